def attn_fwd(
    Q,
    K,
    V,
    Out,
    Lse,
    sm_scale,
    stride_qz,
    stride_qh,
    stride_qm,
    stride_qk,
    stride_kz,
    stride_kh,
    stride_kn,
    stride_kk,
    stride_vz,
    stride_vh,
    stride_vn,
    stride_vk,
    stride_oz,
    stride_oh,
    stride_om,
    stride_ok,
    seqlen_q,
    seqlen_k,
    BLOCK_M: tl.constexpr,
    BLOCK_N: tl.constexpr,
    HEAD_DIM: tl.constexpr,
    CAUSAL: tl.constexpr,
):
    start_m = tl.program_id(0)
    off_hz = tl.program_id(1)
    q_off = off_hz * stride_qh
    k_off = off_hz * stride_kh
    v_off = off_hz * stride_vh
    offs_m = start_m * BLOCK_M + tl.arange(0, BLOCK_M)
    offs_d = tl.arange(0, HEAD_DIM)
    offs_n = tl.arange(0, BLOCK_N)
    q_ptrs = Q + q_off + offs_m[:, None] * stride_qm + offs_d[None, :] * stride_qk
    k_ptrs = K + k_off + offs_d[:, None] * stride_kk + offs_n[None, :] * stride_kn
    v_ptrs = V + v_off + offs_n[:, None] * stride_vn + offs_d[None, :] * stride_vk
    m_i = tl.full([BLOCK_M], float("-inf"), dtype=tl.float32)
    l_i = tl.zeros([BLOCK_M], dtype=tl.float32) + 1.0
    acc = tl.zeros([BLOCK_M, HEAD_DIM], dtype=tl.float32)
    q = tl.load(q_ptrs)
    acc, l_i, m_i = _attn_fwd_inner(
        acc,
        l_i,
        m_i,
        q,
        k_ptrs,
        v_ptrs,
        sm_scale,
        stride_kn,
        stride_vn,
        start_m,
        seqlen_k,
        BLOCK_M,
        BLOCK_N,
        HEAD_DIM,
        CAUSAL,
    )
    acc = acc / l_i[:, None]
    lse = m_i + tl.math.log2(l_i) / 1.4426950408889634
    o_ptrs = (
        Out
        + off_hz * stride_oh
        + offs_m[:, None] * stride_om
        + offs_d[None, :] * stride_ok
    )
    tl.store(o_ptrs, acc.to(Out.dtype.element_ty))
    tl.store(Lse + off_hz * seqlen_q + offs_m, lse)

# config = {"BLOCK_M": 64, "BLOCK_N": 128, "HEAD_DIM": 256, "arch": "sm_90", "causal": false, "dtype": "fp16", "num_stages": 2, "num_warps": 4}
# arch = sm_90


// ===== COMPILED SASS (sm_90a) =====

	.target	sm_90a

	.elftype	@"ET_EXEC"


//--------------------- .note.nv.tkinfo           --------------------------
	.section	.note.nv.tkinfo,"",@"SHT_NOTE"
	.sectionflags	@"SHF_NOTE_NV_TKINFO"
	.tkinfo
        /*0018*/ 	.word	0x00000002
        /*0030*/ 	.string	""
        /*0030*/ 	.string	"ptxas"
        /*0030*/ 	.string	"Cuda compilation tools, release 13.0, V13.0.88"
        /*0030*/ 	.string	"Build cuda_13.0.r13.0/compiler.36424714_0"
        /*0030*/ 	.string	"-v  -suppress-debug-info  -lineinfo  -arch sm_90a "



//--------------------- .note.nv.cuinfo           --------------------------
	.section	.note.nv.cuinfo,"",@"SHT_NOTE"
	.sectionflags	@"SHF_NOTE_NV_CUINFO"
        /*0018*/ 	.short	0x0002
        /*001a*/ 	.short	0x005a
        /*001c*/ 	.short	0x0082
	.zero		2


//--------------------- .nv.info                  --------------------------
	.section	.nv.info,"",@"SHT_CUDA_INFO"
	.align	4


	//----- nvinfo : EIATTR_REGCOUNT
	.align		4
        /*0000*/ 	.byte	0x04, 0x2f
        /*0002*/ 	.short	(.L_2 - .L_1)
	.align		4
.L_1:
        /*0004*/ 	.word	index@(attn_fwd)
        /*0008*/ 	.word	0x000000ff


	//----- nvinfo : EIATTR_FRAME_SIZE
	.align		4
.L_2:
        /*000c*/ 	.byte	0x04, 0x11
        /*000e*/ 	.short	(.L_4 - .L_3)
	.align		4
.L_3:
        /*0010*/ 	.word	index@(attn_fwd)
        /*0014*/ 	.word	0x00000c18


	//----- nvinfo : EIATTR_MIN_STACK_SIZE
	.align		4
.L_4:
        /*0018*/ 	.byte	0x04, 0x12
        /*001a*/ 	.short	(.L_6 - .L_5)
	.align		4
.L_5:
        /*001c*/ 	.word	index@(attn_fwd)
        /*0020*/ 	.word	0x00000c18
.L_6:


//--------------------- .nv.compat                --------------------------
	.section	.nv.compat,"",@"SHT_CUDA_COMPAT_INFO"
	.align	4
        /*0000*/ 	.byte	0x02, 0x09, 0x01, 0x00, 0x02, 0x02, 0x04, 0x00, 0x02, 0x05, 0x05, 0x00, 0x03, 0x07, 0x01, 0x01
        /*0010*/ 	.byte	0x02, 0x03, 0x00, 0x00, 0x02, 0x06, 0x01, 0x00, 0x04, 0x0b, 0x08, 0x00, 0x00, 0x00, 0x00, 0x00
        /*0020*/ 	.byte	0x00, 0x00, 0x00, 0x00


//--------------------- .nv.info.attn_fwd         --------------------------
	.section	.nv.info.attn_fwd,"",@"SHT_CUDA_INFO"
	.sectionflags	@""
	.align	4


	//----- nvinfo : EIATTR_CUDA_API_VERSION
	.align		4
        /*0000*/ 	.byte	0x04, 0x37
        /*0002*/ 	.short	(.L_8 - .L_7)
.L_7:
        /*0004*/ 	.word	0x00000082


	//----- nvinfo : EIATTR_KPARAM_INFO
	.align		4
.L_8:
        /*0008*/ 	.byte	0x04, 0x17
        /*000a*/ 	.short	(.L_10 - .L_9)
.L_9:
        /*000c*/ 	.word	0x00000000
        /*0010*/ 	.short	0x0019
        /*0012*/ 	.short	0x0080
        /*0014*/ 	.byte	0x00, 0xf4, 0x21, 0x00


	//----- nvinfo : EIATTR_KPARAM_INFO
	.align		4
.L_10:
        /*0018*/ 	.byte	0x04, 0x17
        /*001a*/ 	.short	(.L_12 - .L_11)
.L_11:
        /*001c*/ 	.word	0x00000000
        /*0020*/ 	.short	0x0018
        /*0022*/ 	.short	0x0078
        /*0024*/ 	.byte	0x00, 0xf4, 0x21, 0x00


	//----- nvinfo : EIATTR_KPARAM_INFO
	.align		4
.L_12:
        /*0028*/ 	.byte	0x04, 0x17
        /*002a*/ 	.short	(.L_14 - .L_13)
.L_13:
        /*002c*/ 	.word	0x00000000
        /*0030*/ 	.short	0x0017
        /*0032*/ 	.short	0x0070
        /*0034*/ 	.byte	0x00, 0xf0, 0x11, 0x00


	//----- nvinfo : EIATTR_KPARAM_INFO
	.align		4
.L_14:
        /*0038*/ 	.byte	0x04, 0x17
        /*003a*/ 	.short	(.L_16 - .L_15)
.L_15:
        /*003c*/ 	.word	0x00000000
        /*0040*/ 	.short	0x0016
        /*0042*/ 	.short	0x006c
        /*0044*/ 	.byte	0x00, 0xf0, 0x11, 0x00


	//----- nvinfo : EIATTR_KPARAM_INFO
	.align		4
.L_16:
        /*0048*/ 	.byte	0x04, 0x17
        /*004a*/ 	.short	(.L_18 - .L_17)
.L_17:
        /*004c*/ 	.word	0x00000000
        /*0050*/ 	.short	0x0015
        /*0052*/ 	.short	0x0068
        /*0054*/ 	.byte	0x00, 0xf0, 0x11, 0x00


	//----- nvinfo : EIATTR_KPARAM_INFO
	.align		4
.L_18:
        /*0058*/ 	.byte	0x04, 0x17
        /*005a*/ 	.short	(.L_20 - .L_19)
.L_19:
        /*005c*/ 	.word	0x00000000
        /*0060*/ 	.short	0x0014
        /*0062*/ 	.short	0x0064
        /*0064*/ 	.byte	0x00, 0xf0, 0x11, 0x00


	//----- nvinfo : EIATTR_KPARAM_INFO
	.align		4
.L_20:
        /*0068*/ 	.byte	0x04, 0x17
        /*006a*/ 	.short	(.L_22 - .L_21)
.L_21:
        /*006c*/ 	.word	0x00000000
        /*0070*/ 	.short	0x0013
        /*0072*/ 	.short	0x0060
        /*0074*/ 	.byte	0x00, 0xf0, 0x11, 0x00


	//----- nvinfo : EIATTR_KPARAM_INFO
	.align		4
.L_22:
        /*0078*/ 	.byte	0x04, 0x17
        /*007a*/ 	.short	(.L_24 - .L_23)
.L_23:
        /*007c*/ 	.word	0x00000000
        /*0080*/ 	.short	0x0012
        /*0082*/ 	.short	0x005c
        /*0084*/ 	.byte	0x00, 0xf0, 0x11, 0x00


	//----- nvinfo : EIATTR_KPARAM_INFO
	.align		4
.L_24:
        /*0088*/ 	.byte	0x04, 0x17
        /*008a*/ 	.short	(.L_26 - .L_25)
.L_25:
        /*008c*/ 	.word	0x00000000
        /*0090*/ 	.short	0x0011
        /*0092*/ 	.short	0x0058
        /*0094*/ 	.byte	0x00, 0xf0, 0x11, 0x00


	//----- nvinfo : EIATTR_KPARAM_INFO
	.align		4
.L_26:
        /*0098*/ 	.byte	0x04, 0x17
        /*009a*/ 	.short	(.L_28 - .L_27)
.L_27:
        /*009c*/ 	.word	0x00000000
        /*00a0*/ 	.short	0x0010
        /*00a2*/ 	.short	0x0054
        /*00a4*/ 	.byte	0x00, 0xf0, 0x11, 0x00


	//----- nvinfo : EIATTR_KPARAM_INFO
	.align		4
.L_28:
        /*00a8*/ 	.byte	0x04, 0x17
        /*00aa*/ 	.short	(.L_30 - .L_29)
.L_29:
        /*00ac*/ 	.word	0x00000000
        /*00b0*/ 	.short	0x000f
        /*00b2*/ 	.short	0x0050
        /*00b4*/ 	.byte	0x00, 0xf0, 0x11, 0x00


	//----- nvinfo : EIATTR_KPARAM_INFO
	.align		4
.L_30:
        /*00b8*/ 	.byte	0x04, 0x17
        /*00ba*/ 	.short	(.L_32 - .L_31)
.L_31:
        /*00bc*/ 	.word	0x00000000
        /*00c0*/ 	.short	0x000e
        /*00c2*/ 	.short	0x004c
        /*00c4*/ 	.byte	0x00, 0xf0, 0x11, 0x00


	//----- nvinfo : EIATTR_KPARAM_INFO
	.align		4
.L_32:
        /*00c8*/ 	.byte	0x04, 0x17
        /*00ca*/ 	.short	(.L_34 - .L_33)
.L_33:
        /*00cc*/ 	.word	0x00000000
        /*00d0*/ 	.short	0x000d
        /*00d2*/ 	.short	0x0048
        /*00d4*/ 	.byte	0x00, 0xf0, 0x11, 0x00


	//----- nvinfo : EIATTR_KPARAM_INFO
	.align		4
.L_34:
        /*00d8*/ 	.byte	0x04, 0x17
        /*00da*/ 	.short	(.L_36 - .L_35)
.L_35:
        /*00dc*/ 	.word	0x00000000
        /*00e0*/ 	.short	0x000c
        /*00e2*/ 	.short	0x0044
        /*00e4*/ 	.byte	0x00, 0xf0, 0x11, 0x00


	//----- nvinfo : EIATTR_KPARAM_INFO
	.align		4
.L_36:
        /*00e8*/ 	.byte	0x04, 0x17
        /*00ea*/ 	.short	(.L_38 - .L_37)
.L_37:
        /*00ec*/ 	.word	0x00000000
        /*00f0*/ 	.short	0x000b
        /*00f2*/ 	.short	0x0040
        /*00f4*/ 	.byte	0x00, 0xf0, 0x11, 0x00


	//----- nvinfo : EIATTR_KPARAM_INFO
	.align		4
.L_38:
        /*00f8*/ 	.byte	0x04, 0x17
        /*00fa*/ 	.short	(.L_40 - .L_39)
.L_39:
        /*00fc*/ 	.word	0x00000000
        /*0100*/ 	.short	0x000a
        /*0102*/ 	.short	0x003c
        /*0104*/ 	.byte	0x00, 0xf0, 0x11, 0x00


	//----- nvinfo : EIATTR_KPARAM_INFO
	.align		4
.L_40:
        /*0108*/ 	.byte	0x04, 0x17
        /*010a*/ 	.short	(.L_42 - .L_41)
.L_41:
        /*010c*/ 	.word	0x00000000
        /*0110*/ 	.short	0x0009
        /*0112*/ 	.short	0x0038
        /*0114*/ 	.byte	0x00, 0xf0, 0x11, 0x00


	//----- nvinfo : EIATTR_KPARAM_INFO
	.align		4
.L_42:
        /*0118*/ 	.byte	0x04, 0x17
        /*011a*/ 	.short	(.L_44 - .L_43)
.L_43:
        /*011c*/ 	.word	0x00000000
        /*0120*/ 	.short	0x0008
        /*0122*/ 	.short	0x0034
        /*0124*/ 	.byte	0x00, 0xf0, 0x11, 0x00


	//----- nvinfo : EIATTR_KPARAM_INFO
	.align		4
.L_44:
        /*0128*/ 	.byte	0x04, 0x17
        /*012a*/ 	.short	(.L_46 - .L_45)
.L_45:
        /*012c*/ 	.word	0x00000000
        /*0130*/ 	.short	0x0007
        /*0132*/ 	.short	0x0030
        /*0134*/ 	.byte	0x00, 0xf0, 0x11, 0x00


	//----- nvinfo : EIATTR_KPARAM_INFO
	.align		4
.L_46:
        /*0138*/ 	.byte	0x04, 0x17
        /*013a*/ 	.short	(.L_48 - .L_47)
.L_47:
        /*013c*/ 	.word	0x00000000
        /*0140*/ 	.short	0x0006
        /*0142*/ 	.short	0x002c
        /*0144*/ 	.byte	0x00, 0xf0, 0x11, 0x00


	//----- nvinfo : EIATTR_KPARAM_INFO
	.align		4
.L_48:
        /*0148*/ 	.byte	0x04, 0x17
        /*014a*/ 	.short	(.L_50 - .L_49)
.L_49:
        /*014c*/ 	.word	0x00000000
        /*0150*/ 	.short	0x0005
        /*0152*/ 	.short	0x0028
        /*0154*/ 	.byte	0x00, 0xf0, 0x11, 0x00


	//----- nvinfo : EIATTR_KPARAM_INFO
	.align		4
.L_50:
        /*0158*/ 	.byte	0x04, 0x17
        /*015a*/ 	.short	(.L_52 - .L_51)
.L_51:
        /*015c*/ 	.word	0x00000000
        /*0160*/ 	.short	0x0004
        /*0162*/ 	.short	0x0020
        /*0164*/ 	.byte	0x00, 0xf4, 0x21, 0x00


	//----- nvinfo : EIATTR_KPARAM_INFO
	.align		4
.L_52:
        /*0168*/ 	.byte	0x04, 0x17
        /*016a*/ 	.short	(.L_54 - .L_53)
.L_53:
        /*016c*/ 	.word	0x00000000
        /*0170*/ 	.short	0x0003
        /*0172*/ 	.short	0x0018
        /*0174*/ 	.byte	0x00, 0xf4, 0x21, 0x00


	//----- nvinfo : EIATTR_KPARAM_INFO
	.align		4
.L_54:
        /*0178*/ 	.byte	0x04, 0x17
        /*017a*/ 	.short	(.L_56 - .L_55)
.L_55:
        /*017c*/ 	.word	0x00000000
        /*0180*/ 	.short	0x0002
        /*0182*/ 	.short	0x0010
        /*0184*/ 	.byte	0x00, 0xf4, 0x21, 0x00


	//----- nvinfo : EIATTR_KPARAM_INFO
	.align		4
.L_56:
        /*0188*/ 	.byte	0x04, 0x17
        /*018a*/ 	.short	(.L_58 - .L_57)
.L_57:
        /*018c*/ 	.word	0x00000000
        /*0190*/ 	.short	0x0001
        /*0192*/ 	.short	0x0008
        /*0194*/ 	.byte	0x00, 0xf4, 0x21, 0x00


	//----- nvinfo : EIATTR_KPARAM_INFO
	.align		4
.L_58:
        /*0198*/ 	.byte	0x04, 0x17
        /*019a*/ 	.short	(.L_60 - .L_59)
.L_59:
        /*019c*/ 	.word	0x00000000
        /*01a0*/ 	.short	0x0000
        /*01a2*/ 	.short	0x0000
        /*01a4*/ 	.byte	0x00, 0xf4, 0x21, 0x00


	//----- nvinfo : EIATTR_SPARSE_MMA_MASK
	.align		4
.L_60:
        /*01a8*/ 	.byte	0x03, 0x50
        /*01aa*/ 	.short	0x0000


	//----- nvinfo : EIATTR_MAXREG_COUNT
	.align		4
        /*01ac*/ 	.byte	0x03, 0x1b
        /*01ae*/ 	.short	0x00ff


	//----- nvinfo : EIATTR_NUM_BARRIERS
	.align		4
        /*01b0*/ 	.byte	0x02, 0x4c
        /*01b2*/ 	.byte	0x01
	.zero		1


	//----- nvinfo : EIATTR_ANNOTATIONS
	.align		4
        /*01b4*/ 	.byte	0x04, 0x55
        /*01b6*/ 	.short	(.L_62 - .L_61)


	//   ....[0]....
.L_61:
        /*01b8*/ 	.word	0x00000001
        /*01bc*/ 	.byte	0x40, 0x28, 0x00, 0x00, 0x01, 0x00, 0x00, 0x00, 0x60, 0x28, 0x00, 0x00, 0x01, 0x00, 0x00, 0x00
        /* <DEDUP_REMOVED lines=670> */
        /*2bac*/ 	.byte	0xb0, 0x7f, 0x01, 0x00


	//----- nvinfo : EIATTR_MERCURY_ISA_VERSION
	.align		4
.L_62:
        /*2bb0*/ 	.byte	0x03, 0x5f
        /*2bb2*/ 	.short	0x0101


	//----- nvinfo : EIATTR_COOP_GROUP_MASK_REGIDS
	.align		4
        /*2bb4*/ 	.byte	0x04, 0x29
        /*2bb6*/ 	.short	(.L_64 - .L_63)


	//   ....[0]....
.L_63:
        /*2bb8*/ 	.word	0xffffffff


	//   ....[1]....
        /*2bbc*/ 	.word	0xffffffff


	//   ....[2]....
        /*2bc0*/ 	.word	0xffffffff


	//   ....[3]....
        /*2bc4*/ 	.word	0xffffffff


	//   ....[4]....
        /*2bc8*/ 	.word	0xffffffff


	//   ....[5]....
        /*2bcc*/ 	.word	0xffffffff


	//   ....[6]....
        /*2bd0*/ 	.word	0xffffffff


	//   ....[7]....
        /*2bd4*/ 	.word	0xffffffff


	//----- nvinfo : EIATTR_COOP_GROUP_INSTR_OFFSETS
	.align		4
.L_64:
        /*2bd8*/ 	.byte	0x04, 0x28
        /*2bda*/ 	.short	(.L_66 - .L_65)


	//   ....[0]....
.L_65:
        /*2bdc*/ 	.word	0x00014370


	//   ....[1]....
        /*2be0*/ 	.word	0x00014390


	//   ....[2]....
        /*2be4*/ 	.word	0x00014dd0


	//   ....[3]....
        /*2be8*/ 	.word	0x00014e10


	//   ....[4]....
        /*2bec*/ 	.word	0x00017e30


	//   ....[5]....
        /*2bf0*/ 	.word	0x00017e40


	//   ....[6]....
        /*2bf4*/ 	.word	0x00017e70


	//   ....[7]....
        /*2bf8*/ 	.word	0x00017e80


	//----- nvinfo : EIATTR_EXIT_INSTR_OFFSETS
	.align		4
.L_66:
        /*2bfc*/ 	.byte	0x04, 0x1c
        /*2bfe*/ 	.short	(.L_68 - .L_67)


	//   ....[0]....
.L_67:
        /*2c00*/ 	.word	0x0001d2e0


	//   ....[1]....
        /*2c04*/ 	.word	0x0001d390


	//----- nvinfo : EIATTR_REQNTID
	.align		4
.L_68:
        /*2c08*/ 	.byte	0x04, 0x10
        /*2c0a*/ 	.short	(.L_70 - .L_69)
.L_69:
        /*2c0c*/ 	.word	0x00000080
        /*2c10*/ 	.word	0x00000001
        /*2c14*/ 	.word	0x00000001


	//----- nvinfo : EIATTR_CBANK_PARAM_SIZE
	.align		4
.L_70:
        /*2c18*/ 	.byte	0x03, 0x19
        /*2c1a*/ 	.short	0x0088


	//----- nvinfo : EIATTR_PARAM_CBANK
	.align		4
        /*2c1c*/ 	.byte	0x04, 0x0a
        /*2c1e*/ 	.short	(.L_72 - .L_71)
	.align		4
.L_71:
        /*2c20*/ 	.word	index@(.nv.constant0.attn_fwd)
        /*2c24*/ 	.short	0x0210
        /*2c26*/ 	.short	0x0088


	//----- nvinfo : EIATTR_SW_WAR
	.align		4
.L_72:
        /*2c28*/ 	.byte	0x04, 0x36
        /*2c2a*/ 	.short	(.L_74 - .L_73)
.L_73:
        /*2c2c*/ 	.word	0x00000008
.L_74:


//--------------------- .nv.callgraph             --------------------------
	.section	.nv.callgraph,"",@"SHT_CUDA_CALLGRAPH"
	.align	4
	.sectionentsize	8
	.align		4
        /*0000*/ 	.word	0x00000000
	.align		4
        /*0004*/ 	.word	0xffffffff
	.align		4
        /*0008*/ 	.word	0x00000000
	.align		4
        /*000c*/ 	.word	0xfffffffe
	.align		4
        /*0010*/ 	.word	0x00000000
	.align		4
        /*0014*/ 	.word	0xfffffffd
	.align		4
        /*0018*/ 	.word	0x00000000
	.align		4
        /*001c*/ 	.word	0xfffffffc


//--------------------- .nv.constant4             --------------------------
	.section	.nv.constant4,"a",@progbits
	.align	8
	.align		8
.nv.constant4:
        /*0000*/ 	.dword	_$_str


//--------------------- .text.attn_fwd            --------------------------
	.section	.text.attn_fwd,"ax",@progbits
	.align	128
        .global         attn_fwd
        .type           attn_fwd,@function
        .size           attn_fwd,(.L_x_3 - attn_fwd)
        .other          attn_fwd,@"STO_CUDA_ENTRY STV_DEFAULT"
attn_fwd:
.text.attn_fwd:
[----:B------:R-:W0:Y:S01]  /*0000*/  LDC R1, c[0x0][0x28] ;  /* 0x00000a00ff017b82 */ /* 0x000e220000000800 */
[----:B------:R-:W1:Y:S07]  /*0010*/  S2R R216, SR_TID.X ;  /* 0x0000000000d87919 */ /* 0x000e6e0000002100 */
[----:B------:R-:W2:Y:S01]  /*0020*/  LDC.64 R4, c[0x0][0x240] ;  /* 0x00009000ff047b82 */ /* 0x000ea20000000a00 */
[----:B------:R-:W-:Y:S01]  /*0030*/  ULDC.64 UR4, c[0x0][0x208] ;  /* 0x0000820000047ab9 */ /* 0x000fe20000000a00 */
[----:B0-----:R-:W-:Y:S01]  /*0040*/  IADD3 R1, R1, -0xc18, RZ ;  /* 0xfffff3e801017810 */ /* 0x001fe20007ffe0ff */
[----:B------:R-:W0:Y:S01]  /*0050*/  S2R R3, SR_CTAID.X ;  /* 0x0000000000037919 */ /* 0x000e220000002500 */
[----:B------:R-:W2:Y:S04]  /*0060*/  S2R R218, SR_CTAID.Y ;  /* 0x0000000000da7919 */ /* 0x000ea80000002600 */
[----:B------:R-:W3:Y:S08]  /*0070*/  LDC R14, c[0x0][0x248] ;  /* 0x00009200ff0e7b82 */ /* 0x000ef00000000800 */
[----:B------:R-:W4:Y:S01]  /*0080*/  LDC.64 R8, c[0x0][0x210] ;  /* 0x00008400ff087b82 */ /* 0x000f220000000a00 */
[----:B-1----:R-:W-:-:S02]  /*0090*/  LOP3.LUT R0, R216, 0x3f, RZ, 0xc0, !PT ;  /* 0x0000003fd8007812 */ /* 0x002fc400078ec0ff */
[----:B------:R-:W-:Y:S02]  /*00a0*/  SHF.R.U32.HI R7, RZ, 0x6, R216 ;  /* 0x00000006ff077819 */ /* 0x000fe400000116d8 */
[----:B0-----:R-:W-:Y:S02]  /*00b0*/  LEA R6, R3, R0, 0x6 ;  /* 0x0000000003067211 */ /* 0x001fe400078e30ff */
[----:B------:R-:W-:Y:S01]  /*00c0*/  SGXT.U32 R7, R7, 0x1 ;  /* 0x000000010707781a */ /* 0x000fe20000000000 */
[----:B--2---:R-:W-:Y:S02]  /*00d0*/  IMAD R2, R218, R4, RZ ;  /* 0x00000004da027224 */ /* 0x004fe400078e02ff */
[----:B------:R-:W-:Y:S02]  /*00e0*/  IMAD R4, R6, R5, RZ ;  /* 0x0000000506047224 */ /* 0x000fe400078e02ff */
[----:B---3--:R-:W-:Y:S01]  /*00f0*/  IMAD R7, R7, R14, RZ ;  /* 0x0000000e07077224 */ /* 0x008fe200078e02ff */
[C---:B------:R-:W-:Y:S01]  /*0100*/  SHF.L.U32 R3, R2.reuse, 0x1, RZ ;  /* 0x0000000102037819 */ /* 0x040fe200000006ff */
[----:B------:R-:W-:Y:S01]  /*0110*/  IMAD.HI R2, R2, 0x2, RZ ;  /* 0x0000000202027827 */ /* 0x000fe200078e02ff */
[----:B------:R-:W-:-:S03]  /*0120*/  SHF.L.U32 R5, R4, 0x1, RZ ;  /* 0x0000000104057819 */ /* 0x000fc600000006ff */
[----:B------:R-:W-:Y:S01]  /*0130*/  IMAD.HI R6, R4, 0x2, RZ ;  /* 0x0000000204067827 */ /* 0x000fe200078e02ff */
[----:B----4-:R-:W-:Y:S02]  /*0140*/  IADD3 R4, P0, P1, R5, R8, R3 ;  /* 0x0000000805047210 */ /* 0x010fe4000791e003 */
[----:B------:R-:W-:Y:S02]  /*0150*/  LEA R3, R14, R7, 0x1 ;  /* 0x000000070e037211 */ /* 0x000fe400078e08ff */
[----:B------:R-:W-:Y:S02]  /*0160*/  IADD3.X R2, R6, R9, R2, P0, P1 ;  /* 0x0000000906027210 */ /* 0x000fe400007e2402 */
[C---:B------:R-:W-:Y:S02]  /*0170*/  LEA R8, P0, R7.reuse, R4, 0x1 ;  /* 0x0000000407087211 */ /* 0x040fe400078008ff */
[----:B------:R-:W-:Y:S02]  /*0180*/  LEA R5, R14, R3, 0x1 ;  /* 0x000000030e057211 */ /* 0x000fe400078e08ff */
[----:B------:R-:W-:-:S02]  /*0190*/  LEA.HI.X.SX32 R9, R7, R2, 0x1, P0 ;  /* 0x0000000207097211 */ /* 0x000fc400000f0eff */
[C---:B------:R-:W-:Y:S02]  /*01a0*/  LEA R7, R14.reuse, R5, 0x1 ;  /* 0x000000050e077211 */ /* 0x040fe400078e08ff */
[-C--:B------:R-:W-:Y:S02]  /*01b0*/  LEA R10, P1, R3, R4.reuse, 0x1 ;  /* 0x00000004030a7211 */ /* 0x080fe400078208ff */
[C---:B------:R-:W-:Y:S02]  /*01c0*/  LEA R15, R14.reuse, R7, 0x1 ;  /* 0x000000070e0f7211 */ /* 0x040fe400078e08ff */
[----:B------:R-:W-:Y:S02]  /*01d0*/  LEA R12, P0, R5, R4, 0x1 ;  /* 0x00000004050c7211 */ /* 0x000fe400078008ff */
[----:B------:R-:W-:Y:S02]  /*01e0*/  LEA R21, R14, R15, 0x1 ;  /* 0x0000000f0e157211 */ /* 0x000fe400078e08ff */
[----:B------:R-:W-:-:S02]  /*01f0*/  LEA.HI.X.SX32 R11, R3, R2, 0x1, P1 ;  /* 0x00000002030b7211 */ /* 0x000fc400008f0eff */
[----:B------:R0:W2:Y:S01]  /*0200*/  LDG.E.U16 R3, desc[UR4][R8.64] ;  /* 0x0000000408037981 */ /* 0x0000a2000c1e1500 */
[----:B------:R-:W-:Y:S02]  /*0210*/  LEA.HI.X.SX32 R13, R5, R2, 0x1, P0 ;  /* 0x00000002050d7211 */ /* 0x000fe400000f0eff */
[-C--:B------:R-:W-:Y:S01]  /*0220*/  LEA R16, P0, R7, R4.reuse, 0x1 ;  /* 0x0000000407107211 */ /* 0x080fe200078008ff */
[----:B------:R1:W3:Y:S01]  /*0230*/  LDG.E.U16 R5, desc[UR4][R10.64] ;  /* 0x000000040a057981 */ /* 0x0002e2000c1e1500 */
[----:B------:R-:W-:Y:S02]  /*0240*/  LEA R18, P1, R15, R4, 0x1 ;  /* 0x000000040f127211 */ /* 0x000fe400078208ff */
[----:B------:R-:W-:Y:S01]  /*0250*/  LEA.HI.X.SX32 R17, R7, R2, 0x1, P0 ;  /* 0x0000000207117211 */ /* 0x000fe200000f0eff */
[----:B------:R4:W5:Y:S01]  /*0260*/  LDG.E.U16 R6, desc[UR4][R12.64] ;  /* 0x000000040c067981 */ /* 0x000962000c1e1500 */
[----:B------:R-:W-:Y:S02]  /*0270*/  LEA R20, P0, R21, R4, 0x1 ;  /* 0x0000000415147211 */ /* 0x000fe400078008ff */
[----:B0-----:R-:W-:Y:S01]  /*0280*/  LEA R9, R14, R21, 0x1 ;  /* 0x000000150e097211 */ /* 0x001fe200078e08ff */
[----:B------:R0:W5:Y:S01]  /*0290*/  LDG.E.U16 R7, desc[UR4][R16.64] ;  /* 0x0000000410077981 */ /* 0x000162000c1e1500 */
[----:B------:R-:W-:-:S02]  /*02a0*/  LEA.HI.X.SX32 R19, R15, R2, 0x1, P1 ;  /* 0x000000020f137211 */ /* 0x000fc400008f0eff */
[C---:B-1----:R-:W-:Y:S02]  /*02b0*/  LEA R11, R14.reuse, R9, 0x1 ;  /* 0x000000090e0b7211 */ /* 0x042fe400078e08ff */
[----:B------:R-:W-:Y:S01]  /*02c0*/  LEA.HI.X.SX32 R21, R21, R2, 0x1, P0 ;  /* 0x0000000215157211 */ /* 0x000fe200000f0eff */
[----:B------:R1:W3:Y:S01]  /*02d0*/  LDG.E.U16 R8, desc[UR4][R18.64] ;  /* 0x0000000412087981 */ /* 0x0002e2000c1e1500 */
[C---:B------:R-:W-:Y:S02]  /*02e0*/  LEA R15, R14.reuse, R11, 0x1 ;  /* 0x0000000b0e0f7211 */ /* 0x040fe400078e08ff */
[-C--:B------:R-:W-:Y:S02]  /*02f0*/  LEA R22, P0, R9, R4.reuse, 0x1 ;  /* 0x0000000409167211 */ /* 0x080fe400078008ff */
[----:B------:R-:W-:Y:S02]  /*0300*/  LEA R26, P1, R15, R4, 0x1 ;  /* 0x000000040f1a7211 */ /* 0x000fe400078208ff */
[----:B----4-:R-:W-:-:S02]  /*0310*/  LEA R13, R14, R15, 0x1 ;  /* 0x0000000f0e0d7211 */ /* 0x010fc400078e08ff */
[----:B------:R-:W-:Y:S02]  /*0320*/  LEA.HI.X.SX32 R23, R9, R2, 0x1, P0 ;  /* 0x0000000209177211 */ /* 0x000fe400000f0eff */
[----:B------:R-:W-:Y:S01]  /*0330*/  LEA R24, P0, R11, R4, 0x1 ;  /* 0x000000040b187211 */ /* 0x000fe200078008ff */
[----:B------:R4:W5:Y:S01]  /*0340*/  LDG.E.U16 R9, desc[UR4][R20.64] ;  /* 0x0000000414097981 */ /* 0x000962000c1e1500 */
[-C--:B------:R-:W-:Y:S02]  /*0350*/  LEA.HI.X.SX32 R27, R15, R2.reuse, 0x1, P1 ;  /* 0x000000020f1b7211 */ /* 0x080fe400008f0eff */
[C---:B------:R-:W-:Y:S01]  /*0360*/  LEA R15, R14.reuse, R13, 0x1 ;  /* 0x0000000d0e0f7211 */ /* 0x040fe200078e08ff */
[----:B------:R-:W5:Y:S01]  /*0370*/  LDG.E.U16 R10, desc[UR4][R22.64] ;  /* 0x00000004160a7981 */ /* 0x000f62000c1e1500 */
[----:B------:R-:W-:Y:S02]  /*0380*/  LEA.HI.X.SX32 R25, R11, R2, 0x1, P0 ;  /* 0x000000020b197211 */ /* 0x000fe400000f0eff */
[----:B------:R-:W-:Y:S01]  /*0390*/  LEA R28, P0, R13, R4, 0x1 ;  /* 0x000000040d1c7211 */ /* 0x000fe200078008ff */
[----:B------:R4:W5:Y:S01]  /*03a0*/  LDG.E.U16 R12, desc[UR4][R26.64] ;  /* 0x000000041a0c7981 */ /* 0x000962000c1e1500 */
[----:B0-----:R-:W-:-:S02]  /*03b0*/  LEA R17, R14, R15, 0x1 ;  /* 0x0000000f0e117211 */ /* 0x001fc400078e08ff */
[----:B------:R-:W-:Y:S01]  /*03c0*/  LEA.HI.X.SX32 R29, R13, R2, 0x1, P0 ;  /* 0x000000020d1d7211 */ /* 0x000fe200000f0eff */
[----:B------:R0:W5:Y:S01]  /*03d0*/  LDG.E.U16 R11, desc[UR4][R24.64] ;  /* 0x00000004180b7981 */ /* 0x000162000c1e1500 */
[C---:B-1----:R-:W-:Y:S02]  /*03e0*/  LEA R18, P0, R15.reuse, R4, 0x1 ;  /* 0x000000040f127211 */ /* 0x042fe400078008ff */
[C---:B------:R-:W-:Y:S01]  /*03f0*/  LEA R31, R14.reuse, R17, 0x1 ;  /* 0x000000110e1f7211 */ /* 0x040fe200078e08ff */
[----:B------:R1:W5:Y:S01]  /*0400*/  LDG.E.U16 R13, desc[UR4][R28.64] ;  /* 0x000000041c0d7981 */ /* 0x000362000c1e1500 */
[----:B------:R-:W-:Y:S02]  /*0410*/  LEA.HI.X.SX32 R19, R15, R2, 0x1, P0 ;  /* 0x000000020f137211 */ /* 0x000fe400000f0eff */
[C---:B------:R-:W-:Y:S02]  /*0420*/  LEA R33, R14.reuse, R31, 0x1 ;  /* 0x0000001f0e217211 */ /* 0x040fe400078e08ff */
[----:B----4-:R-:W-:Y:S01]  /*0430*/  LEA R20, P0, R17, R4, 0x1 ;  /* 0x0000000411147211 */ /* 0x010fe200078008ff */
[----:B------:R-:W4:Y:S01]  /*0440*/  LDG.E.U16 R15, desc[UR4][R18.64] ;  /* 0x00000004120f7981 */ /* 0x000f22000c1e1500 */
[----:B------:R-:W-:-:S02]  /*0450*/  LEA R27, R14, R33, 0x1 ;  /* 0x000000210e1b7211 */ /* 0x000fc400078e08ff */
[----:B------:R-:W-:Y:S02]  /*0460*/  LEA.HI.X.SX32 R21, R17, R2, 0x1, P0 ;  /* 0x0000000211157211 */ /* 0x000fe400000f0eff */
[-C--:B0-----:R-:W-:Y:S02]  /*0470*/  LEA R24, P0, R33, R4.reuse, 0x1 ;  /* 0x0000000421187211 */ /* 0x081fe400078008ff */
[----:B------:R-:W-:Y:S01]  /*0480*/  LEA R22, P1, R31, R4, 0x1 ;  /* 0x000000041f167211 */ /* 0x000fe200078208ff */
[----:B------:R-:W4:Y:S01]  /*0490*/  LDG.E.U16 R16, desc[UR4][R20.64] ;  /* 0x0000000414107981 */ /* 0x000f22000c1e1500 */
[----:B-1----:R-:W-:Y:S02]  /*04a0*/  LEA R29, R14, R27, 0x1 ;  /* 0x0000001b0e1d7211 */ /* 0x002fe400078e08ff */
[-C--:B------:R-:W-:Y:S02]  /*04b0*/  LEA.HI.X.SX32 R25, R33, R2.reuse, 0x1, P0 ;  /* 0x0000000221197211 */ /* 0x080fe400000f0eff */
[----:B------:R-:W-:-:S02]  /*04c0*/  LEA.HI.X.SX32 R23, R31, R2, 0x1, P1 ;  /* 0x000000021f177211 */ /* 0x000fc400008f0eff */
[C---:B------:R-:W-:Y:S01]  /*04d0*/  LEA R26, P0, R27.reuse, R4, 0x1 ;  /* 0x000000041b1a7211 */ /* 0x040fe200078008ff */
[----:B------:R-:W4:Y:S01]  /*04e0*/  LDG.E.U16 R18, desc[UR4][R24.64] ;  /* 0x0000000418127981 */ /* 0x000f22000c1e1500 */
[C---:B------:R-:W-:Y:S02]  /*04f0*/  LEA R31, R14.reuse, R29, 0x1 ;  /* 0x0000001d0e1f7211 */ /* 0x040fe400078e08ff */
[----:B------:R-:W-:Y:S01]  /*0500*/  LEA.HI.X.SX32 R27, R27, R2, 0x1, P0 ;  /* 0x000000021b1b7211 */ /* 0x000fe200000f0eff */
[----:B------:R0:W4:Y:S01]  /*0510*/  LDG.E.U16 R17, desc[UR4][R22.64] ;  /* 0x0000000416117981 */ /* 0x000122000c1e1500 */
[C---:B------:R-:W-:Y:S02]  /*0520*/  LEA R28, P0, R29.reuse, R4, 0x1 ;  /* 0x000000041d1c7211 */ /* 0x040fe400078008ff */
[----:B------:R-:W-:Y:S01]  /*0530*/  LEA R33, R14, R31, 0x1 ;  /* 0x0000001f0e217211 */ /* 0x000fe200078e08ff */
[----:B------:R1:W4:Y:S01]  /*0540*/  LDG.E.U16 R19, desc[UR4][R26.64] ;  /* 0x000000041a137981 */ /* 0x000322000c1e1500 */
[----:B------:R-:W-:-:S02]  /*0550*/  LEA.HI.X.SX32 R29, R29, R2, 0x1, P0 ;  /* 0x000000021d1d7211 */ /* 0x000fc400000f0eff */
[C---:B------:R-:W-:Y:S02]  /*0560*/  LEA R32, P0, R33.reuse, R4, 0x1 ;  /* 0x0000000421207211 */ /* 0x040fe400078008ff */
[C---:B0-----:R-:W-:Y:S01]  /*0570*/  LEA R23, R14.reuse, R33, 0x1 ;  /* 0x000000210e177211 */ /* 0x041fe200078e08ff */
[----:B------:R0:W4:Y:S01]  /*0580*/  LDG.E.U16 R20, desc[UR4][R28.64] ;  /* 0x000000041c147981 */ /* 0x000122000c1e1500 */
[----:B------:R-:W-:Y:S02]  /*0590*/  LEA.HI.X.SX32 R33, R33, R2, 0x1, P0 ;  /* 0x0000000221217211 */ /* 0x000fe400000f0eff */
[C---:B------:R-:W-:Y:S02]  /*05a0*/  LEA R25, R14.reuse, R23, 0x1 ;  /* 0x000000170e197211 */ /* 0x040fe400078e08ff */
[----:B------:R-:W-:Y:S01]  /*05b0*/  LEA R34, P0, R23, R4, 0x1 ;  /* 0x0000000417227211 */ /* 0x000fe200078008ff */
[----:B------:R-:W4:Y:S01]  /*05c0*/  LDG.E.U16 R22, desc[UR4][R32.64] ;  /* 0x0000000420167981 */ /* 0x000f22000c1e1500 */
[----:B------:R-:W-:-:S02]  /*05d0*/  LEA R39, R14, R25, 0x1 ;  /* 0x000000190e277211 */ /* 0x000fc400078e08ff */
[----:B------:R-:W-:Y:S02]  /*05e0*/  LEA.HI.X.SX32 R35, R23, R2, 0x1, P0 ;  /* 0x0000000217237211 */ /* 0x000fe400000f0eff */
[-C--:B------:R-:W-:Y:S02]  /*05f0*/  LEA R30, P1, R31, R4.reuse, 0x1 ;  /* 0x000000041f1e7211 */ /* 0x080fe400078208ff */
[----:B------:R-:W-:Y:S01]  /*0600*/  LEA R36, P0, R25, R4, 0x1 ;  /* 0x0000000419247211 */ /* 0x000fe200078008ff */
[----:B------:R-:W4:Y:S01]  /*0610*/  LDG.E.U16 R23, desc[UR4][R34.64] ;  /* 0x0000000422177981 */ /* 0x000f22000c1e1500 */
[----:B-1----:R-:W-:Y:S02]  /*0620*/  LEA R27, R14, R39, 0x1 ;  /* 0x000000270e1b7211 */ /* 0x002fe400078e08ff */
[-C--:B------:R-:W-:Y:S02]  /*0630*/  LEA.HI.X.SX32 R31, R31, R2.reuse, 0x1, P1 ;  /* 0x000000021f1f7211 */ /* 0x080fe400008f0eff */
[----:B------:R-:W-:-:S02]  /*0640*/  LEA.HI.X.SX32 R37, R25, R2, 0x1, P0 ;  /* 0x0000000219257211 */ /* 0x000fc400000f0eff */
[C---:B------:R-:W-:Y:S01]  /*0650*/  LEA R40, P0, R27.reuse, R4, 0x1 ;  /* 0x000000041b287211 */ /* 0x040fe200078008ff */
[----:B------:R1:W4:Y:S01]  /*0660*/  LDG.E.U16 R21, desc[UR4][R30.64] ;  /* 0x000000041e157981 */ /* 0x000322000c1e1500 */
[C---:B0-----:R-:W-:Y:S02]  /*0670*/  LEA R29, R14.reuse, R27, 0x1 ;  /* 0x0000001b0e1d7211 */ /* 0x041fe400078e08ff */
[----:B------:R-:W-:Y:S01]  /*0680*/  LEA.HI.X.SX32 R41, R27, R2, 0x1, P0 ;  /* 0x000000021b297211 */ /* 0x000fe200000f0eff */
[----:B------:R0:W4:Y:S01]  /*0690*/  LDG.E.U16 R24, desc[UR4][R36.64] ;  /* 0x0000000424187981 */ /* 0x000122000c1e1500 */
[----:B------:R-:W-:Y:S02]  /*06a0*/  LEA R27, R14, R29, 0x1 ;  /* 0x0000001d0e1b7211 */ /* 0x000fe400078e08ff */
[-C--:B------:R-:W-:Y:S01]  /*06b0*/  LEA R38, P1, R39, R4.reuse, 0x1 ;  /* 0x0000000427267211 */ /* 0x080fe200078208ff */
[----:B------:R-:W4:Y:S01]  /*06c0*/  LDG.E.U16 R26, desc[UR4][R40.64] ;  /* 0x00000004281a7981 */ /* 0x000f22000c1e1500 */
[----:B-1----:R-:W-:-:S04]  /*06d0*/  LEA R30, P0, R29, R4, 0x1 ;  /* 0x000000041d1e7211 */ /* 0x002fc800078008ff */
[-C--:B------:R-:W-:Y:S02]  /*06e0*/  LEA.HI.X.SX32 R31, R29, R2.reuse, 0x1, P0 ;  /* 0x000000021d1f7211 */ /* 0x080fe400000f0eff */
[C---:B------:R-:W-:Y:S02]  /*06f0*/  LEA R29, R14.reuse, R27, 0x1 ;  /* 0x0000001b0e1d7211 */ /* 0x040fe400078e08ff */
[----:B------:R-:W-:Y:S02]  /*0700*/  LEA.HI.X.SX32 R39, R39, R2, 0x1, P1 ;  /* 0x0000000227277211 */ /* 0x000fe400008f0eff */
[----:B------:R-:W-:Y:S02]  /*0710*/  LEA R43, R14, R29, 0x1 ;  /* 0x0000001d0e2b7211 */ /* 0x000fe400078e08ff */
[C---:B------:R-:W-:Y:S01]  /*0720*/  LEA R32, P0, R27.reuse, R4, 0x1 ;  /* 0x000000041b207211 */ /* 0x040fe200078008ff */
[----:B------:R1:W4:Y:S03]  /*0730*/  LDG.E.U16 R25, desc[UR4][R38.64] ;  /* 0x0000000426197981 */ /* 0x000326000c1e1500 */
[----:B------:R-:W-:-:S02]  /*0740*/  LEA.HI.X.SX32 R33, R27, R2, 0x1, P0 ;  /* 0x000000021b217211 */ /* 0x000fc400000f0eff */
[----:B0-----:R-:W-:Y:S01]  /*0750*/  LEA R36, P0, R43, R4, 0x1 ;  /* 0x000000042b247211 */ /* 0x001fe200078008ff */
[----:B------:R-:W4:Y:S01]  /*0760*/  LDG.E.U16 R27, desc[UR4][R30.64] ;  /* 0x000000041e1b7981 */ /* 0x000f22000c1e1500 */
[----:B-1----:R-:W-:-:S03]  /*0770*/  LEA R39, R14, R43, 0x1 ;  /* 0x0000002b0e277211 */ /* 0x002fc600078e08ff */
[----:B------:R-:W4:Y:S01]  /*0780*/  LDG.E.U16 R28, desc[UR4][R32.64] ;  /* 0x00000004201c7981 */ /* 0x000f22000c1e1500 */
[----:B------:R-:W-:Y:S02]  /*0790*/  LEA R34, P1, R29, R4, 0x1 ;  /* 0x000000041d227211 */ /* 0x000fe400078208ff */
[C---:B------:R-:W-:Y:S02]  /*07a0*/  LEA R41, R14.reuse, R39, 0x1 ;  /* 0x000000270e297211 */ /* 0x040fe400078e08ff */
[----:B------:R-:W-:Y:S02]  /*07b0*/  LEA.HI.X.SX32 R37, R43, R2, 0x1, P0 ;  /* 0x000000022b257211 */ /* 0x000fe400000f0eff */
[----:B------:R-:W-:Y:S02]  /*07c0*/  LEA R43, R14, R41, 0x1 ;  /* 0x000000290e2b7211 */ /* 0x000fe400078e08ff */
[----:B------:R-:W-:Y:S01]  /*07d0*/  LEA R38, P0, R39, R4, 0x1 ;  /* 0x0000000427267211 */ /* 0x000fe200078008ff */
[----:B------:R-:W4:Y:S01]  /*07e0*/  LDG.E.U16 R30, desc[UR4][R36.64] ;  /* 0x00000004241e7981 */ /* 0x000f22000c1e1500 */
[----:B------:R-:W-:-:S02]  /*07f0*/  LEA.HI.X.SX32 R35, R29, R2, 0x1, P1 ;  /* 0x000000021d237211 */ /* 0x000fc400008f0eff */
[----:B------:R-:W-:Y:S02]  /*0800*/  LEA R45, R14, R43, 0x1 ;  /* 0x0000002b0e2d7211 */ /* 0x000fe400078e08ff */
[----:B------:R-:W-:Y:S01]  /*0810*/  LEA.HI.X.SX32 R39, R39, R2, 0x1, P0 ;  /* 0x0000000227277211 */ /* 0x000fe200000f0eff */
[----:B------:R0:W4:Y:S01]  /*0820*/  LDG.E.U16 R29, desc[UR4][R34.64] ;  /* 0x00000004221d7981 */ /* 0x000122000c1e1500 */
[-C--:B------:R-:W-:Y:S02]  /*0830*/  LEA R40, P0, R41, R4.reuse, 0x1 ;  /* 0x0000000429287211 */ /* 0x080fe400078008ff */
[----:B------:R-:W-:Y:S01]  /*0840*/  LEA R42, P1, R43, R4, 0x1 ;  /* 0x000000042b2a7211 */ /* 0x000fe200078208ff */
[----:B------:R1:W4:Y:S01]  /*0850*/  LDG.E.U16 R31, desc[UR4][R38.64] ;  /* 0x00000004261f7981 */ /* 0x000322000c1e1500 */
[----:B------:R-:W-:Y:S02]  /*0860*/  LEA.HI.X.SX32 R41, R41, R2, 0x1, P0 ;  /* 0x0000000229297211 */ /* 0x000fe400000f0eff */
[----:B------:R-:W-:-:S02]  /*0870*/  LEA R44, P0, R45, R4, 0x1 ;  /* 0x000000042d2c7211 */ /* 0x000fc400078008ff */
[C---:B0-----:R-:W-:Y:S01]  /*0880*/  LEA R35, R14.reuse, R45, 0x1 ;  /* 0x0000002d0e237211 */ /* 0x041fe200078e08ff */
[----:B------:R0:W4:Y:S03]  /*0890*/  LDG.E.U16 R32, desc[UR4][R40.64] ;  /* 0x0000000428207981 */ /* 0x000126000c1e1500 */
[C---:B------:R-:W-:Y:S02]  /*08a0*/  LEA R37, R14.reuse, R35, 0x1 ;  /* 0x000000230e257211 */ /* 0x040fe400078e08ff */
[----:B------:R-:W-:Y:S02]  /*08b0*/  LEA.HI.X.SX32 R45, R45, R2, 0x1, P0 ;  /* 0x000000022d2d7211 */ /* 0x000fe400000f0eff */
[----:B------:R-:W-:Y:S02]  /*08c0*/  LEA R46, P0, R35, R4, 0x1 ;  /* 0x00000004232e7211 */ /* 0x000fe400078008ff */
[----:B------:R-:W-:Y:S01]  /*08d0*/  LEA R51, R14, R37, 0x1 ;  /* 0x000000250e337211 */ /* 0x000fe200078e08ff */
[----:B------:R-:W4:Y:S01]  /*08e0*/  LDG.E.U16 R34, desc[UR4][R44.64] ;  /* 0x000000042c227981 */ /* 0x000f22000c1e1500 */
[----:B------:R-:W-:-:S02]  /*08f0*/  LEA.HI.X.SX32 R43, R43, R2, 0x1, P1 ;  /* 0x000000022b2b7211 */ /* 0x000fc400008f0eff */
[----:B------:R-:W-:Y:S02]  /*0900*/  LEA.HI.X.SX32 R47, R35, R2, 0x1, P0 ;  /* 0x00000002232f7211 */ /* 0x000fe400000f0eff */
[C---:B-1----:R-:W-:Y:S01]  /*0910*/  LEA R39, R14.reuse, R51, 0x1 ;  /* 0x000000330e277211 */ /* 0x042fe200078e08ff */
[----:B------:R1:W4:Y:S01]  /*0920*/  LDG.E.U16 R33, desc[UR4][R42.64] ;  /* 0x000000042a217981 */ /* 0x000322000c1e1500 */
[C---:B------:R-:W-:Y:S02]  /*0930*/  LEA R48, P0, R37.reuse, R4, 0x1 ;  /* 0x0000000425307211 */ /* 0x040fe400078008ff */
[C---:B0-----:R-:W-:Y:S01]  /*0940*/  LEA R41, R14.reuse, R39, 0x1 ;  /* 0x000000270e297211 */ /* 0x041fe200078e08ff */
[----:B------:R0:W4:Y:S01]  /*0950*/  LDG.E.U16 R35, desc[UR4][R46.64] ;  /* 0x000000042e237981 */ /* 0x000122000c1e1500 */
[----:B------:R-:W-:Y:S02]  /*0960*/  LEA.HI.X.SX32 R49, R37, R2, 0x1, P0 ;  /* 0x0000000225317211 */ /* 0x000fe400000f0eff */
[----:B------:R-:W-:-:S02]  /*0970*/  LEA R53, R14, R41, 0x1 ;  /* 0x000000290e357211 */ /* 0x000fc400078e08ff */
[C---:B-1----:R-:W-:Y:S01]  /*0980*/  LEA R42, P0, R39.reuse, R4, 0x1 ;  /* 0x00000004272a7211 */ /* 0x042fe200078008ff */
[----:B------:R1:W4:Y:S01]  /*0990*/  LDG.E.U16 R36, desc[UR4][R48.64] ;  /* 0x0000000430247981 */ /* 0x000322000c1e1500 */
[----:B------:R-:W-:Y:S02]  /*09a0*/  LEA R55, R14, R53, 0x1 ;  /* 0x000000350e377211 */ /* 0x000fe400078e08ff */
[----:B------:R-:W-:Y:S02]  /*09b0*/  LEA.HI.X.SX32 R43, R39, R2, 0x1, P0 ;  /* 0x00000002272b7211 */ /* 0x000fe400000f0eff */
[-C--:B------:R-:W-:Y:S02]  /*09c0*/  LEA R44, P0, R41, R4.reuse, 0x1 ;  /* 0x00000004292c7211 */ /* 0x080fe400078008ff */
[----:B------:R-:W-:Y:S01]  /*09d0*/  LEA R50, P1, R51, R4, 0x1 ;  /* 0x0000000433327211 */ /* 0x000fe200078208ff */
[----:B------:R-:W4:Y:S01]  /*09e0*/  LDG.E.U16 R38, desc[UR4][R42.64] ;  /* 0x000000042a267981 */ /* 0x000f22000c1e1500 */
[----:B------:R-:W-:-:S02]  /*09f0*/  LEA.HI.X.SX32 R45, R41, R2, 0x1, P0 ;  /* 0x00000002292d7211 */ /* 0x000fc400000f0eff */
[C---:B------:R-:W-:Y:S02]  /*0a00*/  LEA R41, R14.reuse, R55, 0x1 ;  /* 0x000000370e297211 */ /* 0x040fe400078e08ff */
[----:B0-----:R-:W-:Y:S01]  /*0a10*/  LEA R46, P0, R53, R4, 0x1 ;  /* 0x00000004352e7211 */ /* 0x001fe200078008ff */
[----:B------:R-:W4:Y:S01]  /*0a20*/  LDG.E.U16 R39, desc[UR4][R44.64] ;  /* 0x000000042c277981 */ /* 0x000f22000c1e1500 */
[----:B------:R-:W-:-:S04]  /*0a30*/  LEA R57, R14, R41, 0x1 ;  /* 0x000000290e397211 */ /* 0x000fc800078e08ff */
[----:B------:R-:W-:-:S04]  /*0a40*/  LEA R59, R14, R57, 0x1 ;  /* 0x000000390e3b7211 */ /* 0x000fc800078e08ff */
[C---:B------:R-:W-:Y:S02]  /*0a50*/  LEA R61, R14.reuse, R59, 0x1 ;  /* 0x0000003b0e3d7211 */ /* 0x040fe400078e08ff */
[-C--:B------:R-:W-:Y:S02]  /*0a60*/  LEA.HI.X.SX32 R51, R51, R2.reuse, 0x1, P1 ;  /* 0x0000000233337211 */ /* 0x080fe400008f0eff */
[C---:B------:R-:W-:Y:S02]  /*0a70*/  LEA R63, R14.reuse, R61, 0x1 ;  /* 0x0000003d0e3f7211 */ /* 0x040fe400078e08ff */
[----:B------:R-:W-:Y:S01]  /*0a80*/  LEA.HI.X.SX32 R47, R53, R2, 0x1, P0 ;  /* 0x00000002352f7211 */ /* 0x000fe200000f0eff */
[----:B------:R0:W4:Y:S01]  /*0a90*/  LDG.E.U16 R37, desc[UR4][R50.64] ;  /* 0x0000000432257981 */ /* 0x000122000c1e1500 */
[C---:B-1----:R-:W-:Y:S02]  /*0aa0*/  LEA R48, P0, R41.reuse, R4, 0x1 ;  /* 0x0000000429307211 */ /* 0x042fe400078008ff */
[----:B------:R-:W-:Y:S01]  /*0ab0*/  LEA R65, R14, R63, 0x1 ;  /* 0x0000003f0e417211 */ /* 0x000fe200078e08ff */
[----:B------:R-:W4:Y:S01]  /*0ac0*/  LDG.E.U16 R40, desc[UR4][R46.64] ;  /* 0x000000042e287981 */ /* 0x000f22000c1e1500 */
[----:B------:R-:W-:-:S02]  /*0ad0*/  LEA.HI.X.SX32 R49, R41, R2, 0x1, P0 ;  /* 0x0000000229317211 */ /* 0x000fc400000f0eff */
[-C--:B------:R-:W-:Y:S02]  /*0ae0*/  LEA R52, P1, R55, R4.reuse, 0x1 ;  /* 0x0000000437347211 */ /* 0x080fe400078208ff */
[C---:B------:R-:W-:Y:S01]  /*0af0*/  LEA R67, R14.reuse, R65, 0x1 ;  /* 0x000000410e437211 */ /* 0x040fe200078e08ff */
[----:B------:R-:W4:Y:S01]  /*0b00*/  LDG.E.U16 R42, desc[UR4][R48.64] ;  /* 0x00000004302a7981 */ /* 0x000f22000c1e1500 */
[----:B0-----:R-:W-:Y:S02]  /*0b10*/  LEA R50, P0, R57, R4, 0x1 ;  /* 0x0000000439327211 */ /* 0x001fe400078008ff */
[-C--:B------:R-:W-:Y:S02]  /*0b20*/  LEA.HI.X.SX32 R53, R55, R2.reuse, 0x1, P1 ;  /* 0x0000000237357211 */ /* 0x080fe400008f0eff */
[----:B------:R-:W-:Y:S02]  /*0b30*/  LEA.HI.X.SX32 R51, R57, R2, 0x1, P0 ;  /* 0x0000000239337211 */ /* 0x000fe400000f0eff */
[----:B------:R-:W-:Y:S01]  /*0b40*/  LEA R69, R14, R67, 0x1 ;  /* 0x000000430e457211 */ /* 0x000fe200078e08ff */
[----:B------:R0:W4:Y:S01]  /*0b50*/  LDG.E.U16 R41, desc[UR4][R52.64] ;  /* 0x0000000434297981 */ /* 0x000122000c1e1500 */
[----:B------:R-:W-:-:S02]  /*0b60*/  LEA R54, P0, R59, R4, 0x1 ;  /* 0x000000043b367211 */ /* 0x000fc400078008ff */
[C---:B------:R-:W-:Y:S01]  /*0b70*/  LEA R71, R14.reuse, R69, 0x1 ;  /* 0x000000450e477211 */ /* 0x040fe200078e08ff */
[----:B------:R-:W4:Y:S01]  /*0b80*/  LDG.E.U16 R43, desc[UR4][R50.64] ;  /* 0x00000004322b7981 */ /* 0x000f22000c1e1500 */
[----:B------:R-:W-:Y:S02]  /*0b90*/  LEA.HI.X.SX32 R55, R59, R2, 0x1, P0 ;  /* 0x000000023b377211 */ /* 0x000fe400000f0eff */
[C---:B------:R-:W-:Y:S02]  /*0ba0*/  LEA R73, R14.reuse, R71, 0x1 ;  /* 0x000000470e497211 */ /* 0x040fe400078e08ff */
[C---:B0-----:R-:W-:Y:S01]  /*0bb0*/  LEA R52, P0, R63.reuse, R4, 0x1 ;  /* 0x000000043f347211 */ /* 0x041fe200078008ff */
[----:B------:R0:W4:Y:S01]  /*0bc0*/  LDG.E.U16 R44, desc[UR4][R54.64] ;  /* 0x00000004362c7981 */ /* 0x000122000c1e1500 */
[----:B------:R-:W-:Y:S02]  /*0bd0*/  LEA R75, R14, R73, 0x1 ;  /* 0x000000490e4b7211 */ /* 0x000fe400078e08ff */
[----:B------:R-:W-:-:S02]  /*0be0*/  LEA.HI.X.SX32 R53, R63, R2, 0x1, P0 ;  /* 0x000000023f357211 */ /* 0x000fc400000f0eff */
[-C--:B------:R-:W-:Y:S02]  /*0bf0*/  LEA R58, P0, R65, R4.reuse, 0x1 ;  /* 0x00000004413a7211 */ /* 0x080fe400078008ff */
[----:B------:R-:W-:Y:S01]  /*0c00*/  LEA R56, P1, R61, R4, 0x1 ;  /* 0x000000043d387211 */ /* 0x000fe200078208ff */
[----:B------:R-:W4:Y:S01]  /*0c10*/  LDG.E.U16 R46, desc[UR4][R52.64] ;  /* 0x00000004342e7981 */ /* 0x000f22000c1e1500 */
[----:B------:R-:W-:Y:S02]  /*0c20*/  LEA.HI.X.SX32 R59, R65, R2, 0x1, P0 ;  /* 0x00000002413b7211 */ /* 0x000fe400000f0eff */
[----:B------:R-:W-:Y:S02]  /*0c30*/  LEA R65, R14, R75, 0x1 ;  /* 0x0000004b0e417211 */ /* 0x000fe400078e08ff */
[----:B------:R-:W-:Y:S01]  /*0c40*/  LEA R60, P0, R67, R4, 0x1 ;  /* 0x00000004433c7211 */ /* 0x000fe200078008ff */
[----:B------:R-:W4:Y:S01]  /*0c50*/  LDG.E.U16 R47, desc[UR4][R58.64] ;  /* 0x000000043a2f7981 */ /* 0x000f22000c1e1500 */
[----:B------:R-:W-:-:S02]  /*0c60*/  LEA.HI.X.SX32 R57, R61, R2, 0x1, P1 ;  /* 0x000000023d397211 */ /* 0x000fc400008f0eff */
[C---:B------:R-:W-:Y:S02]  /*0c70*/  LEA R77, R14.reuse, R65, 0x1 ;  /* 0x000000410e4d7211 */ /* 0x040fe400078e08ff */
[----:B0-----:R-:W-:Y:S01]  /*0c80*/  LEA R54, P1, R69, R4, 0x1 ;  /* 0x0000000445367211 */ /* 0x001fe200078208ff */
[----:B------:R0:W4:Y:S01]  /*0c90*/  LDG.E.U16 R45, desc[UR4][R56.64] ;  /* 0x00000004382d7981 */ /* 0x000122000c1e1500 */
[-C--:B------:R-:W-:Y:S02]  /*0ca0*/  LEA.HI.X.SX32 R61, R67, R2.reuse, 0x1, P0 ;  /* 0x00000002433d7211 */ /* 0x080fe400000f0eff */
[C---:B------:R-:W-:Y:S02]  /*0cb0*/  LEA R67, R14.reuse, R77, 0x1 ;  /* 0x0000004d0e437211 */ /* 0x040fe400078e08ff */
[----:B------:R-:W-:Y:S01]  /*0cc0*/  LEA.HI.X.SX32 R55, R69, R2, 0x1, P1 ;  /* 0x0000000245377211 */ /* 0x000fe200008f0eff */
[----:B------:R1:W4:Y:S01]  /*0cd0*/  LDG.E.U16 R48, desc[UR4][R60.64] ;  /* 0x000000043c307981 */ /* 0x000322000c1e1500 */
[----:B------:R-:W-:-:S02]  /*0ce0*/  LEA R69, R14, R67, 0x1 ;  /* 0x000000430e457211 */ /* 0x000fc400078e08ff */
[C---:B0-----:R-:W-:Y:S01]  /*0cf0*/  LEA R56, P0, R71.reuse, R4, 0x1 ;  /* 0x0000000447387211 */ /* 0x041fe200078008ff */
[----:B------:R-:W4:Y:S03]  /*0d00*/  LDG.E.U16 R49, desc[UR4][R54.64] ;  /* 0x0000000436317981 */ /* 0x000f26000c1e1500 */
[----:B------:R-:W-:Y:S02]  /*0d10*/  LEA.HI.X.SX32 R57, R71, R2, 0x1, P0 ;  /* 0x0000000247397211 */ /* 0x000fe400000f0eff */
[C---:B------:R-:W-:Y:S02]  /*0d20*/  LEA R62, P0, R73.reuse, R4, 0x1 ;  /* 0x00000004493e7211 */ /* 0x040fe400078008ff */
[----:B------:R-:W-:Y:S01]  /*0d30*/  LEA R71, R14, R69, 0x1 ;  /* 0x000000450e477211 */ /* 0x000fe200078e08ff */
[----:B------:R-:W4:Y:S01]  /*0d40*/  LDG.E.U16 R50, desc[UR4][R56.64] ;  /* 0x0000000438327981 */ /* 0x000f22000c1e1500 */
[----:B------:R-:W-:-:S02]  /*0d50*/  LEA.HI.X.SX32 R63, R73, R2, 0x1, P0 ;  /* 0x00000002493f7211 */ /* 0x000fc400000f0eff */
[C---:B------:R-:W-:Y:S02]  /*0d60*/  LEA R73, R14.reuse, R71, 0x1 ;  /* 0x000000470e497211 */ /* 0x040fe400078e08ff */
[C---:B------:R-:W-:Y:S01]  /*0d70*/  LEA R58, P0, R75.reuse, R4, 0x1 ;  /* 0x000000044b3a7211 */ /* 0x040fe200078008ff */
[----:B------:R0:W4:Y:S01]  /*0d80*/  LDG.E.U16 R51, desc[UR4][R62.64] ;  /* 0x000000043e337981 */ /* 0x000122000c1e1500 */
[C---:B------:R-:W-:Y:S02]  /*0d90*/  LEA R79, R14.reuse, R73, 0x1 ;  /* 0x000000490e4f7211 */ /* 0x040fe400078e08ff */
[----:B------:R-:W-:Y:S02]  /*0da0*/  LEA.HI.X.SX32 R59, R75, R2, 0x1, P0 ;  /* 0x000000024b3b7211 */ /* 0x000fe400000f0eff */
[C---:B------:R-:W-:Y:S02]  /*0db0*/  LEA R75, R14.reuse, R79, 0x1 ;  /* 0x0000004f0e4b7211 */ /* 0x040fe400078e08ff */
[----:B-1----:R-:W-:Y:S01]  /*0dc0*/  LEA R60, P0, R77, R4, 0x1 ;  /* 0x000000044d3c7211 */ /* 0x002fe200078008ff */
[----:B------:R-:W4:Y:S01]  /*0dd0*/  LDG.E.U16 R52, desc[UR4][R58.64] ;  /* 0x000000043a347981 */ /* 0x000f22000c1e1500 */
[----:B------:R-:W-:-:S02]  /*0de0*/  LEA R81, R14, R75, 0x1 ;  /* 0x0000004b0e517211 */ /* 0x000fc400078e08ff */
[----:B------:R-:W-:Y:S02]  /*0df0*/  LEA.HI.X.SX32 R61, R77, R2, 0x1, P0 ;  /* 0x000000024d3d7211 */ /* 0x000fe400000f0eff */
[C---:B------:R-:W-:Y:S02]  /*0e00*/  LEA R77, R14.reuse, R81, 0x1 ;  /* 0x000000510e4d7211 */ /* 0x040fe400078e08ff */
[----:B------:R-:W-:Y:S01]  /*0e10*/  LEA R64, P1, R65, R4, 0x1 ;  /* 0x0000000441407211 */ /* 0x000fe200078208ff */
[----:B------:R-:W4:Y:S01]  /*0e20*/  LDG.E.U16 R54, desc[UR4][R60.64] ;  /* 0x000000043c367981 */ /* 0x000f22000c1e1500 */
[----:B------:R-:W-:-:S04]  /*0e30*/  LEA R83, R14, R77, 0x1 ;  /* 0x0000004d0e537211 */ /* 0x000fc800078e08ff */
[----:B------:R-:W-:-:S04]  /*0e40*/  LEA R85, R14, R83, 0x1 ;  /* 0x000000530e557211 */ /* 0x000fc800078e08ff */
[----:B------:R-:W-:-:S04]  /*0e50*/  LEA R87, R14, R85, 0x1 ;  /* 0x000000550e577211 */ /* 0x000fc800078e08ff */
[C---:B------:R-:W-:Y:S02]  /*0e60*/  LEA R89, R14.reuse, R87, 0x1 ;  /* 0x000000570e597211 */ /* 0x040fe400078e08ff */
[----:B------:R-:W-:Y:S02]  /*0e70*/  LEA R66, P0, R67, R4, 0x1 ;  /* 0x0000000443427211 */ /* 0x000fe400078008ff */
[C---:B------:R-:W-:Y:S02]  /*0e80*/  LEA R91, R14.reuse, R89, 0x1 ;  /* 0x000000590e5b7211 */ /* 0x040fe400078e08ff */
[-C--:B------:R-:W-:Y:S02]  /*0e90*/  LEA.HI.X.SX32 R65, R65, R2.reuse, 0x1, P1 ;  /* 0x0000000241417211 */ /* 0x080fe400008f0eff */
[----:B------:R-:W-:Y:S02]  /*0ea0*/  LEA R93, R14, R91, 0x1 ;  /* 0x0000005b0e5d7211 */ /* 0x000fe400078e08ff */
[----:B------:R-:W-:Y:S01]  /*0eb0*/  LEA.HI.X.SX32 R67, R67, R2, 0x1, P0 ;  /* 0x0000000243437211 */ /* 0x000fe200000f0eff */
[----:B------:R1:W4:Y:S01]  /*0ec0*/  LDG.E.U16 R53, desc[UR4][R64.64] ;  /* 0x0000000440357981 */ /* 0x000322000c1e1500 */
[----:B0-----:R-:W-:-:S02]  /*0ed0*/  LEA R62, P0, R69, R4, 0x1 ;  /* 0x00000004453e7211 */ /* 0x001fc400078008ff */
[C---:B------:R-:W-:Y:S01]  /*0ee0*/  LEA R95, R14.reuse, R93, 0x1 ;  /* 0x0000005d0e5f7211 */ /* 0x040fe200078e08ff */
[----:B------:R0:W4:Y:S01]  /*0ef0*/  LDG.E.U16 R55, desc[UR4][R66.64] ;  /* 0x0000000442377981 */ /* 0x000122000c1e1500 */
[----:B------:R-:W-:Y:S02]  /*0f00*/  LEA.HI.X.SX32 R63, R69, R2, 0x1, P0 ;  /* 0x00000002453f7211 */ /* 0x000fe400000f0eff */
[----:B------:R-:W-:Y:S02]  /*0f10*/  LEA R97, R14, R95, 0x1 ;  /* 0x0000005f0e617211 */ /* 0x000fe400078e08ff */
[-C--:B-1----:R-:W-:Y:S01]  /*0f20*/  LEA R64, P0, R73, R4.reuse, 0x1 ;  /* 0x0000000449407211 */ /* 0x082fe200078008ff */
[----:B------:R-:W4:Y:S01]  /*0f30*/  LDG.E.U16 R56, desc[UR4][R62.64] ;  /* 0x000000043e387981 */ /* 0x000f22000c1e1500 */
[----:B------:R-:W-:Y:S02]  /*0f40*/  LEA R68, P1, R71, R4, 0x1 ;  /* 0x0000000447447211 */ /* 0x000fe400078208ff */
[----:B------:R-:W-:-:S02]  /*0f50*/  LEA.HI.X.SX32 R65, R73, R2, 0x1, P0 ;  /* 0x0000000249417211 */ /* 0x000fc400000f0eff */
[C---:B------:R-:W-:Y:S02]  /*0f60*/  LEA R99, R14.reuse, R97, 0x1 ;  /* 0x000000610e637211 */ /* 0x040fe400078e08ff */
[----:B------:R-:W-:Y:S01]  /*0f70*/  LEA R70, P0, R79, R4, 0x1 ;  /* 0x000000044f467211 */ /* 0x000fe200078008ff */
[----:B------:R-:W4:Y:S01]  /*0f80*/  LDG.E.U16 R58, desc[UR4][R64.64] ;  /* 0x00000004403a7981 */ /* 0x000f22000c1e1500 */
        /* <DEDUP_REMOVED lines=13> */
[----:B------:R-:W-:Y:S02]  /*1060*/  LEA R74, P0, R83, R4, 0x1 ;  /* 0x00000004534a7211 */ /* 0x000fe400078008ff */
[C---:B------:R-:W-:Y:S01]  /*1070*/  LEA R107, R14.reuse, R105, 0x1 ;  /* 0x000000690e6b7211 */ /* 0x040fe200078e08ff */
[----:B------:R-:W4:Y:S01]  /*1080*/  LDG.E.U16 R62, desc[UR4][R68.64] ;  /* 0x00000004443e7981 */ /* 0x000f22000c1e1500 */
[-C--:B------:R-:W-:Y:S02]  /*1090*/  LEA.HI.X.SX32 R73, R81, R2.reuse, 0x1, P1 ;  /* 0x0000000251497211 */ /* 0x080fe400008f0eff */
[----:B------:R-:W-:Y:S02]  /*10a0*/  LEA.HI.X.SX32 R75, R83, R2, 0x1, P0 ;  /* 0x00000002534b7211 */ /* 0x000fe400000f0eff */
[----:B------:R-:W-:Y:S01]  /*10b0*/  LEA R109, R14, R107, 0x1 ;  /* 0x0000006b0e6d7211 */ /* 0x000fe200078e08ff */
[----:B------:R1:W4:Y:S01]  /*10c0*/  LDG.E.U16 R61, desc[UR4][R72.64] ;  /* 0x00000004483d7981 */ /* 0x000322000c1e1500 */
[----:B0-----:R-:W-:-:S02]  /*10d0*/  LEA R70, P0, R85, R4, 0x1 ;  /* 0x0000000455467211 */ /* 0x001fc400078008ff */
[C---:B------:R-:W-:Y:S01]  /*10e0*/  LEA R111, R14.reuse, R109, 0x1 ;  /* 0x0000006d0e6f7211 */ /* 0x040fe200078e08ff */
[----:B------:R0:W4:Y:S01]  /*10f0*/  LDG.E.U16 R63, desc[UR4][R74.64] ;  /* 0x000000044a3f7981 */ /* 0x000122000c1e1500 */
[----:B------:R-:W-:Y:S02]  /*1100*/  LEA.HI.X.SX32 R71, R85, R2, 0x1, P0 ;  /* 0x0000000255477211 */ /* 0x000fe400000f0eff */
[C---:B------:R-:W-:Y:S02]  /*1110*/  LEA R113, R14.reuse, R111, 0x1 ;  /* 0x0000006f0e717211 */ /* 0x040fe400078e08ff */
[C---:B-1----:R-:W-:Y:S01]  /*1120*/  LEA R72, P0, R89.reuse, R4, 0x1 ;  /* 0x0000000459487211 */ /* 0x042fe200078008ff */
[----:B------:R-:W4:Y:S01]  /*1130*/  LDG.E.U16 R64, desc[UR4][R70.64] ;  /* 0x0000000446407981 */ /* 0x000f22000c1e1500 */
[----:B------:R-:W-:Y:S02]  /*1140*/  LEA R115, R14, R113, 0x1 ;  /* 0x000000710e737211 */ /* 0x000fe400078e08ff */
[----:B------:R-:W-:-:S02]  /*1150*/  LEA.HI.X.SX32 R73, R89, R2, 0x1, P0 ;  /* 0x0000000259497211 */ /* 0x000fc400000f0eff */
[-C--:B------:R-:W-:Y:S02]  /*1160*/  LEA R78, P0, R91, R4.reuse, 0x1 ;  /* 0x000000045b4e7211 */ /* 0x080fe400078008ff */
[----:B------:R-:W-:Y:S01]  /*1170*/  LEA R76, P1, R87, R4, 0x1 ;  /* 0x00000004574c7211 */ /* 0x000fe200078208ff */
[----:B------:R-:W4:Y:S01]  /*1180*/  LDG.E.U16 R66, desc[UR4][R72.64] ;  /* 0x0000000448427981 */ /* 0x000f22000c1e1500 */
[----:B------:R-:W-:Y:S02]  /*1190*/  LEA.HI.X.SX32 R79, R91, R2, 0x1, P0 ;  /* 0x000000025b4f7211 */ /* 0x000fe400000f0eff */
[----:B------:R-:W-:Y:S02]  /*11a0*/  LEA R91, R14, R115, 0x1 ;  /* 0x000000730e5b7211 */ /* 0x000fe400078e08ff */
[----:B0-----:R-:W-:Y:S01]  /*11b0*/  LEA R74, P0, R93, R4, 0x1 ;  /* 0x000000045d4a7211 */ /* 0x001fe200078008ff */
[----:B------:R-:W4:Y:S01]  /*11c0*/  LDG.E.U16 R67, desc[UR4][R78.64] ;  /* 0x000000044e437981 */ /* 0x000f22000c1e1500 */
[----:B------:R-:W-:-:S02]  /*11d0*/  LEA.HI.X.SX32 R77, R87, R2, 0x1, P1 ;  /* 0x00000002574d7211 */ /* 0x000fc400008f0eff */
[C---:B------:R-:W-:Y:S02]  /*11e0*/  LEA R117, R14.reuse, R91, 0x1 ;  /* 0x0000005b0e757211 */ /* 0x040fe400078e08ff */
[----:B------:R-:W-:Y:S01]  /*11f0*/  LEA R80, P1, R95, R4, 0x1 ;  /* 0x000000045f507211 */ /* 0x000fe200078208ff */
[----:B------:R0:W4:Y:S01]  /*1200*/  LDG.E.U16 R65, desc[UR4][R76.64] ;  /* 0x000000044c417981 */ /* 0x000122000c1e1500 */
[-C--:B------:R-:W-:Y:S02]  /*1210*/  LEA.HI.X.SX32 R75, R93, R2.reuse, 0x1, P0 ;  /* 0x000000025d4b7211 */ /* 0x080fe400000f0eff */
[C---:B------:R-:W-:Y:S02]  /*1220*/  LEA R93, R14.reuse, R117, 0x1 ;  /* 0x000000750e5d7211 */ /* 0x040fe400078e08ff */
[----:B------:R-:W-:Y:S01]  /*1230*/  LEA.HI.X.SX32 R81, R95, R2, 0x1, P1 ;  /* 0x000000025f517211 */ /* 0x000fe200008f0eff */
[----:B------:R-:W4:Y:S01]  /*1240*/  LDG.E.U16 R68, desc[UR4][R74.64] ;  /* 0x000000044a447981 */ /* 0x000f22000c1e1500 */
[----:B------:R-:W-:-:S02]  /*1250*/  LEA R95, R14, R93, 0x1 ;  /* 0x0000005d0e5f7211 */ /* 0x000fc400078e08ff */
[C---:B0-----:R-:W-:Y:S01]  /*1260*/  LEA R76, P0, R97.reuse, R4, 0x1 ;  /* 0x00000004614c7211 */ /* 0x041fe200078008ff */
[----:B------:R0:W4:Y:S03]  /*1270*/  LDG.E.U16 R69, desc[UR4][R80.64] ;  /* 0x0000000450457981 */ /* 0x000126000c1e1500 */
        /* <DEDUP_REMOVED lines=11> */
[----:B0-----:R-:W-:Y:S01]  /*1330*/  LEA R80, P0, R105, R4, 0x1 ;  /* 0x0000000469507211 */ /* 0x001fe200078008ff */
[----:B------:R0:W4:Y:S01]  /*1340*/  LDG.E.U16 R72, desc[UR4][R78.64] ;  /* 0x000000044e487981 */ /* 0x000122000c1e1500 */
[----:B------:R-:W-:-:S02]  /*1350*/  LEA R121, R14, R101, 0x1 ;  /* 0x000000650e797211 */ /* 0x000fc400078e08ff */
[----:B------:R-:W-:Y:S02]  /*1360*/  LEA.HI.X.SX32 R81, R105, R2, 0x1, P0 ;  /* 0x0000000269517211 */ /* 0x000fe400000f0eff */
[C---:B------:R-:W-:Y:S02]  /*1370*/  LEA R105, R14.reuse, R121, 0x1 ;  /* 0x000000790e697211 */ /* 0x040fe400078e08ff */
[C---:B------:R-:W-:Y:S01]  /*1380*/  LEA R86, P0, R107.reuse, R4, 0x1 ;  /* 0x000000046b567211 */ /* 0x040fe200078008ff */
[----:B------:R2:W4:Y:S01]  /*1390*/  LDG.E.U16 R74, desc[UR4][R80.64] ;  /* 0x00000004504a7981 */ /* 0x000522000c1e1500 */
[----:B------:R-:W-:Y:S02]  /*13a0*/  LEA R123, R14, R105, 0x1 ;  /* 0x000000690e7b7211 */ /* 0x000fe400078e08ff */
[----:B------:R-:W-:Y:S02]  /*13b0*/  LEA.HI.X.SX32 R87, R107, R2, 0x1, P0 ;  /* 0x000000026b577211 */ /* 0x000fe400000f0eff */
[----:B-1----:R-:W-:-:S02]  /*13c0*/  LEA R82, P0, R109, R4, 0x1 ;  /* 0x000000046d527211 */ /* 0x002fc400078008ff */
[C---:B------:R-:W-:Y:S01]  /*13d0*/  LEA R125, R14.reuse, R123, 0x1 ;  /* 0x0000007b0e7d7211 */ /* 0x040fe200078e08ff */
[----:B------:R1:W4:Y:S01]  /*13e0*/  LDG.E.U16 R75, desc[UR4][R86.64] ;  /* 0x00000004564b7981 */ /* 0x000322000c1e1500 */
[----:B------:R-:W-:Y:S02]  /*13f0*/  LEA.HI.X.SX32 R83, R109, R2, 0x1, P0 ;  /* 0x000000026d537211 */ /* 0x000fe400000f0eff */
[C---:B------:R-:W-:Y:S02]  /*1400*/  LEA R109, R14.reuse, R125, 0x1 ;  /* 0x0000007d0e6d7211 */ /* 0x040fe400078e08ff */
[C---:B0-----:R-:W-:Y:S01]  /*1410*/  LEA R78, P0, R113.reuse, R4, 0x1 ;  /* 0x00000004714e7211 */ /* 0x041fe200078008ff */
[----:B------:R-:W4:Y:S01]  /*1420*/  LDG.E.U16 R76, desc[UR4][R82.64] ;  /* 0x00000004524c7981 */ /* 0x000f22000c1e1500 */
[----:B------:R-:W-:Y:S02]  /*1430*/  LEA R127, R14, R109, 0x1 ;  /* 0x0000006d0e7f7211 */ /* 0x000fe400078e08ff */
[----:B------:R-:W-:-:S02]  /*1440*/  LEA.HI.X.SX32 R79, R113, R2, 0x1, P0 ;  /* 0x00000002714f7211 */ /* 0x000fc400000f0eff */
[C---:B------:R-:W-:Y:S02]  /*1450*/  LEA R113, R14.reuse, R127, 0x1 ;  /* 0x0000007f0e717211 */ /* 0x040fe400078e08ff */
[-C--:B------:R-:W-:Y:S01]  /*1460*/  LEA R84, P1, R103, R4.reuse, 0x1 ;  /* 0x0000000467547211 */ /* 0x080fe200078208ff */
[----:B------:R-:W4:Y:S01]  /*1470*/  LDG.E.U16 R90, desc[UR4][R78.64] ;  /* 0x000000044e5a7981 */ /* 0x000f22000c1e1500 */
[----:B--2---:R-:W-:Y:S02]  /*1480*/  LEA R80, P0, R115, R4, 0x1 ;  /* 0x0000000473507211 */ /* 0x004fe400078008ff */
[----:B------:R-:W-:Y:S02]  /*1490*/  LEA R129, R14, R113, 0x1 ;  /* 0x000000710e817211 */ /* 0x000fe400078e08ff */
[----:B------:R-:W-:Y:S02]  /*14a0*/  LEA.HI.X.SX32 R85, R103, R2, 0x1, P1 ;  /* 0x0000000267557211 */ /* 0x000fe400008f0eff */
[----:B------:R-:W-:-:S02]  /*14b0*/  LEA R88, P1, R111, R4, 0x1 ;  /* 0x000000046f587211 */ /* 0x000fc400078208ff */
[-C--:B------:R-:W-:Y:S01]  /*14c0*/  LEA.HI.X.SX32 R81, R115, R2.reuse, 0x1, P0 ;  /* 0x0000000273517211 */ /* 0x080fe200000f0eff */
[----:B------:R0:W2:Y:S01]  /*14d0*/  LDG.E.U16 R73, desc[UR4][R84.64] ;  /* 0x0000000454497981 */ /* 0x0000a2000c1e1500 */
[C---:B------:R-:W-:Y:S02]  /*14e0*/  LEA R115, R14.reuse, R129, 0x1 ;  /* 0x000000810e737211 */ /* 0x040fe400078e08ff */
[----:B------:R-:W-:Y:S02]  /*14f0*/  LEA.HI.X.SX32 R89, R111, R2, 0x1, P1 ;  /* 0x000000026f597211 */ /* 0x000fe400008f0eff */
[C---:B-1----:R-:W-:Y:S02]  /*1500*/  LEA R86, P1, R117.reuse, R4, 0x1 ;  /* 0x0000000475567211 */ /* 0x042fe400078208ff */
[----:B------:R-:W-:Y:S01]  /*1510*/  LEA R131, R14, R115, 0x1 ;  /* 0x000000730e837211 */ /* 0x000fe200078e08ff */
[----:B------:R-:W2:Y:S01]  /*1520*/  LDG.E.U16 R77, desc[UR4][R88.64] ;  /* 0x00000004584d7981 */ /* 0x000ea2000c1e1500 */
[----:B------:R-:W-:-:S02]  /*1530*/  LEA.HI.X.SX32 R87, R117, R2, 0x1, P1 ;  /* 0x0000000275577211 */ /* 0x000fc400008f0eff */
[C---:B------:R-:W-:Y:S02]  /*1540*/  LEA R117, R14.reuse, R131, 0x1 ;  /* 0x000000830e757211 */ /* 0x040fe400078e08ff */
[C---:B0-----:R-:W-:Y:S02]  /*1550*/  LEA R84, P0, R91.reuse, R4, 0x1 ;  /* 0x000000045b547211 */ /* 0x041fe400078008ff */
[C---:B------:R-:W-:Y:S02]  /*1560*/  LEA R133, R14.reuse, R117, 0x1 ;  /* 0x000000750e857211 */ /* 0x040fe400078e08ff */
[----:B------:R-:W-:Y:S02]  /*1570*/  LEA.HI.X.SX32 R85, R91, R2, 0x1, P0 ;  /* 0x000000025b557211 */ /* 0x000fe400000f0eff */
[----:B------:R-:W-:Y:S01]  /*1580*/  LEA R82, P0, R93, R4, 0x1 ;  /* 0x000000045d527211 */ /* 0x000fe200078008ff */
[----:B------:R0:W2:Y:S01]  /*1590*/  LDG.E.U16 R91, desc[UR4][R80.64] ;  /* 0x00000004505b7981 */ /* 0x0000a2000c1e1500 */
[----:B------:R-:W-:-:S02]  /*15a0*/  LEA R103, R14, R133, 0x1 ;  /* 0x000000850e677211 */ /* 0x000fc400078e08ff */
[----:B------:R-:W-:Y:S01]  /*15b0*/  LEA.HI.X.SX32 R83, R93, R2, 0x1, P0 ;  /* 0x000000025d537211 */ /* 0x000fe200000f0eff */
[----:B------:R-:W2:Y:S01]  /*15c0*/  LDG.E.U16 R92, desc[UR4][R84.64] ;  /* 0x00000004545c7981 */ /* 0x000ea2000c1e1500 */
[C---:B------:R-:W-:Y:S02]  /*15d0*/  LEA R78, P0, R95.reuse, R4, 0x1 ;  /* 0x000000045f4e7211 */ /* 0x040fe400078008ff */
[C---:B------:R-:W-:Y:S01]  /*15e0*/  LEA R135, R14.reuse, R103, 0x1 ;  /* 0x000000670e877211 */ /* 0x040fe200078e08ff */
[----:B------:R1:W2:Y:S01]  /*15f0*/  LDG.E.U16 R93, desc[UR4][R86.64] ;  /* 0x00000004565d7981 */ /* 0x0002a2000c1e1500 */
[----:B------:R-:W-:Y:S02]  /*1600*/  LEA.HI.X.SX32 R79, R95, R2, 0x1, P0 ;  /* 0x000000025f4f7211 */ /* 0x000fe400000f0eff */
[----:B------:R-:W-:Y:S01]  /*1610*/  LEA R137, R14, R135, 0x1 ;  /* 0x000000870e897211 */ /* 0x000fe200078e08ff */
[----:B------:R3:W2:Y:S01]  /*1620*/  LDG.E.U16 R96, desc[UR4][R82.64] ;  /* 0x0000000452607981 */ /* 0x0006a2000c1e1500 */
[----:B0-----:R-:W-:-:S02]  /*1630*/  LEA R80, P0, R97, R4, 0x1 ;  /* 0x0000000461507211 */ /* 0x001fc400078008ff */
[C---:B------:R-:W-:Y:S02]  /*1640*/  LEA R139, R14.reuse, R137, 0x1 ;  /* 0x000000890e8b7211 */ /* 0x040fe400078e08ff */
[----:B------:R-:W-:Y:S02]  /*1650*/  LEA.HI.X.SX32 R81, R97, R2, 0x1, P0 ;  /* 0x0000000261517211 */ /* 0x000fe400000f0eff */
[C---:B-1----:R-:W-:Y:S01]  /*1660*/  LEA R86, P0, R119.reuse, R4, 0x1 ;  /* 0x0000000477567211 */ /* 0x042fe200078008ff */
[----:B------:R0:W2:Y:S01]  /*1670*/  LDG.E.U16 R97, desc[UR4][R78.64] ;  /* 0x000000044e617981 */ /* 0x0000a2000c1e1500 */
[----:B------:R-:W-:Y:S02]  /*1680*/  LEA R107, R14, R139, 0x1 ;  /* 0x0000008b0e6b7211 */ /* 0x000fe400078e08ff */
[----:B------:R-:W-:Y:S01]  /*1690*/  LEA.HI.X.SX32 R87, R119, R2, 0x1, P0 ;  /* 0x0000000277577211 */ /* 0x000fe200000f0eff */
[----:B------:R1:W2:Y:S01]  /*16a0*/  LDG.E.U16 R98, desc[UR4][R80.64] ;  /* 0x0000000450627981 */ /* 0x0002a2000c1e1500 */
[----:B---3--:R-:W-:-:S02]  /*16b0*/  LEA R82, P0, R101, R4, 0x1 ;  /* 0x0000000465527211 */ /* 0x008fc400078008ff */
[C---:B------:R-:W-:Y:S01]  /*16c0*/  LEA R119, R14.reuse, R107, 0x1 ;  /* 0x0000006b0e777211 */ /* 0x040fe200078e08ff */
[----:B------:R-:W3:Y:S01]  /*16d0*/  LDG.E.U16 R102, desc[UR4][R86.64] ;  /* 0x0000000456667981 */ /* 0x000ee2000c1e1500 */
[----:B------:R-:W-:Y:S02]  /*16e0*/  LEA.HI.X.SX32 R83, R101, R2, 0x1, P0 ;  /* 0x0000000265537211 */ /* 0x000fe400000f0eff */
[C---:B------:R-:W-:Y:S02]  /*16f0*/  LEA R101, R14.reuse, R119, 0x1 ;  /* 0x000000770e657211 */ /* 0x040fe400078e08ff */
[-C--:B0-----:R-:W-:Y:S01]  /*1700*/  LEA R78, P0, R121, R4.reuse, 0x1 ;  /* 0x00000004794e7211 */ /* 0x081fe200078008ff */
[----:B------:R-:W3:Y:S01]  /*1710*/  LDG.E.U16 R104, desc[UR4][R82.64] ;  /* 0x0000000452687981 */ /* 0x000ee2000c1e1500 */
[----:B------:R-:W-:Y:S02]  /*1720*/  LEA R141, R14, R101, 0x1 ;  /* 0x000000650e8d7211 */ /* 0x000fe400078e08ff */
[----:B------:R-:W-:-:S02]  /*1730*/  LEA R84, P1, R99, R4, 0x1 ;  /* 0x0000000463547211 */ /* 0x000fc400078208ff */
[C---:B------:R-:W-:Y:S02]  /*1740*/  LEA R111, R14.reuse, R141, 0x1 ;  /* 0x0000008d0e6f7211 */ /* 0x040fe400078e08ff */
[----:B------:R-:W-:Y:S02]  /*1750*/  LEA.HI.X.SX32 R79, R121, R2, 0x1, P0 ;  /* 0x00000002794f7211 */ /* 0x000fe400000f0eff */
[----:B-1----:R-:W-:Y:S02]  /*1760*/  LEA R80, P0, R123, R4, 0x1 ;  /* 0x000000047b507211 */ /* 0x002fe400078008ff */
[----:B------:R-:W-:Y:S02]  /*1770*/  LEA R121, R14, R111, 0x1 ;  /* 0x0000006f0e797211 */ /* 0x000fe400078e08ff */
[-C--:B------:R-:W-:Y:S02]  /*1780*/  LEA.HI.X.SX32 R85, R99, R2.reuse, 0x1, P1 ;  /* 0x0000000263557211 */ /* 0x080fe400008f0eff */
[----:B------:R-:W-:-:S02]  /*1790*/  LEA.HI.X.SX32 R81, R123, R2, 0x1, P0 ;  /* 0x000000027b517211 */ /* 0x000fc400000f0eff */
[C---:B------:R-:W-:Y:S01]  /*17a0*/  LEA R123, R14.reuse, R121, 0x1 ;  /* 0x000000790e7b7211 */ /* 0x040fe200078e08ff */
[----:B------:R0:W3:Y:S01]  /*17b0*/  LDG.E.U16 R99, desc[UR4][R84.64] ;  /* 0x0000000454637981 */ /* 0x0000e2000c1e1500 */
[-C--:B------:R-:W-:Y:S02]  /*17c0*/  LEA R88, P1, R105, R4.reuse, 0x1 ;  /* 0x0000000469587211 */ /* 0x080fe400078208ff */
[----:B------:R-:W-:Y:S01]  /*17d0*/  LEA R143, R14, R123, 0x1 ;  /* 0x0000007b0e8f7211 */ /* 0x000fe200078e08ff */
[----:B------:R-:W3:Y:S01]  /*17e0*/  LDG.E.U16 R108, desc[UR4][R80.64] ;  /* 0x00000004506c7981 */ /* 0x000ee2000c1e1500 */
[----:B0-----:R-:W-:-:S04]  /*17f0*/  LEA R84, P0, R125, R4, 0x1 ;  /* 0x000000047d547211 */ /* 0x001fc800078008ff */
[-C--:B------:R-:W-:Y:S02]  /*1800*/  LEA.HI.X.SX32 R85, R125, R2.reuse, 0x1, P0 ;  /* 0x000000027d557211 */ /* 0x080fe400000f0eff */
[C---:B------:R-:W-:Y:S02]  /*1810*/  LEA R125, R14.reuse, R143, 0x1 ;  /* 0x0000008f0e7d7211 */ /* 0x040fe400078e08ff */
[----:B------:R-:W-:Y:S02]  /*1820*/  LEA.HI.X.SX32 R89, R105, R2, 0x1, P1 ;  /* 0x0000000269597211 */ /* 0x000fe400008f0eff */
[-C--:B------:R-:W-:Y:S01]  /*1830*/  LEA R94, P1, R127, R4.reuse, 0x1 ;  /* 0x000000047f5e7211 */ /* 0x080fe200078208ff */
[----:B------:R-:W3:Y:S01]  /*1840*/  LDG.E.U16 R105, desc[UR4][R78.64] ;  /* 0x000000044e697981 */ /* 0x000ee2000c1e1500 */
[----:B------:R-:W-:Y:S02]  /*1850*/  LEA R145, R14, R125, 0x1 ;  /* 0x0000007d0e917211 */ /* 0x000fe400078e08ff */
[----:B------:R-:W-:Y:S01]  /*1860*/  LEA R86, P0, R109, R4, 0x1 ;  /* 0x000000046d567211 */ /* 0x000fe200078008ff */
[----:B------:R0:W3:Y:S01]  /*1870*/  LDG.E.U16 R106, desc[UR4][R88.64] ;  /* 0x00000004586a7981 */ /* 0x0000e2000c1e1500 */
[----:B------:R-:W-:-:S02]  /*1880*/  LEA.HI.X.SX32 R95, R127, R2, 0x1, P1 ;  /* 0x000000027f5f7211 */ /* 0x000fc400008f0eff */
[C---:B------:R-:W-:Y:S02]  /*1890*/  LEA R127, R14.reuse, R145, 0x1 ;  /* 0x000000910e7f7211 */ /* 0x040fe400078e08ff */
[----:B------:R-:W-:Y:S01]  /*18a0*/  LEA.HI.X.SX32 R87, R109, R2, 0x1, P0 ;  /* 0x000000026d577211 */ /* 0x000fe200000f0eff */
[----:B------:R-:W3:Y:S01]  /*18b0*/  LDG.E.U16 R112, desc[UR4][R94.64] ;  /* 0x000000045e707981 */ /* 0x000ee2000c1e1500 */
[C---:B------:R-:W-:Y:S02]  /*18c0*/  LEA R147, R14.reuse, R127, 0x1 ;  /* 0x0000007f0e937211 */ /* 0x040fe400078e08ff */
[C---:B0-----:R-:W-:Y:S01]  /*18d0*/  LEA R88, P0, R113.reuse, R4, 0x1 ;  /* 0x0000000471587211 */ /* 0x041fe200078008ff */
[----:B------:R0:W3:Y:S01]  /*18e0*/  LDG.E.U16 R109, desc[UR4][R84.64] ;  /* 0x00000004546d7981 */ /* 0x0000e2000c1e1500 */
[----:B------:R-:W-:Y:S02]  /*18f0*/  LEA R149, R14, R147, 0x1 ;  /* 0x000000930e957211 */ /* 0x000fe400078e08ff */
[----:B------:R-:W-:Y:S01]  /*1900*/  LEA.HI.X.SX32 R89, R113, R2, 0x1, P0 ;  /* 0x0000000271597211 */ /* 0x000fe200000f0eff */
[----:B------:R1:W3:Y:S01]  /*1910*/  LDG.E.U16 R110, desc[UR4][R86.64] ;  /* 0x00000004566e7981 */ /* 0x0002e2000c1e1500 */
[----:B------:R-:W-:-:S02]  /*1920*/  LEA R80, P0, R129, R4, 0x1 ;  /* 0x0000000481507211 */ /* 0x000fc400078008ff */
[----:B------:R-:W-:Y:S01]  /*1930*/  LEA R78, P1, R131, R4, 0x1 ;  /* 0x00000004834e7211 */ /* 0x000fe200078208ff */
[----:B------:R-:W3:Y:S01]  /*1940*/  LDG.E.U16 R113, desc[UR4][R88.64] ;  /* 0x0000000458717981 */ /* 0x000ee2000c1e1500 */
[----:B------:R-:W-:Y:S02]  /*1950*/  LEA.HI.X.SX32 R81, R129, R2, 0x1, P0 ;  /* 0x0000000281517211 */ /* 0x000fe400000f0eff */
[C---:B------:R-:W-:Y:S02]  /*1960*/  LEA R129, R14.reuse, R149, 0x1 ;  /* 0x000000950e817211 */ /* 0x040fe400078e08ff */
[----:B------:R-:W-:Y:S01]  /*1970*/  LEA R82, P0, R115, R4, 0x1 ;  /* 0x0000000473527211 */ /* 0x000fe200078008ff */
[----:B------:R5:W3:Y:S01]  /*1980*/  LDG.E.U16 R114, desc[UR4][R80.64] ;  /* 0x0000000450727981 */ /* 0x000ae2000c1e1500 */
[----:B------:R-:W-:-:S04]  /*1990*/  LEA R151, R14, R129, 0x1 ;  /* 0x000000810e977211 */ /* 0x000fc800078e08ff */
[C---:B------:R-:W-:Y:S02]  /*19a0*/  LEA R153, R14.reuse, R151, 0x1 ;  /* 0x000000970e997211 */ /* 0x040fe400078e08ff */
[-C--:B------:R-:W-:Y:S02]  /*19b0*/  LEA.HI.X.SX32 R79, R131, R2.reuse, 0x1, P1 ;  /* 0x00000002834f7211 */ /* 0x080fe400008f0eff */
[----:B------:R-:W-:Y:S02]  /*19c0*/  LEA.HI.X.SX32 R83, R115, R2, 0x1, P0 ;  /* 0x0000000273537211 */ /* 0x000fe400000f0eff */
[C---:B------:R-:W-:Y:S01]  /*19d0*/  LEA R131, R14.reuse, R153, 0x1 ;  /* 0x000000990e837211 */ /* 0x040fe200078e08ff */
[----:B------:R5:W3:Y:S01]  /*19e0*/  LDG.E.U16 R116, desc[UR4][R78.64] ;  /* 0x000000044e747981 */ /* 0x000ae2000c1e1500 */
[C---:B0-----:R-:W-:Y:S02]  /*19f0*/  LEA R84, P0, R117.reuse, R4, 0x1 ;  /* 0x0000000475547211 */ /* 0x041fe400078008ff */
[----:B------:R-:W-:Y:S01]  /*1a00*/  LEA R95, R14, R131, 0x1 ;  /* 0x000000830e5f7211 */ /* 0x000fe200078e08ff */
[----:B------:R-:W3:Y:S01]  /*1a10*/  LDG.E.U16 R115, desc[UR4][R82.64] ;  /* 0x0000000452737981 */ /* 0x000ee2000c1e1500 */
[----:B------:R-:W-:-:S02]  /*1a20*/  LEA.HI.X.SX32 R85, R117, R2, 0x1, P0 ;  /* 0x0000000275557211 */ /* 0x000fc400000f0eff */
[C---:B-1----:R-:W-:Y:S02]  /*1a30*/  LEA R86, P0, R135.reuse, R4, 0x1 ;  /* 0x0000000487567211 */ /* 0x042fe400078008ff */
[C---:B------:R-:W-:Y:S01]  /*1a40*/  LEA R117, R14.reuse, R95, 0x1 ;  /* 0x0000005f0e757211 */ /* 0x040fe200078e08ff */
[----:B------:R0:W3:Y:S01]  /*1a50*/  LDG.E.U16 R118, desc[UR4][R84.64] ;  /* 0x0000000454767981 */ /* 0x0000e2000c1e1500 */
[----:B------:R-:W-:Y:S02]  /*1a60*/  LEA.HI.X.SX32 R87, R135, R2, 0x1, P0 ;  /* 0x0000000287577211 */ /* 0x000fe400000f0eff */
[-C--:B-----5:R-:W-:Y:S02]  /*1a70*/  LEA R80, P0, R119, R4.reuse, 0x1 ;  /* 0x0000000477507211 */ /* 0x0a0fe400078008ff */
[----:B------:R-:W-:Y:S01]  /*1a80*/  LEA R135, R14, R117, 0x1 ;  /* 0x000000750e877211 */ /* 0x000fe200078e08ff */
[----:B------:R-:W5:Y:S01]  /*1a90*/  LDG.E.U16 R122, desc[UR4][R86.64] ;  /* 0x00000004567a7981 */ /* 0x000f62000c1e1500 */
[----:B------:R-:W-:-:S02]  /*1aa0*/  LEA R88, P1, R121, R4, 0x1 ;  /* 0x0000000479587211 */ /* 0x000fc400078208ff */
[-C--:B------:R-:W-:Y:S02]  /*1ab0*/  LEA.HI.X.SX32 R81, R119, R2.reuse, 0x1, P0 ;  /* 0x0000000277517211 */ /* 0x080fe400000f0eff */
[C---:B------:R-:W-:Y:S02]  /*1ac0*/  LEA R119, R14.reuse, R135, 0x1 ;  /* 0x000000870e777211 */ /* 0x040fe400078e08ff */
[----:B------:R-:W-:Y:S01]  /*1ad0*/  LEA.HI.X.SX32 R89, R121, R2, 0x1, P1 ;  /* 0x0000000279597211 */ /* 0x000fe200008f0eff */
[----:B------:R1:W5:Y:S01]  /*1ae0*/  LDG.E.U16 R124, desc[UR4][R80.64] ;  /* 0x00000004507c7981 */ /* 0x000362000c1e1500 */
[C---:B------:R-:W-:Y:S02]  /*1af0*/  LEA R78, P0, R145.reuse, R4, 0x1 ;  /* 0x00000004914e7211 */ /* 0x040fe400078008ff */
[----:B------:R-:W-:Y:S01]  /*1b00*/  LEA R121, R14, R119, 0x1 ;  /* 0x000000770e797211 */ /* 0x000fe200078e08ff */
[----:B------:R1:W5:Y:S01]  /*1b10*/  LDG.E.U16 R128, desc[UR4][R88.64] ;  /* 0x0000000458807981 */ /* 0x000362000c1e1500 */
[----:B------:R-:W-:-:S02]  /*1b20*/  LEA.HI.X.SX32 R79, R145, R2, 0x1, P0 ;  /* 0x00000002914f7211 */ /* 0x000fc400000f0eff */
[C---:B------:R-:W-:Y:S02]  /*1b30*/  LEA R145, R14.reuse, R121, 0x1 ;  /* 0x000000790e917211 */ /* 0x040fe400078e08ff */
[C---:B0-----:R-:W-:Y:S01]  /*1b40*/  LEA R84, P0, R129.reuse, R4, 0x1 ;  /* 0x0000000481547211 */ /* 0x041fe200078008ff */
[----:B------:R0:W5:Y:S01]  /*1b50*/  LDG.E.U16 R132, desc[UR4][R78.64] ;  /* 0x000000044e847981 */ /* 0x000162000c1e1500 */
[C---:B------:R-:W-:Y:S02]  /*1b60*/  LEA R155, R14.reuse, R145, 0x1 ;  /* 0x000000910e9b7211 */ /* 0x040fe400078e08ff */
[----:B------:R-:W-:Y:S02]  /*1b70*/  LEA.HI.X.SX32 R85, R129, R2, 0x1, P0 ;  /* 0x0000000281557211 */ /* 0x000fe400000f0eff */
[----:B------:R-:W-:Y:S02]  /*1b80*/  LEA R129, R14, R155, 0x1 ;  /* 0x0000009b0e817211 */ /* 0x000fe400078e08ff */
[-C--:B------:R-:W-:Y:S01]  /*1b90*/  LEA R82, P1, R95, R4.reuse, 0x1 ;  /* 0x000000045f527211 */ /* 0x080fe200078208ff */
[----:B------:R0:W5:Y:S01]  /*1ba0*/  LDG.E.U16 R136, desc[UR4][R84.64] ;  /* 0x0000000454887981 */ /* 0x000162000c1e1500 */
[----:B-1----:R-:W-:-:S02]  /*1bb0*/  LEA R80, P0, R121, R4, 0x1 ;  /* 0x0000000479507211 */ /* 0x002fc400078008ff */
[----:B------:R-:W-:Y:S02]  /*1bc0*/  LEA R157, R14, R129, 0x1 ;  /* 0x000000810e9d7211 */ /* 0x000fe400078e08ff */
[-C--:B------:R-:W-:Y:S02]  /*1bd0*/  LEA.HI.X.SX32 R83, R95, R2.reuse, 0x1, P1 ;  /* 0x000000025f537211 */ /* 0x080fe400008f0eff */
[----:B------:R-:W-:Y:S02]  /*1be0*/  LEA.HI.X.SX32 R81, R121, R2, 0x1, P0 ;  /* 0x0000000279517211 */ /* 0x000fe400000f0eff */
[-C--:B------:R-:W-:Y:S01]  /*1bf0*/  LEA R88, P1, R157, R4.reuse, 0x1 ;  /* 0x000000049d587211 */ /* 0x080fe200078208ff */
[----:B------:R1:W5:Y:S01]  /*1c00*/  LDG.E.U16 R138, desc[UR4][R82.64] ;  /* 0x00000004528a7981 */ /* 0x000362000c1e1500 */
[----:B------:R-:W-:Y:S02]  /*1c10*/  LEA R86, P0, R133, R4, 0x1 ;  /* 0x0000000485567211 */ /* 0x000fe400078008ff */
[-C--:B------:R-:W-:Y:S01]  /*1c20*/  LEA.HI.X.SX32 R89, R157, R2.reuse, 0x1, P1 ;  /* 0x000000029d597211 */ /* 0x080fe200008f0eff */
[----:B------:R1:W5:Y:S01]  /*1c30*/  LDG.E.U16 R142, desc[UR4][R80.64] ;  /* 0x00000004508e7981 */ /* 0x000362000c1e1500 */
[----:B------:R-:W-:-:S02]  /*1c40*/  LEA.HI.X.SX32 R87, R133, R2, 0x1, P0 ;  /* 0x0000000285577211 */ /* 0x000fc400000f0eff */
[-C--:B0-----:R-:W-:Y:S01]  /*1c50*/  LEA R78, P1, R137, R4.reuse, 0x1 ;  /* 0x00000004894e7211 */ /* 0x081fe200078208ff */
[----:B------:R0:W5:Y:S01]  /*1c60*/  LDG.E.U16 R146, desc[UR4][R88.64] ;  /* 0x0000000458927981 */ /* 0x000162000c1e1500 */
[----:B------:R-:W-:Y:S02]  /*1c70*/  LEA R94, P0, R101, R4, 0x1 ;  /* 0x00000004655e7211 */ /* 0x000fe400078008ff */
[-C--:B------:R-:W-:Y:S01]  /*1c80*/  LEA.HI.X.SX32 R79, R137, R2.reuse, 0x1, P1 ;  /* 0x00000002894f7211 */ /* 0x080fe200008f0eff */
[----:B------:R0:W5:Y:S01]  /*1c90*/  LDG.E.U16 R120, desc[UR4][R86.64] ;  /* 0x0000000456787981 */ /* 0x000162000c1e1500 */
[----:B------:R-:W-:Y:S02]  /*1ca0*/  LEA.HI.X.SX32 R95, R101, R2, 0x1, P0 ;  /* 0x00000002655f7211 */ /* 0x000fe400000f0eff */
[-C--:B------:R-:W-:Y:S01]  /*1cb0*/  LEA R84, P1, R123, R4.reuse, 0x1 ;  /* 0x000000047b547211 */ /* 0x080fe200078208ff */
[----:B------:R-:W5:Y:S01]  /*1cc0*/  LDG.E.U16 R121, desc[UR4][R78.64] ;  /* 0x000000044e797981 */ /* 0x000f62000c1e1500 */
[----:B-1----:R-:W-:-:S02]  /*1cd0*/  LEA R82, P0, R127, R4, 0x1 ;  /* 0x000000047f527211 */ /* 0x002fc400078008ff */
[-C--:B------:R-:W-:Y:S02]  /*1ce0*/  LEA.HI.X.SX32 R85, R123, R2.reuse, 0x1, P1 ;  /* 0x000000027b557211 */ /* 0x080fe400008f0eff */
[----:B------:R-:W-:Y:S01]  /*1cf0*/  LEA.HI.X.SX32 R83, R127, R2, 0x1, P0 ;  /* 0x000000027f537211 */ /* 0x000fe200000f0eff */
[----:B------:R1:W5:Y:S01]  /*1d00*/  LDG.E.U16 R123, desc[UR4][R94.64] ;  /* 0x000000045e7b7981 */ /* 0x000362000c1e1500 */
[-C--:B------:R-:W-:Y:S02]  /*1d10*/  LEA R80, P0, R151, R4.reuse, 0x1 ;  /* 0x0000000497507211 */ /* 0x080fe400078008ff */
[----:B0-----:R-:W-:Y:S01]  /*1d20*/  LEA R88, P1, R117, R4, 0x1 ;  /* 0x0000000475587211 */ /* 0x001fe200078208ff */
[----:B------:R0:W5:Y:S01]  /*1d30*/  LDG.E.U16 R127, desc[UR4][R84.64] ;  /* 0x00000004547f7981 */ /* 0x000162000c1e1500 */
[----:B------:R-:W-:Y:S02]  /*1d40*/  LEA R157, R14, R157, 0x1 ;  /* 0x0000009d0e9d7211 */ /* 0x000fe400078e08ff */
[-C--:B------:R-:W-:Y:S01]  /*1d50*/  LEA.HI.X.SX32 R81, R151, R2.reuse, 0x1, P0 ;  /* 0x0000000297517211 */ /* 0x080fe200000f0eff */
[----:B------:R0:W5:Y:S01]  /*1d60*/  LDG.E.U16 R133, desc[UR4][R82.64] ;  /* 0x0000000452857981 */ /* 0x000162000c1e1500 */
[----:B------:R-:W-:-:S02]  /*1d70*/  LEA.HI.X.SX32 R89, R117, R2, 0x1, P1 ;  /* 0x0000000275597211 */ /* 0x000fc400008f0eff */
[-C--:B------:R-:W-:Y:S01]  /*1d80*/  LEA R86, P0, R145, R4.reuse, 0x1 ;  /* 0x0000000491567211 */ /* 0x080fe200078008ff */
[----:B------:R0:W5:Y:S01]  /*1d90*/  LDG.E.U16 R137, desc[UR4][R80.64] ;  /* 0x0000000450897981 */ /* 0x000162000c1e1500 */
[----:B-1----:R-:W-:Y:S02]  /*1da0*/  LEA R94, P1, R157, R4, 0x1 ;  /* 0x000000049d5e7211 */ /* 0x002fe400078208ff */
[-C--:B------:R-:W-:Y:S01]  /*1db0*/  LEA.HI.X.SX32 R87, R145, R2.reuse, 0x1, P0 ;  /* 0x0000000291577211 */ /* 0x080fe200000f0eff */
[----:B------:R1:W5:Y:S01]  /*1dc0*/  LDG.E.U16 R140, desc[UR4][R88.64] ;  /* 0x00000004588c7981 */ /* 0x000362000c1e1500 */
[----:B------:R-:W-:Y:S02]  /*1dd0*/  LEA.HI.X.SX32 R95, R157, R2, 0x1, P1 ;  /* 0x000000029d5f7211 */ /* 0x000fe400008f0eff */
[C---:B0-----:R-:W-:Y:S01]  /*1de0*/  LEA R84, P0, R139.reuse, R4, 0x1 ;  /* 0x000000048b547211 */ /* 0x041fe200078008ff */
[----:B------:R0:W5:Y:S03]  /*1df0*/  LDG.E.U16 R144, desc[UR4][R86.64] ;  /* 0x0000000456907981 */ /* 0x000166000c1e1500 */
[----:B------:R-:W-:Y:S01]  /*1e00*/  LEA.HI.X.SX32 R85, R139, R2, 0x1, P0 ;  /* 0x000000028b557211 */ /* 0x000fe200000f0eff */
[----:B------:R-:W5:Y:S01]  /*1e10*/  LDG.E.U16 R145, desc[UR4][R94.64] ;  /* 0x000000045e917981 */ /* 0x000f62000c1e1500 */
[----:B------:R-:W-:-:S02]  /*1e20*/  LEA R82, P0, R143, R4, 0x1 ;  /* 0x000000048f527211 */ /* 0x000fc400078008ff */
[----:B------:R-:W-:Y:S01]  /*1e30*/  LEA R78, P1, R141, R4, 0x1 ;  /* 0x000000048d4e7211 */ /* 0x000fe200078208ff */
[----:B------:R0:W5:Y:S01]  /*1e40*/  LDG.E.U16 R117, desc[UR4][R84.64] ;  /* 0x0000000454757981 */ /* 0x000162000c1e1500 */
[----:B------:R-:W-:Y:S02]  /*1e50*/  LEA.HI.X.SX32 R83, R143, R2, 0x1, P0 ;  /* 0x000000028f537211 */ /* 0x000fe400000f0eff */
[----:B------:R-:W-:Y:S02]  /*1e60*/  LEA R80, P0, R153, R4, 0x1 ;  /* 0x0000000499507211 */ /* 0x000fe400078008ff */
[----:B------:R-:W-:Y:S01]  /*1e70*/  LEA.HI.X.SX32 R79, R141, R2, 0x1, P1 ;  /* 0x000000028d4f7211 */ /* 0x000fe200008f0eff */
[----:B------:R-:W5:Y:S01]  /*1e80*/  LDG.E.U16 R130, desc[UR4][R82.64] ;  /* 0x0000000452827981 */ /* 0x000f62000c1e1500 */
[----:B------:R-:W-:Y:S02]  /*1e90*/  LEA R100, P1, R147, R4, 0x1 ;  /* 0x0000000493647211 */ /* 0x000fe400078208ff */
[----:B------:R-:W-:Y:S01]  /*1ea0*/  LEA.HI.X.SX32 R81, R153, R2, 0x1, P0 ;  /* 0x0000000299517211 */ /* 0x000fe200000f0eff */
[----:B------:R0:W5:Y:S01]  /*1eb0*/  LDG.E.U16 R126, desc[UR4][R78.64] ;  /* 0x000000044e7e7981 */ /* 0x000162000c1e1500 */
[----:B-1----:R-:W-:-:S02]  /*1ec0*/  LEA R88, P0, R135, R4, 0x1 ;  /* 0x0000000487587211 */ /* 0x002fc400078008ff */
[C---:B------:R-:W-:Y:S02]  /*1ed0*/  LEA R157, R14.reuse, R157, 0x1 ;  /* 0x0000009d0e9d7211 */ /* 0x040fe400078e08ff */
[----:B------:R-:W-:Y:S02]  /*1ee0*/  LEA.HI.X.SX32 R101, R147, R2, 0x1, P1 ;  /* 0x0000000293657211 */ /* 0x000fe400008f0eff */
[----:B0-----:R-:W-:Y:S02]  /*1ef0*/  LEA R86, P1, R155, R4, 0x1 ;  /* 0x000000049b567211 */ /* 0x001fe400078208ff */
[----:B------:R-:W-:Y:S01]  /*1f00*/  LEA.HI.X.SX32 R89, R135, R2, 0x1, P0 ;  /* 0x0000000287597211 */ /* 0x000fe200000f0eff */
[----:B------:R0:W5:Y:S01]  /*1f10*/  LDG.E.U16 R134, desc[UR4][R100.64] ;  /* 0x0000000464867981 */ /* 0x000162000c1e1500 */
[----:B------:R-:W-:Y:S02]  /*1f20*/  LEA R84, P0, R157, R4, 0x1 ;  /* 0x000000049d547211 */ /* 0x000fe400078008ff */
[----:B------:R-:W-:Y:S01]  /*1f30*/  LEA R79, R14, R157, 0x1 ;  /* 0x0000009d0e4f7211 */ /* 0x000fe200078e08ff */
[----:B------:R1:W5:Y:S01]  /*1f40*/  LDG.E.U16 R135, desc[UR4][R80.64] ;  /* 0x0000000450877981 */ /* 0x000362000c1e1500 */
[----:B------:R-:W-:-:S02]  /*1f50*/  LEA.HI.X.SX32 R87, R155, R2, 0x1, P1 ;  /* 0x000000029b577211 */ /* 0x000fc400008f0eff */
[----:B------:R-:W-:Y:S01]  /*1f60*/  LEA.HI.X.SX32 R85, R157, R2, 0x1, P0 ;  /* 0x000000029d557211 */ /* 0x000fe200000f0eff */
[----:B------:R-:W5:Y:S01]  /*1f70*/  LDG.E.U16 R14, desc[UR4][R88.64] ;  /* 0x00000004580e7981 */ /* 0x000f62000c1e1500 */
[-C--:B------:R-:W-:Y:S02]  /*1f80*/  LEA R82, P1, R79, R4.reuse, 0x1 ;  /* 0x000000044f527211 */ /* 0x080fe400078208ff */
[----:B------:R-:W-:Y:S01]  /*1f90*/  LEA R78, P0, R103, R4, 0x1 ;  /* 0x00000004674e7211 */ /* 0x000fe200078008ff */
[----:B------:R-:W5:Y:S01]  /*1fa0*/  LDG.E.U16 R139, desc[UR4][R86.64] ;  /* 0x00000004568b7981 */ /* 0x000f62000c1e1500 */
[-C--:B------:R-:W-:Y:S02]  /*1fb0*/  LEA.HI.X.SX32 R83, R79, R2.reuse, 0x1, P1 ;  /* 0x000000024f537211 */ /* 0x080fe400008f0eff */
[----:B------:R-:W-:Y:S01]  /*1fc0*/  LEA.HI.X.SX32 R79, R103, R2, 0x1, P0 ;  /* 0x00000002674f7211 */ /* 0x000fe200000f0eff */
[----:B------:R1:W5:Y:S01]  /*1fd0*/  LDG.E.U16 R141, desc[UR4][R84.64] ;  /* 0x00000004548d7981 */ /* 0x000362000c1e1500 */
[----:B0-----:R-:W-:-:S02]  /*1fe0*/  LEA R100, P0, R107, R4, 0x1 ;  /* 0x000000046b647211 */ /* 0x001fc400078008ff */
[----:B------:R-:W-:Y:S01]  /*1ff0*/  LEA R94, P1, R111, R4, 0x1 ;  /* 0x000000046f5e7211 */ /* 0x000fe200078208ff */
[----:B------:R0:W5:Y:S01]  /*2000*/  LDG.E.U16 R103, desc[UR4][R82.64] ;  /* 0x0000000452677981 */ /* 0x000162000c1e1500 */
[----:B------:R-:W-:Y:S02]  /*2010*/  LEA.HI.X.SX32 R101, R107, R2, 0x1, P0 ;  /* 0x000000026b657211 */ /* 0x000fe400000f0eff */
[----:B-1----:R-:W-:Y:S01]  /*2020*/  LEA R80, P0, R125, R4, 0x1 ;  /* 0x000000047d507211 */ /* 0x002fe200078008ff */
[----:B------:R-:W5:Y:S01]  /*2030*/  LDG.E.U16 R78, desc[UR4][R78.64] ;  /* 0x000000044e4e7981 */ /* 0x000f62000c1e1500 */
[-C--:B------:R-:W-:Y:S02]  /*2040*/  LEA.HI.X.SX32 R95, R111, R2.reuse, 0x1, P1 ;  /* 0x000000026f5f7211 */ /* 0x080fe400008f0eff */
[----:B------:R-:W-:Y:S01]  /*2050*/  LEA.HI.X.SX32 R81, R125, R2, 0x1, P0 ;  /* 0x000000027d517211 */ /* 0x000fe200000f0eff */
[----:B------:R-:W5:Y:S01]  /*2060*/  LDG.E.U16 R100, desc[UR4][R100.64] ;  /* 0x0000000464647981 */ /* 0x000f62000c1e1500 */
[----:B------:R-:W-:-:S02]  /*2070*/  LEA R84, P0, R149, R4, 0x1 ;  /* 0x0000000495547211 */ /* 0x000fc400078008ff */
[----:B------:R-:W-:Y:S01]  /*2080*/  LEA R86, P1, R131, R4, 0x1 ;  /* 0x0000000483567211 */ /* 0x000fe200078208ff */
[----:B------:R1:W5:Y:S01]  /*2090*/  LDG.E.U16 R94, desc[UR4][R94.64] ;  /* 0x000000045e5e7981 */ /* 0x000362000c1e1500 */
[-C--:B------:R-:W-:Y:S02]  /*20a0*/  LEA.HI.X.SX32 R85, R149, R2.reuse, 0x1, P0 ;  /* 0x0000000295557211 */ /* 0x080fe400000f0eff */
[----:B------:R-:W-:Y:S01]  /*20b0*/  LEA.HI.X.SX32 R87, R131, R2, 0x1, P1 ;  /* 0x0000000283577211 */ /* 0x000fe200008f0eff */
[----:B------:R-:W5:Y:S01]  /*20c0*/  LDG.E.U16 R80, desc[UR4][R80.64] ;  /* 0x0000000450507981 */ /* 0x000f62000c1e1500 */
[-C--:B0-----:R-:W-:Y:S02]  /*20d0*/  LEA R82, P0, R119, R4.reuse, 0x1 ;  /* 0x0000000477527211 */ /* 0x081fe400078008ff */
[----:B------:R-:W-:Y:S01]  /*20e0*/  LEA R88, P1, R129, R4, 0x1 ;  /* 0x0000000481587211 */ /* 0x000fe200078208ff */
[----:B------:R-:W5:Y:S01]  /*20f0*/  LDG.E.U16 R84, desc[UR4][R84.64] ;  /* 0x0000000454547981 */ /* 0x000f62000c1e1500 */
[----:B------:R-:W-:-:S02]  /*2100*/  LEA.HI.X.SX32 R83, R119, R2, 0x1, P0 ;  /* 0x0000000277537211 */ /* 0x000fc400000f0eff */
[----:B------:R-:W-:Y:S01]  /*2110*/  LEA.HI.X.SX32 R89, R129, R2, 0x1, P1 ;  /* 0x0000000281597211 */ /* 0x000fe200008f0eff */
[----:B------:R-:W5:Y:S04]  /*2120*/  LDG.E.U16 R86, desc[UR4][R86.64] ;  /* 0x0000000456567981 */ /* 0x000f68000c1e1500 */
[----:B------:R-:W5:Y:S04]  /*2130*/  LDG.E.U16 R82, desc[UR4][R82.64] ;  /* 0x0000000452527981 */ /* 0x000f68000c1e1500 */
[----:B------:R-:W5:Y:S01]  /*2140*/  LDG.E.U16 R88, desc[UR4][R88.64] ;  /* 0x0000000458587981 */ /* 0x000f62000c1e1500 */
[----:B-1----:R-:W0:Y:S01]  /*2150*/  S2R R95, SR_CgaCtaId ;  /* 0x00000000005f7919 */ /* 0x002e220000008800 */
[----:B------:R-:W-:-:S02]  /*2160*/  SHF.R.S32.HI R2, RZ, 0x6, R216 ;  /* 0x00000006ff027819 */ /* 0x000fc400000114d8 */
[----:B------:R-:W-:Y:S02]  /*2170*/  MOV R4, 0x400 ;  /* 0x0000040000047802 */ /* 0x000fe40000000f00 */
[----:B------:R-:W-:Y:S02]  /*2180*/  SHF.L.U32 R79, R0, 0x1, RZ ;  /* 0x00000001004f7819 */ /* 0x000fe400000006ff */
[----:B------:R-:W-:-:S04]  /*2190*/  SGXT R2, R2, 0x1 ;  /* 0x000000010202781a */ /* 0x000fc80000000200 */
[----:B------:R-:W-:Y:S02]  /*21a0*/  LOP3.LUT R79, R79, 0x90, R2, 0x78, !PT ;  /* 0x000000904f4f7812 */ /* 0x000fe400078e7802 */
[----:B0-----:R-:W-:-:S04]  /*21b0*/  LEA R0, R95, R4, 0x18 ;  /* 0x000000045f007211 */ /* 0x001fc800078ec0ff */
[----:B------:R-:W-:-:S05]  /*21c0*/  IADD3 R2, R79, R0, RZ ;  /* 0x000000004f027210 */ /* 0x000fca0007ffe0ff */
[----:B------:R0:W-:Y:S02]  /*21d0*/  STS.U16 [R2+0x10000], R3 ;  /* 0x0100000302007388 */ /* 0x0001e40000000400 */
[----:B0-----:R-:W-:-:S04]  /*21e0*/  LOP3.LUT R3, R79, 0x20, RZ, 0x3c, !PT ;  /* 0x000000204f037812 */ /* 0x001fc800078e3cff */
[----:B------:R-:W-:Y:S01]  /*21f0*/  IADD3 R3, R0, R3, RZ ;  /* 0x0000000300037210 */ /* 0x000fe20007ffe0ff */
[----:B------:R-:W-:Y:S04]  /*2200*/  STS.U16 [R2+0x10400], R8 ;  /* 0x0104000802007388 */ /* 0x000fe80000000400 */
[----:B------:R-:W-:Y:S04]  /*2210*/  STS.U16 [R2+0x10800], R12 ;  /* 0x0108000c02007388 */ /* 0x000fe80000000400 */
[----:B----4-:R-:W-:Y:S04]  /*2220*/  STS.U16 [R2+0x10c00], R17 ;  /* 0x010c001102007388 */ /* 0x010fe80000000400 */
[----:B------:R-:W-:Y:S04]  /*2230*/  STS.U16 [R2+0x11000], R21 ;  /* 0x0110001502007388 */ /* 0x000fe80000000400 */
        /* <DEDUP_REMOVED lines=12> */
[----:B--2---:R-:W-:Y:S04]  /*2300*/  STS.U16 [R2+0x14400], R73 ;  /* 0x0144004902007388 */ /* 0x004fe80000000400 */
[----:B------:R-:W-:Y:S04]  /*2310*/  STS.U16 [R2+0x14800], R77 ;  /* 0x0148004d02007388 */ /* 0x000fe80000000400 */
[----:B------:R-:W-:Y:S04]  /*2320*/  STS.U16 [R2+0x14c00], R93 ;  /* 0x014c005d02007388 */ /* 0x000fe80000000400 */
[----:B---3--:R-:W-:Y:S04]  /*2330*/  STS.U16 [R2+0x15000], R99 ;  /* 0x0150006302007388 */ /* 0x008fe80000000400 */
[----:B------:R-:W-:Y:S04]  /*2340*/  STS.U16 [R2+0x15400], R106 ;  /* 0x0154006a02007388 */ /* 0x000fe80000000400 */
[----:B------:R-:W-:Y:S04]  /*2350*/  STS.U16 [R2+0x15800], R112 ;  /* 0x0158007002007388 */ /* 0x000fe80000000400 */
[----:B------:R-:W-:Y:S04]  /*2360*/  STS.U16 [R2+0x15c00], R116 ;  /* 0x015c007402007388 */ /* 0x000fe80000000400 */
[----:B-----5:R-:W-:Y:S04]  /*2370*/  STS.U16 [R2+0x16000], R122 ;  /* 0x0160007a02007388 */ /* 0x020fe80000000400 */
        /* <DEDUP_REMOVED lines=38> */
[----:B------:R0:W-:Y:S02]  /*25e0*/  STS.U16 [R3+0x17d00], R145 ;  /* 0x017d009103007388 */ /* 0x0001e40000000400 */
[----:B0-----:R-:W0:Y:S01]  /*25f0*/  LDC R3, c[0x0][0x280] ;  /* 0x0000a000ff037b82 */ /* 0x001e220000000800 */
[----:B------:R-:W-:-:S04]  /*2600*/  LOP3.LUT R5, R79, 0x40, RZ, 0x3c, !PT ;  /* 0x000000404f057812 */ /* 0x000fc800078e3cff */
[----:B------:R-:W-:-:S05]  /*2610*/  IADD3 R2, R0, R5, RZ ;  /* 0x0000000500027210 */ /* 0x000fca0007ffe0ff */
[----:B------:R-:W-:Y:S04]  /*2620*/  STS.U16 [R2+0x10200], R6 ;  /* 0x0102000602007388 */ /* 0x000fe80000000400 */
[----:B------:R-:W-:Y:S04]  /*2630*/  STS.U16 [R2+0x10600], R10 ;  /* 0x0106000a02007388 */ /* 0x000fe80000000400 */
[----:B------:R-:W-:Y:S04]  /*2640*/  STS.U16 [R2+0x10a00], R15 ;  /* 0x010a000f02007388 */ /* 0x000fe80000000400 */
[----:B------:R-:W-:Y:S01]  /*2650*/  STS.U16 [R2+0x10e00], R19 ;  /* 0x010e001302007388 */ /* 0x000fe20000000400 */
[----:B0-----:R-:W-:-:S03]  /*2660*/  ISETP.GE.AND P0, PT, R3, 0x1, PT ;  /* 0x000000010300780c */ /* 0x001fc60003f06270 */
[----:B------:R-:W-:Y:S01]  /*2670*/  STS.U16 [R2+0x11200], R23 ;  /* 0x0112001702007388 */ /* 0x000fe20000000400 */
[----:B------:R-:W-:-:S03]  /*2680*/  MOV R3, 0x3f800000 ;  /* 0x3f80000000037802 */ /* 0x000fc60000000f00 */
        /* <DEDUP_REMOVED lines=26> */
[----:B------:R0:W-:Y:S04]  /*2830*/  STS.U16 [R2+0x17e00], R141 ;  /* 0x017e008d02007388 */ /* 0x0001e80000000400 */
[----:B------:R-:W-:Y:S01]  /*2840*/  STL [R1+0x36c], R3 ;  /* 0x00036c0301007387 */ /* 0x000fe20000100800 */
[----:B0-----:R-:W-:-:S05]  /*2850*/  MOV R2, 0x3f800000 ;  /* 0x3f80000000027802 */ /* 0x001fca0000000f00 */
[----:B------:R-:W-:Y:S01]  /*2860*/  STL [R1+0x368], R2 ;  /* 0x0003680201007387 */ /* 0x000fe20000100800 */
[----:B------:R-:W-:-:S04]  /*2870*/  LOP3.LUT R79, R79, 0x60, RZ, 0x3c, !PT ;  /* 0x000000604f4f7812 */ /* 0x000fc800078e3cff */
[----:B------:R-:W-:Y:S02]  /*2880*/  IADD3 R79, R0, R79, RZ ;  /* 0x0000004f004f7210 */ /* 0x000fe40007ffe0ff */
[----:B------:R-:W-:Y:S02]  /*2890*/  CS2R R26, SRZ ;  /* 0x00000000001a7805 */ /* 0x000fe4000001ff00 */
[----:B------:R-:W-:Y:S02]  /*28a0*/  MOV R6, 0xff800000 ;  /* 0xff80000000067802 */ /* 0x000fe40000000f00 */
[----:B------:R-:W-:Y:S02]  /*28b0*/  CS2R R30, SRZ ;  /* 0x00000000001e7805 */ /* 0x000fe4000001ff00 */
[----:B------:R-:W-:Y:S01]  /*28c0*/  MOV R4, 0xff800000 ;  /* 0xff80000000047802 */ /* 0x000fe20000000f00 */
[----:B------:R-:W-:Y:S01]  /*28d0*/  STS.U16 [R79+0x10300], R7 ;  /* 0x010300074f007388 */ /* 0x000fe20000000400 */
[----:B------:R-:W-:-:S02]  /*28e0*/  CS2R R34, SRZ ;  /* 0x0000000000227805 */ /* 0x000fc4000001ff00 */
[----:B------:R-:W-:Y:S02]  /*28f0*/  CS2R R38, SRZ ;  /* 0x0000000000267805 */ /* 0x000fe4000001ff00 */
[----:B------:R-:W-:Y:S01]  /*2900*/  CS2R R42, SRZ ;  /* 0x00000000002a7805 */ /* 0x000fe2000001ff00 */
[----:B------:R-:W-:Y:S01]  /*2910*/  STS.U16 [R79+0x10700], R11 ;  /* 0x0107000b4f007388 */ /* 0x000fe20000000400 */
[----:B------:R-:W-:Y:S02]  /*2920*/  CS2R R46, SRZ ;  /* 0x00000000002e7805 */ /* 0x000fe4000001ff00 */
[----:B------:R-:W-:Y:S02]  /*2930*/  CS2R R50, SRZ ;  /* 0x0000000000327805 */ /* 0x000fe4000001ff00 */
[----:B------:R-:W-:Y:S01]  /*2940*/  CS2R R54, SRZ ;  /* 0x0000000000367805 */ /* 0x000fe2000001ff00 */
        /* <DEDUP_REMOVED lines=8> */
[----:B------:R0:W-:Y:S01]  /*29d0*/  STS.U16 [R79+0x11300], R24 ;  /* 0x011300184f007388 */ /* 0x0001e20000000400 */
[----:B------:R-:W-:-:S02]  /*29e0*/  CS2R R96, SRZ ;  /* 0x0000000000607805 */ /* 0x000fc4000001ff00 */
[----:B------:R-:W-:Y:S02]  /*29f0*/  CS2R R106, SRZ ;  /* 0x00000000006a7805 */ /* 0x000fe4000001ff00 */
[----:B------:R-:W-:Y:S01]  /*2a00*/  CS2R R108, SRZ ;  /* 0x00000000006c7805 */ /* 0x000fe2000001ff00 */
[----:B------:R1:W-:Y:S01]  /*2a10*/  STS.U16 [R79+0x11700], R28 ;  /* 0x0117001c4f007388 */ /* 0x0003e20000000400 */
[----:B------:R-:W-:Y:S02]  /*2a20*/  CS2R R112, SRZ ;  /* 0x0000000000707805 */ /* 0x000fe4000001ff00 */
[----:B------:R-:W-:Y:S02]  /*2a30*/  CS2R R116, SRZ ;  /* 0x0000000000747805 */ /* 0x000fe4000001ff00 */
[----:B------:R-:W-:Y:S01]  /*2a40*/  CS2R R118, SRZ ;  /* 0x0000000000767805 */ /* 0x000fe2000001ff00 */
[----:B------:R2:W-:Y:S01]  /*2a50*/  STS.U16 [R79+0x17f00], R103 ;  /* 0x017f00674f007388 */ /* 0x0005e20000000400 */
[----:B------:R-:W-:-:S02]  /*2a60*/  CS2R R120, SRZ ;  /* 0x0000000000787805 */ /* 0x000fc4000001ff00 */
[----:B0-----:R-:W-:Y:S02]  /*2a70*/  CS2R R24, SRZ ;  /* 0x0000000000187805 */ /* 0x001fe4000001ff00 */
[----:B------:R-:W-:Y:S01]  /*2a80*/  CS2R R122, SRZ ;  /* 0x00000000007a7805 */ /* 0x000fe2000001ff00 */
[----:B------:R0:W-:Y:S01]  /*2a90*/  STS.U16 [R79+0x11b00], R32 ;  /* 0x011b00204f007388 */ /* 0x0001e20000000400 */
[----:B------:R-:W-:Y:S02]  /*2aa0*/  CS2R R124, SRZ ;  /* 0x00000000007c7805 */ /* 0x000fe4000001ff00 */
[----:B-1----:R-:W-:Y:S02]  /*2ab0*/  CS2R R28, SRZ ;  /* 0x00000000001c7805 */ /* 0x002fe4000001ff00 */
[----:B------:R-:W-:Y:S01]  /*2ac0*/  CS2R R126, SRZ ;  /* 0x00000000007e7805 */ /* 0x000fe2000001ff00 */
[----:B------:R1:W-:Y:S01]  /*2ad0*/  STS.U16 [R79+0x11f00], R36 ;  /* 0x011f00244f007388 */ /* 0x0003e20000000400 */
[----:B------:R-:W-:-:S02]  /*2ae0*/  CS2R R128, SRZ ;  /* 0x0000000000807805 */ /* 0x000fc4000001ff00 */
[----:B--2---:R-:W-:Y:S02]  /*2af0*/  CS2R R102, SRZ ;  /* 0x0000000000667805 */ /* 0x004fe4000001ff00 */
[----:B------:R-:W-:Y:S01]  /*2b00*/  CS2R R130, SRZ ;  /* 0x0000000000827805 */ /* 0x000fe2000001ff00 */
[----:B------:R2:W-:Y:S01]  /*2b10*/  STS.U16 [R79+0x12300], R40 ;  /* 0x012300284f007388 */ /* 0x0005e20000000400 */
[----:B------:R-:W-:Y:S02]  /*2b20*/  CS2R R132, SRZ ;  /* 0x0000000000847805 */ /* 0x000fe4000001ff00 */
[----:B0-----:R-:W-:Y:S02]  /*2b30*/  CS2R R32, SRZ ;  /* 0x0000000000207805 */ /* 0x001fe4000001ff00 */
[----:B------:R-:W-:Y:S01]  /*2b40*/  CS2R R134, SRZ ;  /* 0x0000000000867805 */ /* 0x000fe2000001ff00 */
[----:B------:R0:W-:Y:S01]  /*2b50*/  STS.U16 [R79+0x12700], R44 ;  /* 0x0127002c4f007388 */ /* 0x0001e20000000400 */
[----:B------:R-:W-:-:S02]  /*2b60*/  CS2R R136, SRZ ;  /* 0x0000000000887805 */ /* 0x000fc4000001ff00 */
[----:B-1----:R-:W-:Y:S02]  /*2b70*/  CS2R R36, SRZ ;  /* 0x0000000000247805 */ /* 0x002fe4000001ff00 */
[----:B------:R-:W-:Y:S01]  /*2b80*/  CS2R R138, SRZ ;  /* 0x00000000008a7805 */ /* 0x000fe2000001ff00 */
[----:B------:R1:W-:Y:S01]  /*2b90*/  STS.U16 [R79+0x12b00], R48 ;  /* 0x012b00304f007388 */ /* 0x0003e20000000400 */
[----:B------:R-:W-:Y:S02]  /*2ba0*/  CS2R R140, SRZ ;  /* 0x00000000008c7805 */ /* 0x000fe4000001ff00 */
[----:B--2---:R-:W-:Y:S02]  /*2bb0*/  CS2R R40, SRZ ;  /* 0x0000000000287805 */ /* 0x004fe4000001ff00 */
        /* <DEDUP_REMOVED lines=10> */
[----:B------:R-:W-:-:S02]  /*2c60*/  LOP3.LUT R7, R216, 0x7f, RZ, 0xc0, !PT ;  /* 0x0000007fd8077812 */ /* 0x000fc400078ec0ff */
[----:B--2---:R-:W-:Y:S01]  /*2c70*/  CS2R R52, SRZ ;  /* 0x0000000000347805 */ /* 0x004fe2000001ff00 */
[----:B------:R2:W-:Y:S01]  /*2c80*/  STS.U16 [R79+0x13b00], R64 ;  /* 0x013b00404f007388 */ /* 0x0005e20000000400 */
[----:B0-----:R-:W-:-:S03]  /*2c90*/  CS2R R56, SRZ ;  /* 0x0000000000387805 */ /* 0x001fc6000001ff00 */
[----:B------:R0:W-:Y:S01]  /*2ca0*/  STS.U16 [R79+0x13f00], R68 ;  /* 0x013f00444f007388 */ /* 0x0001e20000000400 */
[----:B-1----:R-:W-:-:S03]  /*2cb0*/  CS2R R60, SRZ ;  /* 0x00000000003c7805 */ /* 0x002fc6000001ff00 */
[----:B------:R1:W-:Y:S01]  /*2cc0*/  STS.U16 [R79+0x14300], R72 ;  /* 0x014300484f007388 */ /* 0x0003e20000000400 */
[----:B--2---:R-:W-:-:S03]  /*2cd0*/  CS2R R64, SRZ ;  /* 0x0000000000407805 */ /* 0x004fc6000001ff00 */
        /* <DEDUP_REMOVED lines=12> */
[----:B------:R-:W-:Y:S01]  /*2da0*/  STS.U16 [R79+0x15f00], R78 ;  /* 0x015f004e4f007388 */ /* 0x000fe20000000400 */
[----:B0-----:R-:W-:-:S03]  /*2db0*/  CS2R R110, SRZ ;  /* 0x00000000006e7805 */ /* 0x001fc6000001ff00 */
[----:B------:R0:W-:Y:S01]  /*2dc0*/  STS.U16 [R79+0x16300], R100 ;  /* 0x016300644f007388 */ /* 0x0001e20000000400 */
[----:B-1----:R-:W-:-:S03]  /*2dd0*/  CS2R R114, SRZ ;  /* 0x0000000000727805 */ /* 0x002fc6000001ff00 */
[----:B------:R1:W-:Y:S04]  /*2de0*/  STS.U16 [R79+0x16700], R94 ;  /* 0x0167005e4f007388 */ /* 0x0003e80000000400 */
        /* <DEDUP_REMOVED lines=9> */
[----:B-1----:R-:W-:Y:S02]  /*2e80*/  CS2R R86, SRZ ;  /* 0x0000000000567805 */ /* 0x002fe4000001ff00 */
[----:B--2---:R-:W-:Y:S02]  /*2e90*/  CS2R R82, SRZ ;  /* 0x0000000000527805 */ /* 0x004fe4000001ff00 */
[----:B0-----:R-:W-:Y:S02]  /*2ea0*/  CS2R R78, SRZ ;  /* 0x00000000004e7805 */ /* 0x001fe4000001ff00 */
[----:B------:R-:W-:Y:S01]  /*2eb0*/  CS2R R88, SRZ ;  /* 0x0000000000587805 */ /* 0x000fe2000001ff00 */
[----:B------:R-:W-:Y:S06]  /*2ec0*/  @!P0 BRA `(.L_x_0) ;  /* 0x0000015000348947 */ /* 0x000fec0003800000 */
[----:B------:R-:W0:Y:S01]  /*2ed0*/  LDC.64 R2, c[0x0][0x260] ;  /* 0x00009800ff027b82 */ /* 0x000e220000000a00 */
[----:B------:R-:W-:Y:S02]  /*2ee0*/  CS2R R24, SRZ ;  /* 0x0000000000187805 */ /* 0x000fe4000001ff00 */
[----:B------:R-:W-:Y:S02]  /*2ef0*/  CS2R R26, SRZ ;  /* 0x00000000001a7805 */ /* 0x000fe4000001ff00 */
[----:B------:R-:W-:Y:S02]  /*2f00*/  CS2R R28, SRZ ;  /* 0x00000000001c7805 */ /* 0x000fe4000001ff00 */
[----:B------:R-:W-:Y:S02]  /*2f10*/  CS2R R30, SRZ ;  /* 0x00000000001e7805 */ /* 0x000fe4000001ff00 */
[----:B------:R-:W-:Y:S02]  /*2f20*/  CS2R R32, SRZ ;  /* 0x0000000000207805 */ /* 0x000fe4000001ff00 */
[----:B------:R-:W-:-:S02]  /*2f30*/  CS2R R34, SRZ ;  /* 0x0000000000227805 */ /* 0x000fc4000001ff00 */
[----:B------:R-:W-:Y:S01]  /*2f40*/  CS2R R36, SRZ ;  /* 0x0000000000247805 */ /* 0x000fe2000001ff00 */
[----:B------:R-:W1:Y:S01]  /*2f50*/  LDC.64 R22, c[0x0][0x250] ;  /* 0x00009400ff167b82 */ /* 0x000e620000000a00 */
[----:B------:R-:W-:Y:S02]  /*2f60*/  CS2R R38, SRZ ;  /* 0x0000000000267805 */ /* 0x000fe4000001ff00 */
[----:B------:R-:W-:Y:S02]  /*2f70*/  CS2R R40, SRZ ;  /* 0x0000000000287805 */ /* 0x000fe4000001ff00 */
[----:B------:R-:W-:Y:S02]  /*2f80*/  CS2R R42, SRZ ;  /* 0x00000000002a7805 */ /* 0x000fe4000001ff00 */
[----:B------:R-:W-:Y:S02]  /*2f90*/  CS2R R44, SRZ ;  /* 0x00000000002c7805 */ /* 0x000fe4000001ff00 */
[----:B------:R-:W-:-:S02]  /*2fa0*/  CS2R R46, SRZ ;  /* 0x00000000002e7805 */ /* 0x000fc4000001ff00 */
[----:B------:R-:W-:Y:S02]  /*2fb0*/  CS2R R48, SRZ ;  /* 0x0000000000307805 */ /* 0x000fe4000001ff00 */
[----:B------:R-:W-:Y:S01]  /*2fc0*/  CS2R R50, SRZ ;  /* 0x0000000000327805 */ /* 0x000fe2000001ff00 */
[----:B------:R-:W2:Y:S01]  /*2fd0*/  LDC R6, c[0x0][0x258] ;  /* 0x00009600ff067b82 */ /* 0x000ea20000000800 */
[----:B------:R-:W-:Y:S02]  /*2fe0*/  CS2R R52, SRZ ;  /* 0x0000000000347805 */ /* 0x000fe4000001ff00 */
[----:B------:R-:W-:Y:S02]  /*2ff0*/  CS2R R54, SRZ ;  /* 0x0000000000367805 */ /* 0x000fe4000001ff00 */
[----:B------:R-:W-:Y:S02]  /*3000*/  CS2R R56, SRZ ;  /* 0x0000000000387805 */ /* 0x000fe4000001ff00 */
[----:B------:R-:W-:-:S02]  /*3010*/  CS2R R58, SRZ ;  /* 0x00000000003a7805 */ /* 0x000fc4000001ff00 */
[----:B------:R-:W-:Y:S02]  /*3020*/  CS2R R60, SRZ ;  /* 0x00000000003c7805 */ /* 0x000fe4000001ff00 */
[----:B------:R-:W-:Y:S02]  /*3030*/  CS2R R62, SRZ ;  /* 0x00000000003e7805 */ /* 0x000fe4000001ff00 */
[----:B------:R-:W-:Y:S01]  /*3040*/  CS2R R64, SRZ ;  /* 0x0000000000407805 */ /* 0x000fe2000001ff00 */
[----:B0-----:R0:W-:Y:S01]  /*3050*/  STL [R1+0xb5c], R3 ;  /* 0x000b5c0301007387 */ /* 0x0011e20000100800 */
[----:B------:R-:W-:Y:S01]  /*3060*/  MOV R5, R3 ;  /* 0x0000000300057202 */ /* 0x000fe20000000f00 */
[----:B------:R-:W3:Y:S01]  /*3070*/  LDC.64 R220, c[0x0][0x218] ;  /* 0x00008600ffdc7b82 */ /* 0x000ee20000000a00 */
[----:B------:R-:W-:Y:S02]  /*3080*/  MOV R10, R2 ;  /* 0x00000002000a7202 */ /* 0x000fe40000000f00 */
[----:B------:R-:W-:-:S02]  /*3090*/  CS2R R66, SRZ ;  /* 0x0000000000427805 */ /* 0x000fc4000001ff00 */
[----:B------:R-:W-:Y:S01]  /*30a0*/  IADD3 R2, R0, 0x10000, RZ ;  /* 0x0001000000027810 */ /* 0x000fe20007ffe0ff */
[----:B------:R-:W-:Y:S01]  /*30b0*/  IMAD R5, R7, R5, RZ ;  /* 0x0000000507057224 */ /* 0x000fe200078e02ff */
[----:B------:R-:W-:Y:S01]  /*30c0*/  CS2R R68, SRZ ;  /* 0x0000000000447805 */ /* 0x000fe2000001ff00 */
[----:B-1----:R-:W-:Y:S01]  /*30d0*/  IMAD R22, R218, R22, RZ ;  /* 0x00000016da167224 */ /* 0x002fe200078e02ff */
[----:B------:R-:W-:Y:S02]  /*30e0*/  CS2R R70, SRZ ;  /* 0x0000000000467805 */ /* 0x000fe4000001ff00 */
[----:B0-----:R-:W-:Y:S01]  /*30f0*/  SHF.R.U32.HI R3, RZ, 0x4, R0 ;  /* 0x00000004ff037819 */ /* 0x001fe20000011600 */
[----:B------:R-:W0:Y:S01]  /*3100*/  LDC.64 R8, c[0x0][0x220] ;  /* 0x00008800ff087b82 */ /* 0x000e220000000a00 */
[C---:B------:R-:W-:Y:S01]  /*3110*/  SHF.L.U32 R216, R5.reuse, 0x1, RZ ;  /* 0x0000000105d87819 */ /* 0x040fe200000006ff */
[----:B------:R-:W-:Y:S01]  /*3120*/  IMAD.HI R5, R5, 0x2, RZ ;  /* 0x0000000205057827 */ /* 0x000fe200078e02ff */
[----:B------:R-:W-:-:S02]  /*3130*/  SGXT.U32 R3, R3, 0xe ;  /* 0x0000000e0303781a */ /* 0x000fc40000000000 */
[----:B------:R-:W-:Y:S02]  /*3140*/  CS2R R72, SRZ ;  /* 0x0000000000487805 */ /* 0x000fe4000001ff00 */
[----:B------:R-:W-:Y:S02]  /*3150*/  CS2R R74, SRZ ;  /* 0x00000000004a7805 */ /* 0x000fe4000001ff00 */
[----:B------:R-:W-:Y:S02]  /*3160*/  CS2R R76, SRZ ;  /* 0x00000000004c7805 */ /* 0x000fe4000001ff00 */
[C---:B------:R-:W-:Y:S01]  /*3170*/  IADD3 R4, P0, R3.reuse, 0x2, RZ ;  /* 0x0000000203047810 */ /* 0x040fe20007f1e0ff */
[----:B------:R-:W1:Y:S01]  /*3180*/  LDC R249, c[0x0][0x268] ;  /* 0x00009a00fff97b82 */ /* 0x000e620000000800 */
[----:B------:R-:W-:Y:S02]  /*3190*/  R2UR UR58, R3 ;  /* 0x00000000033a72ca */ /* 0x000fe400000e0000 */
[----:B------:R-:W-:-:S02]  /*31a0*/  CS2R R78, SRZ ;  /* 0x00000000004e7805 */ /* 0x000fc4000001ff00 */
[----:B------:R-:W-:Y:S02]  /*31b0*/  R2UR UR10, R4 ;  /* 0x00000000040a72ca */ /* 0x000fe400000e0000 */
[----:B------:R-:W-:Y:S02]  /*31c0*/  CS2R R80, SRZ ;  /* 0x0000000000507805 */ /* 0x000fe4000001ff00 */
[----:B------:R-:W-:Y:S01]  /*31d0*/  SHF.R.U32.HI R4, RZ, 0x4, R2 ;  /* 0x00000004ff047819 */ /* 0x000fe20000011602 */
[----:B------:R-:W-:Y:S01]  /*31e0*/  IMAD R2, R218, R10, RZ ;  /* 0x0000000ada027224 */ /* 0x000fe200078e02ff */
[----:B------:R-:W-:Y:S01]  /*31f0*/  MOV R3, RZ ;  /* 0x000000ff00037202 */ /* 0x000fe20000000f00 */
[----:B------:R-:W4:Y:S01]  /*3200*/  LDC R248, c[0x0][0x268] ;  /* 0x00009a00fff87b82 */ /* 0x000f220000000800 */
[----:B------:R-:W-:Y:S02]  /*3210*/  SGXT.U32 R10, R4, 0xe ;  /* 0x0000000e040a781a */ /* 0x000fe40000000000 */
[----:B------:R-:W-:-:S02]  /*3220*/  CS2R R82, SRZ ;  /* 0x0000000000527805 */ /* 0x000fc4000001ff00 */
[----:B------:R-:W-:Y:S02]  /*3230*/  IADD3.X R3, R3, 0x40000040, RZ, P0, !PT ;  /* 0x4000004003037810 */ /* 0x000fe400007fe4ff */
[----:B------:R-:W-:Y:S02]  /*3240*/  CS2R R84, SRZ ;  /* 0x0000000000547805 */ /* 0x000fe4000001ff00 */
[----:B------:R-:W-:Y:S02]  /*3250*/  IADD3 R4, P1, R10, 0x80, RZ ;  /* 0x000000800a047810 */ /* 0x000fe40007f3e0ff */
[----:B------:R-:W-:Y:S02]  /*3260*/  CS2R R86, SRZ ;  /* 0x0000000000567805 */ /* 0x000fe4000001ff00 */
[----:B------:R-:W-:Y:S01]  /*3270*/  R2UR UR11, R3 ;  /* 0x00000000030b72ca */ /* 0x000fe200000e0000 */
[----:B--2---:R-:W-:Y:S01]  /*3280*/  IMAD R3, R7, R6, RZ ;  /* 0x0000000607037224 */ /* 0x004fe200078e02ff */
[----:B------:R-:W-:Y:S01]  /*3290*/  R2UR UR8, R4 ;  /* 0x00000000040872ca */ /* 0x000fe200000e0000 */
[----:B------:R-:W-:Y:S01]  /*32a0*/  IMAD.HI R4, R2, 0x2, RZ ;  /* 0x0000000202047827 */ /* 0x000fe200078e02ff */
[----:B---3--:R-:W-:Y:S01]  /*32b0*/  LEA R220, P0, R22, R220, 0x1 ;  /* 0x000000dc16dc7211 */ /* 0x008fe200078008ff */
[----:B------:R-:W2:Y:S01]  /*32c0*/  LDC R11, c[0x0][0x268] ;  /* 0x00009a00ff0b7b82 */ /* 0x000ea20000000800 */
[----:B------:R-:W-:-:S02]  /*32d0*/  SHF.L.U32 R217, R2, 0x1, RZ ;  /* 0x0000000102d97819 */ /* 0x000fc400000006ff */
[----:B------:R-:W-:Y:S02]  /*32e0*/  CS2R R88, SRZ ;  /* 0x0000000000587805 */ /* 0x000fe4000001ff00 */
[----:B------:R-:W-:Y:S01]  /*32f0*/  MOV R7, RZ ;  /* 0x000000ff00077202 */ /* 0x000fe20000000f00 */
[----:B-1----:R-:W-:Y:S01]  /*3300*/  IMAD R249, R249, 0x93, RZ ;  /* 0x00000093f9f97824 */ /* 0x002fe200078e02ff */
[----:B------:R-:W-:Y:S02]  /*3310*/  LEA R2, R6, R3, 0x7 ;  /* 0x0000000306027211 */ /* 0x000fe400078e38ff */
[----:B------:R-:W-:Y:S02]  /*3320*/  CS2R R90, SRZ ;  /* 0x00000000005a7805 */ /* 0x000fe4000001ff00 */
[----:B------:R-:W-:Y:S01]  /*3330*/  LEA.HI.X.SX32 R22, R22, R221, 0x1, P0 ;  /* 0x000000dd16167211 */ /* 0x000fe200000f0eff */
[----:B------:R-:W1:Y:S01]  /*3340*/  LDC R240, c[0x0][0x268] ;  /* 0x00009a00fff07b82 */ /* 0x000e620000000800 */
[----:B------:R-:W-:-:S02]  /*3350*/  IADD3.X R7, R7, 0x40000040, RZ, P1, !PT ;  /* 0x4000004007077810 */ /* 0x000fc40000ffe4ff */
[----:B------:R-:W-:Y:S02]  /*3360*/  CS2R R92, SRZ ;  /* 0x00000000005c7805 */ /* 0x000fe4000001ff00 */
[CC--:B------:R-:W-:Y:S01]  /*3370*/  LEA R218, P0, R3.reuse, R220.reuse, 0x1 ;  /* 0x000000dc03da7211 */ /* 0x0c0fe200078008ff */
[----:B----4-:R-:W-:Y:S01]  /*3380*/  IMAD R248, R248, 0x128, RZ ;  /* 0x00000128f8f87824 */ /* 0x010fe200078e02ff */
[C---:B------:R-:W-:Y:S02]  /*3390*/  LEA R220, P1, R2.reuse, R220, 0x1 ;  /* 0x000000dc02dc7211 */ /* 0x040fe400078208ff */
[----:B------:R-:W-:Y:S02]  /*33a0*/  CS2R R94, SRZ ;  /* 0x00000000005e7805 */ /* 0x000fe4000001ff00 */
[-C--:B------:R-:W-:Y:S01]  /*33b0*/  LEA.HI.X.SX32 R219, R3, R22.reuse, 0x1, P0 ;  /* 0x0000001603db7211 */ /* 0x080fe200000f0eff */
[----:B------:R-:W3:Y:S01]  /*33c0*/  LDC R6, c[0x0][0x268] ;  /* 0x00009a00ff067b82 */ /* 0x000ee20000000800 */
[----:B------:R-:W-:-:S02]  /*33d0*/  LEA.HI.X.SX32 R221, R2, R22, 0x1, P1 ;  /* 0x0000001602dd7211 */ /* 0x000fc400008f0eff */
[----:B------:R-:W-:Y:S02]  /*33e0*/  CS2R R96, SRZ ;  /* 0x0000000000607805 */ /* 0x000fe4000001ff00 */
[----:B0-----:R-:W-:Y:S01]  /*33f0*/  IADD3 R216, P2, P3, R216, R8, R217 ;  /* 0x00000008d8d87210 */ /* 0x001fe20007b5e0d9 */
[----:B------:R-:W-:Y:S01]  /*3400*/  STL.64 [R1+0xb68], R218 ;  /* 0x000b68da01007387 */ /* 0x000fe20000100a00 */
[----:B------:R-:W-:Y:S02]  /*3410*/  MOV R2, 0x3f800000 ;  /* 0x3f80000000027802 */ /* 0x000fe40000000f00 */
[----:B------:R-:W-:Y:S02]  /*3420*/  CS2R R98, SRZ ;  /* 0x0000000000627805 */ /* 0x000fe4000001ff00 */
[----:B------:R-:W-:Y:S01]  /*3430*/  IADD3.X R217, R5, R9, R4, P2, P3 ;  /* 0x0000000905d97210 */ /* 0x000fe200017e6404 */
[----:B------:R-:W-:Y:S01]  /*3440*/  STL.64 [R1+0xb70], R220 ;  /* 0x000b70dc01007387 */ /* 0x000fe20000100a00 */
[----:B------:R-:W-:Y:S01]  /*3450*/  MOV R4, 0xff800000 ;  /* 0xff80000000047802 */ /* 0x000fe20000000f00 */
[----:B------:R-:W0:Y:S01]  /*3460*/  LDC R228, c[0x0][0x268] ;  /* 0x00009a00ffe47b82 */ /* 0x000e220000000800 */
[----:B------:R-:W-:Y:S01]  /*3470*/  R2UR UR9, R7 ;  /* 0x00000000070972ca */ /* 0x000fe200000e0000 */
[----:B------:R4:W-:Y:S01]  /*3480*/  STL [R1+0x36c], R2 ;  /* 0x00036c0201007387 */ /* 0x0009e20000100800 */
[----:B--2---:R-:W-:-:S02]  /*3490*/  LEA RZ, P3, R11, R216, 0x2 ;  /* 0x000000d80bff7211 */ /* 0x004fc400078610ff */
[----:B------:R-:W-:Y:S02]  /*34a0*/  CS2R R100, SRZ ;  /* 0x0000000000647805 */ /* 0x000fe4000001ff00 */
[----:B------:R-:W-:Y:S01]  /*34b0*/  CS2R R102, SRZ ;  /* 0x0000000000667805 */ /* 0x000fe2000001ff00 */
[----:B------:R2:W-:Y:S01]  /*34c0*/  STL [R1+0x354], R4 ;  /* 0x0003540401007387 */ /* 0x0005e20000100800 */
[----:B-1----:R-:W-:Y:S01]  /*34d0*/  IMAD R114, R240, 0x16, RZ ;  /* 0x00000016f0727824 */ /* 0x002fe200078e02ff */
[----:B------:R-:W1:Y:S01]  /*34e0*/  LDC R7, c[0x0][0x268] ;  /* 0x00009a00ff077b82 */ /* 0x000e620000000800 */
[----:B------:R-:W-:Y:S02]  /*34f0*/  CS2R R104, SRZ ;  /* 0x0000000000687805 */ /* 0x000fe4000001ff00 */
[----:B------:R-:W-:Y:S02]  /*3500*/  CS2R R106, SRZ ;  /* 0x00000000006a7805 */ /* 0x000fe4000001ff00 */
[----:B------:R-:W-:-:S02]  /*3510*/  CS2R R108, SRZ ;  /* 0x00000000006c7805 */ /* 0x000fc4000001ff00 */
[----:B----4-:R-:W-:Y:S02]  /*3520*/  CS2R R2, SRZ ;  /* 0x0000000000027805 */ /* 0x010fe4000001ff00 */
[----:B------:R-:W-:Y:S01]  /*3530*/  CS2R R110, SRZ ;  /* 0x00000000006e7805 */ /* 0x000fe2000001ff00 */
[----:B---3--:R-:W-:Y:S01]  /*3540*/  IMAD R6, R6, 0x28, RZ ;  /* 0x0000002806067824 */ /* 0x008fe200078e02ff */
[----:B------:R-:W-:Y:S01]  /*3550*/  UMOV UR59, 0x40000040 ;  /* 0x40000040003b7882 */ /* 0x000fe20000000000 */
[----:B------:R-:W3:Y:S01]  /*3560*/  LDC R8, c[0x0][0x268] ;  /* 0x00009a00ff087b82 */ /* 0x000ee20000000800 */
[----:B------:R4:W-:Y:S07]  /*3570*/  STL.64 [R1+0xb78], R2 ;  /* 0x000b780201007387 */ /* 0x0009ee0000100a00 */
[----:B------:R-:W3:Y:S01]  /*3580*/  LDC R9, c[0x0][0x268] ;  /* 0x00009a00ff097b82 */ /* 0x000ee20000000800 */
[C---:B0-----:R-:W-:Y:S01]  /*3590*/  SHF.L.U32 R230, R228.reuse, 0x1, RZ ;  /* 0x00000001e4e67819 */ /* 0x041fe200000006ff */
[C---:B--2---:R-:W-:Y:S01]  /*35a0*/  IMAD R4, R228.reuse, 0xa, RZ ;  /* 0x0000000ae4047824 */ /* 0x044fe200078e02ff */
[C---:B------:R-:W-:Y:S01]  /*35b0*/  SHF.L.U32 R226, R228.reuse, 0x2, RZ ;  /* 0x00000002e4e27819 */ /* 0x040fe200000006ff */
[C---:B------:R-:W-:Y:S01]  /*35c0*/  IMAD R135, R228.reuse, 0x6, RZ ;  /* 0x00000006e4877824 */ /* 0x040fe200078e02ff */
[----:B----4-:R-:W-:Y:S01]  /*35d0*/  MOV R3, 0xff800000 ;  /* 0xff80000000037802 */ /* 0x010fe20000000f00 */
[C---:B------:R-:W-:Y:S01]  /*35e0*/  IMAD R136, R228.reuse, 0xc, RZ ;  /* 0x0000000ce4887824 */ /* 0x040fe200078e02ff */
[----:B------:R-:W-:Y:S01]  /*35f0*/  MOV R2, 0x3f800000 ;  /* 0x3f80000000027802 */ /* 0x000fe20000000f00 */
[----:B------:R-:W0:Y:S01]  /*3600*/  LDC R10, c[0x0][0x268] ;  /* 0x00009a00ff0a7b82 */ /* 0x000e220000000800 */
[----:B-1----:R-:W-:Y:S01]  /*3610*/  IMAD R7, R7, 0x9e, RZ ;  /* 0x0000009e07077824 */ /* 0x002fe200078e02ff */
[----:B------:R-:W-:Y:S01]  /*3620*/  STL [R1+0x34c], R3 ;  /* 0x00034c0301007387 */ /* 0x000fe20000100800 */
[C---:B------:R-:W-:Y:S01]  /*3630*/  SHF.L.U32 R222, R228.reuse, 0x3, RZ ;  /* 0x00000003e4de7819 */ /* 0x040fe200000006ff */
[C---:B------:R-:W-:Y:S01]  /*3640*/  IMAD R225, R228.reuse, 0xe, RZ ;  /* 0x0000000ee4e17824 */ /* 0x040fe200078e02ff */
[C---:B------:R-:W-:Y:S01]  /*3650*/  SHF.L.U32 R214, R228.reuse, 0x4, RZ ;  /* 0x00000004e4d67819 */ /* 0x040fe200000006ff */
[----:B------:R-:W-:Y:S01]  /*3660*/  STL [R1+0x350], RZ ;  /* 0x000350ff01007387 */ /* 0x000fe20000100800 */
[----:B------:R-:W-:Y:S01]  /*3670*/  LEA R224, R228, R228, 0x3 ;  /* 0x000000e4e4e07211 */ /* 0x000fe200078e18ff */
[----:B------:R-:W1:Y:S01]  /*3680*/  LDC R11, c[0x0][0x268] ;  /* 0x00009a00ff0b7b82 */ /* 0x000e620000000800 */
[----:B---3--:R-:W-:Y:S01]  /*3690*/  IMAD R8, R8, 0x50, RZ ;  /* 0x0000005008087824 */ /* 0x008fe200078e02ff */
[----:B------:R-:W-:Y:S04]  /*36a0*/  STL [R1+0x368], R2 ;  /* 0x0003680201007387 */ /* 0x000fe80000100800 */
[----:B------:R-:W-:Y:S02]  /*36b0*/  STL.64 [R1+0xbb0], R248 ;  /* 0x000bb0f801007387 */ /* 0x000fe40000100a00 */
[----:B------:R-:W2:Y:S01]  /*36c0*/  LDC R16, c[0x0][0x268] ;  /* 0x00009a00ff107b82 */ /* 0x000ea20000000800 */
[----:B------:R-:W-:Y:S01]  /*36d0*/  IMAD R9, R9, 0xa0, RZ ;  /* 0x000000a009097824 */ /* 0x000fe200078e02ff */
[----:B------:R3:W-:Y:S04]  /*36e0*/  STL.64 [R1+0xba8], R6 ;  /* 0x000ba80601007387 */ /* 0x0007e80000100a00 */
[----:B------:R4:W-:Y:S02]  /*36f0*/  STL.64 [R1+0xba0], R8 ;  /* 0x000ba00801007387 */ /* 0x0009e40000100a00 */
[----:B------:R-:W2:Y:S01]  /*3700*/  LDC R17, c[0x0][0x268] ;  /* 0x00009a00ff117b82 */ /* 0x000ea20000000800 */
[----:B0-----:R-:W-:Y:S01]  /*3710*/  IMAD R10, R10, 0xa2, RZ ;  /* 0x000000a20a0a7824 */ /* 0x001fe200078e02ff */
[----:B---3--:R-:W-:-:S06]  /*3720*/  IADD3 R6, P6, R230, R216, RZ ;  /* 0x000000d8e6067210 */ /* 0x008fcc0007fde0ff */
[----:B------:R-:W0:Y:S01]  /*3730*/  LDC R249, c[0x0][0x268] ;  /* 0x00009a00fff97b82 */ /* 0x000e220000000800 */
[----:B-1----:R-:W-:Y:S01]  /*3740*/  IMAD R11, R11, 0x52, RZ ;  /* 0x000000520b0b7824 */ /* 0x002fe200078e02ff */
[----:B----4-:R-:W-:-:S04]  /*3750*/  LEA.HI.X.SX32 R9, R230, R217, 0x1, P3 ;  /* 0x000000d9e6097211 */ /* 0x010fc800018f0eff */
[----:B------:R-:W-:Y:S02]  /*3760*/  STL.64 [R1+0xb90], R10 ;  /* 0x000b900a01007387 */ /* 0x000fe40000100a00 */
[----:B------:R-:W1:Y:S01]  /*3770*/  LDC R13, c[0x0][0x268] ;  /* 0x00009a00ff0d7b82 */ /* 0x000e620000000800 */
[----:B--2---:R-:W-:-:S07]  /*3780*/  IMAD R16, R16, 0x2a, RZ ;  /* 0x0000002a10107824 */ /* 0x004fce00078e02ff */
[----:B------:R-:W2:Y:S01]  /*3790*/  LDC R18, c[0x0][0x268] ;  /* 0x00009a00ff127b82 */ /* 0x000ea20000000800 */
[----:B------:R-:W-:-:S05]  /*37a0*/  IMAD R17, R17, 0x54, RZ ;  /* 0x0000005411117824 */ /* 0x000fca00078e02ff */
[----:B------:R3:W-:Y:S01]  /*37b0*/  STL.64 [R1+0xb80], R16 ;  /* 0x000b801001007387 */ /* 0x0007e20000100a00 */
[----:B0-----:R-:W-:Y:S01]  /*37c0*/  IMAD R137, R249, 0x18, RZ ;  /* 0x00000018f9897824 */ /* 0x001fe200078e02ff */
[----:B------:R-:W0:Y:S01]  /*37d0*/  LDC R19, c[0x0][0x268] ;  /* 0x00009a00ff137b82 */ /* 0x000e220000000800 */
[----:B-1----:R-:W-:-:S07]  /*37e0*/  LEA RZ, P5, R13, R216, 0x3 ;  /* 0x000000d80dff7211 */ /* 0x002fce00078a18ff */
[----:B------:R-:W1:Y:S01]  /*37f0*/  LDC R249, c[0x0][0x268] ;  /* 0x00009a00fff97b82 */ /* 0x000e620000000800 */
[----:B---3--:R-:W-:Y:S02]  /*3800*/  IADD3 R16, P4, R4, R216, RZ ;  /* 0x000000d804107210 */ /* 0x008fe40007f9e0ff */
[----:B------:R-:W-:Y:S01]  /*3810*/  LEA.HI.X.SX32 R11, R226, R217, 0x1, P5 ;  /* 0x000000d9e20b7211 */ /* 0x000fe200028f0eff */
[----:B--2---:R-:W-:-:S04]  /*3820*/  IMAD R18, R18, 0xa8, RZ ;  /* 0x000000a812127824 */ /* 0x004fc800078e02ff */
[----:B------:R-:W2:Y:S08]  /*3830*/  LDC R248, c[0x0][0x268] ;  /* 0x00009a00fff87b82 */ /* 0x000eb00000000800 */
[----:B------:R-:W3:Y:S01]  /*3840*/  LDC R22, c[0x0][0x268] ;  /* 0x00009a00ff167b82 */ /* 0x000ee20000000800 */
[----:B0-----:R-:W-:-:S05]  /*3850*/  IMAD R19, R19, 0xaa, RZ ;  /* 0x000000aa13137824 */ /* 0x001fca00078e02ff */
[----:B------:R-:W-:Y:S01]  /*3860*/  STL.64 [R1+0xb88], R18 ;  /* 0x000b881201007387 */ /* 0x000fe20000100a00 */
[----:B-1----:R-:W-:Y:S01]  /*3870*/  IMAD R157, R249, 0x1a, RZ ;  /* 0x0000001af99d7824 */ /* 0x002fe200078e02ff */
[----:B------:R-:W0:Y:S01]  /*3880*/  LDC R212, c[0x0][0x268] ;  /* 0x00009a00ffd47b82 */ /* 0x000e220000000800 */
[----:B--2---:R-:W-:-:S07]  /*3890*/  LEA.HI.X.SX32 R7, R248, R217, 0x1, P6 ;  /* 0x000000d9f8077211 */ /* 0x004fce00030f0eff */
[----:B------:R-:W1:Y:S01]  /*38a0*/  LDC R249, c[0x0][0x268] ;  /* 0x00009a00fff97b82 */ /* 0x000e620000000800 */
[----:B---3--:R-:W-:-:S07]  /*38b0*/  IMAD R22, R22, 0xac, RZ ;  /* 0x000000ac16167824 */ /* 0x008fce00078e02ff */
[----:B------:R-:W2:Y:S01]  /*38c0*/  LDC R210, c[0x0][0x268] ;  /* 0x00009a00ffd27b82 */ /* 0x000ea20000000800 */
[----:B------:R-:W-:Y:S04]  /*38d0*/  STL.64 [R1+0xb98], R22 ;  /* 0x000b981601007387 */ /* 0x000fe80000100a00 */
[----:B------:R3:W-:Y:S03]  /*38e0*/  STL.64 [R1+0xb50], R6 ;  /* 0x000b500601007387 */ /* 0x0007e60000100a00 */
[----:B------:R-:W4:Y:S01]  /*38f0*/  LDC R211, c[0x0][0x268] ;  /* 0x00009a00ffd37b82 */ /* 0x000f220000000800 */
[----:B0-----:R-:W-:Y:S01]  /*3900*/  SHF.L.U32 R212, R212, 0x5, RZ ;  /* 0x00000005d4d47819 */ /* 0x001fe200000006ff */
[----:B------:R-:W-:Y:S01]  /*3910*/  STL [R1+0x364], R9 ;  /* 0x0003640901007387 */ /* 0x000fe20000100800 */
[----:B-1----:R-:W-:-:S03]  /*3920*/  IMAD R227, R249, 0x1c, RZ ;  /* 0x0000001cf9e37824 */ /* 0x002fc600078e02ff */
[----:B------:R0:W-:Y:S02]  /*3930*/  STL [R1+0x35c], R11 ;  /* 0x00035c0b01007387 */ /* 0x0001e40000100800 */
[----:B------:R-:W1:Y:S01]  /*3940*/  LDC R249, c[0x0][0x268] ;  /* 0x00009a00fff97b82 */ /* 0x000e620000000800 */
[----:B--2---:R-:W-:-:S07]  /*3950*/  SHF.L.U32 R210, R210, 0x6, RZ ;  /* 0x00000006d2d27819 */ /* 0x004fce00000006ff */
[----:B---3--:R-:W2:Y:S01]  /*3960*/  LDC R7, c[0x0][0x268] ;  /* 0x00009a00ff077b82 */ /* 0x008ea20000000800 */
[----:B----4-:R-:W-:-:S07]  /*3970*/  IMAD R211, R211, 0x102, RZ ;  /* 0x00000102d3d37824 */ /* 0x010fce00078e02ff */
[----:B------:R-:W3:Y:S01]  /*3980*/  LDC R6, c[0x0][0x268] ;  /* 0x00009a00ff067b82 */ /* 0x000ee20000000800 */
[----:B-1----:R-:W-:-:S07]  /*3990*/  IMAD R240, R249, 0x3a, RZ ;  /* 0x0000003af9f07824 */ /* 0x002fce00078e02ff */
[----:B------:R-:W1:Y:S01]  /*39a0*/  LDC R207, c[0x0][0x268] ;  /* 0x00009a00ffcf7b82 */ /* 0x000e620000000800 */
[----:B--2---:R-:W-:-:S07]  /*39b0*/  LEA R22, P3, R7, R216, 0x5 ;  /* 0x000000d807167211 */ /* 0x004fce00078628ff */
[----:B------:R-:W2:Y:S01]  /*39c0*/  LDC R249, c[0x0][0x268] ;  /* 0x00009a00fff97b82 */ /* 0x000ea20000000800 */
[----:B---3--:R-:W-:-:S07]  /*39d0*/  LEA R8, P5, R6, R216, 0x6 ;  /* 0x000000d806087211 */ /* 0x008fce00078a30ff */
[----:B------:R-:W3:Y:S08]  /*39e0*/  LDC R7, c[0x0][0x268] ;  /* 0x00009a00ff077b82 */ /* 0x000ef00000000800 */
[----:B0-----:R-:W0:Y:S01]  /*39f0*/  LDC R11, c[0x0][0x268] ;  /* 0x00009a00ff0b7b82 */ /* 0x001e220000000800 */
[----:B-1----:R-:W-:Y:S02]  /*3a00*/  SHF.L.U32 R207, R207, 0x7, RZ ;  /* 0x00000007cfcf7819 */ /* 0x002fe400000006ff */
[----:B--2---:R-:W-:-:S05]  /*3a10*/  LEA R248, P6, R249, R216, 0x4 ;  /* 0x000000d8f9f87211 */ /* 0x004fca00078c20ff */
[----:B------:R-:W1:Y:S01]  /*3a20*/  LDC R205, c[0x0][0x268] ;  /* 0x00009a00ffcd7b82 */ /* 0x000e620000000800 */
[----:B------:R-:W-:-:S05]  /*3a30*/  LEA.HI.X.SX32 R249, R222, R217, 0x1, P6 ;  /* 0x000000d9def97211 */ /* 0x000fca00030f0eff */
[----:B------:R2:W-:Y:S02]  /*3a40*/  STL.64 [R1+0xb28], R248 ;  /* 0x000b28f801007387 */ /* 0x0005e40000100a00 */
[----:B------:R-:W4:Y:S08]  /*3a50*/  LDC R202, c[0x0][0x268] ;  /* 0x00009a00ffca7b82 */ /* 0x000f300000000800 */
[----:B------:R-:W0:Y:S01]  /*3a60*/  LDC R208, c[0x0][0x268] ;  /* 0x00009a00ffd07b82 */ /* 0x000e220000000800 */
[----:B--2---:R-:W2:Y:S07]  /*3a70*/  LDL.LU.64 R248, [R1+0xbb0] ;  /* 0x000bb00001f87983 */ /* 0x004eae0000300a00 */
[----:B------:R-:W1:Y:S08]  /*3a80*/  LDC R204, c[0x0][0x268] ;  /* 0x00009a00ffcc7b82 */ /* 0x000e700000000800 */
[----:B------:R-:W1:Y:S08]  /*3a90*/  LDC R206, c[0x0][0x268] ;  /* 0x00009a00ffce7b82 */ /* 0x000e700000000800 */
[----:B------:R-:W1:Y:S08]  /*3aa0*/  LDC R199, c[0x0][0x268] ;  /* 0x00009a00ffc77b82 */ /* 0x000e700000000800 */
[----:B------:R-:W1:Y:S01]  /*3ab0*/  LDC R196, c[0x0][0x268] ;  /* 0x00009a00ffc47b82 */ /* 0x000e620000000800 */
[----:B------:R-:W-:Y:S01]  /*3ac0*/  LEA.HI.X.SX32 R9, R212, R217, 0x1, P5 ;  /* 0x000000d9d4097211 */ /* 0x000fe200028f0eff */
[----:B----4-:R-:W-:Y:S01]  /*3ad0*/  IMAD R202, R202, 0x82, RZ ;  /* 0x00000082caca7824 */ /* 0x010fe200078e02ff */
[----:B---3--:R-:W-:Y:S01]  /*3ae0*/  LEA R6, P6, R7, R216, 0x7 ;  /* 0x000000d807067211 */ /* 0x008fe200078c38ff */
[----:B0-----:R-:W-:-:S04]  /*3af0*/  IMAD R208, R208, 0x104, RZ ;  /* 0x00000104d0d07824 */ /* 0x001fc800078e02ff */
[----:B------:R-:W0:Y:S01]  /*3b00*/  LDC R193, c[0x0][0x268] ;  /* 0x00009a00ffc17b82 */ /* 0x000e220000000800 */
[----:B------:R-:W-:-:S07]  /*3b10*/  LEA.HI.X.SX32 R23, R214, R217, 0x1, P3 ;  /* 0x000000d9d6177211 */ /* 0x000fce00018f0eff */
[----:B------:R-:W3:Y:S08]  /*3b20*/  LDC R197, c[0x0][0x268] ;  /* 0x00009a00ffc57b82 */ /* 0x000ef00000000800 */
[----:B------:R-:W4:Y:S01]  /*3b30*/  LDC R200, c[0x0][0x268] ;  /* 0x00009a00ffc87b82 */ /* 0x000f220000000800 */
[----:B------:R-:W-:Y:S01]  /*3b40*/  LEA R10, P3, R11, R216, 0x8 ;  /* 0x000000d80b0a7211 */ /* 0x000fe200078640ff */
[----:B------:R1:W-:Y:S01]  /*3b50*/  STL.64 [R1+0xa68], R8 ;  /* 0x000a680801007387 */ /* 0x0003e20000100a00 */
[----:B------:R-:W-:Y:S01]  /*3b60*/  LEA.HI.X.SX32 R7, R210, R217, 0x1, P6 ;  /* 0x000000d9d2077211 */ /* 0x000fe200030f0eff */
[----:B-1----:R-:W-:Y:S01]  /*3b70*/  IMAD R206, R206, 0x106, RZ ;  /* 0x00000106cece7824 */ /* 0x002fe200078e02ff */
[----:B------:R-:W-:-:S03]  /*3b80*/  LEA R205, R205, R205, 0x7 ;  /* 0x000000cdcdcd7211 */ /* 0x000fc600078e38ff */
[----:B------:R-:W1:Y:S01]  /*3b90*/  LDC R198, c[0x0][0x268] ;  /* 0x00009a00ffc67b82 */ /* 0x000e620000000800 */
[----:B------:R-:W-:Y:S01]  /*3ba0*/  STL.64 [R1+0xae8], R22 ;  /* 0x000ae81601007387 */ /* 0x000fe20000100a00 */
[-C--:B------:R-:W-:Y:S01]  /*3bb0*/  LEA.HI.X.SX32 R11, R207, R217.reuse, 0x1, P3 ;  /* 0x000000d9cf0b7211 */ /* 0x080fe200018f0eff */
[----:B------:R-:W-:Y:S01]  /*3bc0*/  IMAD R199, R199, 0x83, RZ ;  /* 0x00000083c7c77824 */ /* 0x000fe200078e02ff */
[----:B------:R-:W-:Y:S01]  /*3bd0*/  LEA R204, R204, R204, 0x6 ;  /* 0x000000cccccc7211 */ /* 0x000fe200078e30ff */
[----:B------:R-:W-:Y:S01]  /*3be0*/  IMAD R196, R196, 0x42, RZ ;  /* 0x00000042c4c47824 */ /* 0x000fe200078e02ff */
[----:B------:R-:W-:Y:S02]  /*3bf0*/  IADD3 R8, P5, R211, R216, RZ ;  /* 0x000000d8d3087210 */ /* 0x000fe40007fbe0ff */
[----:B------:R-:W1:Y:S01]  /*3c00*/  LDC R191, c[0x0][0x268] ;  /* 0x00009a00ffbf7b82 */ /* 0x000e620000000800 */
[----:B------:R4:W-:Y:S01]  /*3c10*/  STL.64 [R1+0x968], R6 ;  /* 0x0009680601007387 */ /* 0x0009e20000100a00 */
[----:B------:R-:W-:Y:S01]  /*3c20*/  LEA.HI.X.SX32 R9, R205, R217, 0x1, P5 ;  /* 0x000000d9cd097211 */ /* 0x000fe200028f0eff */
[----:B0-----:R-:W-:Y:S01]  /*3c30*/  IMAD R193, R193, 0x84, RZ ;  /* 0x00000084c1c17824 */ /* 0x001fe200078e02ff */
[----:B---3--:R-:W-:-:S04]  /*3c40*/  LEA R197, R197, R197, 0x5 ;  /* 0x000000c5c5c57211 */ /* 0x008fc800078e28ff */
[----:B------:R-:W0:Y:S01]  /*3c50*/  LDC R188, c[0x0][0x268] ;  /* 0x00009a00ffbc7b82 */ /* 0x000e220000000800 */
[----:B------:R3:W-:Y:S01]  /*3c60*/  STL.64 [R1+0x768], R10 ;  /* 0x0007680a01007387 */ /* 0x0007e20000100a00 */
[----:B----4-:R-:W-:-:S06]  /*3c70*/  IMAD R200, R200, 0x108, RZ ;  /* 0x00000108c8c87824 */ /* 0x010fcc00078e02ff */
[----:B------:R-:W4:Y:S01]  /*3c80*/  LDC R194, c[0x0][0x268] ;  /* 0x00009a00ffc27b82 */ /* 0x000f220000000800 */
[----:B------:R-:W-:Y:S01]  /*3c90*/  IADD3 R6, P6, R202, R216, RZ ;  /* 0x000000d8ca067210 */ /* 0x000fe20007fde0ff */
[----:B------:R3:W-:Y:S01]  /*3ca0*/  STL.64 [R1+0x760], R8 ;  /* 0x0007600801007387 */ /* 0x0007e20000100a00 */
[----:B-1----:R-:W-:-:S05]  /*3cb0*/  IMAD R198, R198, 0x10a, RZ ;  /* 0x0000010ac6c67824 */ /* 0x002fca00078e02ff */
[----:B------:R-:W1:Y:S01]  /*3cc0*/  LDC R190, c[0x0][0x268] ;  /* 0x00009a00ffbe7b82 */ /* 0x000e620000000800 */
[----:B---3--:R-:W-:Y:S01]  /*3cd0*/  IADD3 R10, P3, R208, R216, RZ ;  /* 0x000000d8d00a7210 */ /* 0x008fe20007f7e0ff */
[----:B------:R-:W-:Y:S01]  /*3ce0*/  IMAD R191, R191, 0x85, RZ ;  /* 0x00000085bfbf7824 */ /* 0x000fe200078e02ff */
[----:B------:R-:W-:-:S05]  /*3cf0*/  LEA.HI.X.SX32 R7, R204, R217, 0x1, P6 ;  /* 0x000000d9cc077211 */ /* 0x000fca00030f0eff */
[----:B------:R-:W3:Y:S01]  /*3d00*/  LDC R192, c[0x0][0x268] ;  /* 0x00009a00ffc07b82 */ /* 0x000ee20000000800 */
[----:B------:R-:W-:Y:S01]  /*3d10*/  IADD3 R8, P5, R206, R216, RZ ;  /* 0x000000d8ce087210 */ /* 0x000fe20007fbe0ff */
[----:B------:R0:W-:Y:S01]  /*3d20*/  STL.64 [R1+0x960], R6 ;  /* 0x0009600601007387 */ /* 0x0001e20000100a00 */
[----:B------:R-:W-:Y:S01]  /*3d30*/  LEA.HI.X.SX32 R11, R202, R217, 0x1, P3 ;  /* 0x000000d9ca0b7211 */ /* 0x000fe200018f0eff */
[----:B0-----:R-:W-:-:S04]  /*3d40*/  IMAD R188, R188, 0x86, RZ ;  /* 0x00000086bcbc7824 */ /* 0x001fc800078e02ff */
[----:B------:R-:W0:Y:S01]  /*3d50*/  LDC R186, c[0x0][0x268] ;  /* 0x00009a00ffba7b82 */ /* 0x000e220000000800 */
[----:B------:R-:W-:-:S07]  /*3d60*/  LEA.HI.X.SX32 R9, R199, R217, 0x1, P5 ;  /* 0x000000d9c7097211 */ /* 0x000fce00028f0eff */
[----:B------:R-:W0:Y:S01]  /*3d70*/  LDC R181, c[0x0][0x268] ;  /* 0x00009a00ffb57b82 */ /* 0x000e220000000800 */
[----:B------:R-:W-:-:S07]  /*3d80*/  IADD3 R6, P6, R196, R216, RZ ;  /* 0x000000d8c4067210 */ /* 0x000fce0007fde0ff */
[----:B------:R-:W0:Y:S01]  /*3d90*/  LDC R180, c[0x0][0x268] ;  /* 0x00009a00ffb47b82 */ /* 0x000e220000000800 */
[----:B------:R3:W-:Y:S01]  /*3da0*/  STL.64 [R1+0x758], R10 ;  /* 0x0007580a01007387 */ /* 0x0007e20000100a00 */
[----:B------:R-:W-:Y:S01]  /*3db0*/  LEA.HI.X.SX32 R7, R197, R217, 0x1, P6 ;  /* 0x000000d9c5077211 */ /* 0x000fe200030f0eff */
[----:B----4-:R-:W-:-:S05]  /*3dc0*/  IMAD R194, R194, 0x10c, RZ ;  /* 0x0000010cc2c27824 */ /* 0x010fca00078e02ff */
[----:B------:R-:W4:Y:S01]  /*3dd0*/  LDC R183, c[0x0][0x268] ;  /* 0x00009a00ffb77b82 */ /* 0x000f220000000800 */
[----:B------:R0:W-:Y:S01]  /*3de0*/  STL.64 [R1+0x750], R8 ;  /* 0x0007500801007387 */ /* 0x0001e20000100a00 */
[----:B-1----:R-:W-:Y:S02]  /*3df0*/  IMAD R190, R190, 0x43, RZ ;  /* 0x00000043bebe7824 */ /* 0x002fe400078e02ff */
[----:B---3--:R-:W-:Y:S01]  /*3e00*/  IMAD R192, R192, 0x10e, RZ ;  /* 0x0000010ec0c07824 */ /* 0x008fe200078e02ff */
[----:B------:R-:W-:-:S03]  /*3e10*/  IADD3 R10, P3, R193, R216, RZ ;  /* 0x000000d8c10a7210 */ /* 0x000fc60007f7e0ff */
[----:B------:R-:W1:Y:S01]  /*3e20*/  LDC R177, c[0x0][0x268] ;  /* 0x00009a00ffb17b82 */ /* 0x000e620000000800 */
[----:B------:R-:W-:Y:S01]  /*3e30*/  LEA.HI.X.SX32 R11, R196, R217, 0x1, P3 ;  /* 0x000000d9c40b7211 */ /* 0x000fe200018f0eff */
[----:B0-----:R-:W-:Y:S02]  /*3e40*/  IMAD R186, R186, 0x87, RZ ;  /* 0x00000087baba7824 */ /* 0x001fe400078e02ff */
[----:B------:R-:W-:Y:S01]  /*3e50*/  IMAD R181, R181, 0x22, RZ ;  /* 0x00000022b5b57824 */ /* 0x000fe200078e02ff */
[----:B------:R-:W-:-:S03]  /*3e60*/  IADD3 R8, P5, R200, R216, RZ ;  /* 0x000000d8c8087210 */ /* 0x000fc60007fbe0ff */
[----:B------:R-:W0:Y:S01]  /*3e70*/  LDC R184, c[0x0][0x268] ;  /* 0x00009a00ffb87b82 */ /* 0x000e220000000800 */
[----:B------:R3:W-:Y:S01]  /*3e80*/  STL.64 [R1+0xa60], R6 ;  /* 0x000a600601007387 */ /* 0x0007e20000100a00 */
[----:B------:R-:W-:Y:S01]  /*3e90*/  LEA.HI.X.SX32 R9, R193, R217, 0x1, P5 ;  /* 0x000000d9c1097211 */ /* 0x000fe200028f0eff */
[----:B------:R-:W-:-:S05]  /*3ea0*/  IMAD R180, R180, 0x44, RZ ;  /* 0x00000044b4b47824 */ /* 0x000fca00078e02ff */
[----:B------:R-:W0:Y:S01]  /*3eb0*/  LDC R182, c[0x0][0x268] ;  /* 0x00009a00ffb67b82 */ /* 0x000e220000000800 */
[----:B------:R1:W-:Y:S01]  /*3ec0*/  STL.64 [R1+0x958], R10 ;  /* 0x0009580a01007387 */ /* 0x0003e20000100a00 */
[----:B----4-:R-:W-:Y:S02]  /*3ed0*/  LEA R183, R183, R183, 0x4 ;  /* 0x000000b7b7b77211 */ /* 0x010fe400078e20ff */
[----:B---3--:R-:W-:-:S04]  /*3ee0*/  IADD3 R6, P6, R198, R216, RZ ;  /* 0x000000d8c6067210 */ /* 0x008fc80007fde0ff */
[----:B------:R-:W3:Y:S01]  /*3ef0*/  LDC R175, c[0x0][0x268] ;  /* 0x00009a00ffaf7b82 */ /* 0x000ee20000000800 */
[----:B------:R4:W-:Y:S01]  /*3f00*/  STL.64 [R1+0x748], R8 ;  /* 0x0007480801007387 */ /* 0x0009e20000100a00 */
[----:B------:R-:W-:Y:S01]  /*3f10*/  LEA.HI.X.SX32 R7, R191, R217, 0x1, P6 ;  /* 0x000000d9bf077211 */ /* 0x000fe200030f0eff */
[----:B-1----:R-:W-:Y:S01]  /*3f20*/  IMAD R177, R177, 0x88, RZ ;  /* 0x00000088b1b17824 */ /* 0x002fe200078e02ff */
[----:B------:R-:W-:-:S04]  /*3f30*/  IADD3 R10, P3, R188, R216, RZ ;  /* 0x000000d8bc0a7210 */ /* 0x000fc80007f7e0ff */
[----:B------:R-:W1:Y:S01]  /*3f40*/  LDC R172, c[0x0][0x268] ;  /* 0x00009a00ffac7b82 */ /* 0x000e620000000800 */
[----:B------:R-:W-:Y:S01]  /*3f50*/  LEA.HI.X.SX32 R11, R190, R217, 0x1, P3 ;  /* 0x000000d9be0b7211 */ /* 0x000fe200018f0eff */
[----:B0-----:R-:W-:Y:S01]  /*3f60*/  IMAD R184, R184, 0x110, RZ ;  /* 0x00000110b8b87824 */ /* 0x001fe200078e02ff */
[----:B----4-:R-:W-:-:S05]  /*3f70*/  IADD3 R8, P5, R194, R216, RZ ;  /* 0x000000d8c2087210 */ /* 0x010fca0007fbe0ff */
[----:B------:R-:W0:Y:S01]  /*3f80*/  LDC R174, c[0x0][0x268] ;  /* 0x00009a00ffae7b82 */ /* 0x000e220000000800 */
[----:B------:R4:W-:Y:S01]  /*3f90*/  STL.64 [R1+0x740], R6 ;  /* 0x0007400601007387 */ /* 0x0009e20000100a00 */
[----:B------:R-:W-:Y:S01]  /*3fa0*/  LEA.HI.X.SX32 R9, R188, R217, 0x1, P5 ;  /* 0x000000d9bc097211 */ /* 0x000fe200028f0eff */
[----:B------:R-:W-:-:S05]  /*3fb0*/  IMAD R182, R182, 0x112, RZ ;  /* 0x00000112b6b67824 */ /* 0x000fca00078e02ff */
[----:B------:R-:W2:Y:S01]  /*3fc0*/  LDC R178, c[0x0][0x268] ;  /* 0x00009a00ffb27b82 */ /* 0x000ea20000000800 */
[----:B------:R1:W-:Y:S01]  /*3fd0*/  STL.64 [R1+0x950], R10 ;  /* 0x0009500a01007387 */ /* 0x0003e20000100a00 */
[----:B---3--:R-:W-:-:S06]  /*3fe0*/  IMAD R175, R175, 0x89, RZ ;  /* 0x00000089afaf7824 */ /* 0x008fcc00078e02ff */
[----:B------:R-:W3:Y:S01]  /*3ff0*/  LDC R176, c[0x0][0x268] ;  /* 0x00009a00ffb07b82 */ /* 0x000ee20000000800 */
[----:B----4-:R-:W-:Y:S01]  /*4000*/  IADD3 R6, P6, R192, R216, RZ ;  /* 0x000000d8c0067210 */ /* 0x010fe20007fde0ff */
[----:B------:R4:W-:Y:S01]  /*4010*/  STL.64 [R1+0x738], R8 ;  /* 0x0007380801007387 */ /* 0x0009e20000100a00 */
[----:B-1----:R-:W-:-:S05]  /*4020*/  IMAD R172, R172, 0x8a, RZ ;  /* 0x0000008aacac7824 */ /* 0x002fca00078e02ff */
[----:B------:R-:W1:Y:S01]  /*4030*/  LDC R169, c[0x0][0x268] ;  /* 0x00009a00ffa97b82 */ /* 0x000e620000000800 */
[----:B------:R-:W-:Y:S01]  /*4040*/  IADD3 R10, P3, R181, R216, RZ ;  /* 0x000000d8b50a7210 */ /* 0x000fe20007f7e0ff */
[----:B0-----:R-:W-:Y:S01]  /*4050*/  IMAD R174, R174, 0x45, RZ ;  /* 0x00000045aeae7824 */ /* 0x001fe200078e02ff */
[----:B------:R-:W-:-:S05]  /*4060*/  LEA.HI.X.SX32 R7, R186, R217, 0x1, P6 ;  /* 0x000000d9ba077211 */ /* 0x000fca00030f0eff */
[----:B------:R-:W0:Y:S01]  /*4070*/  LDC R166, c[0x0][0x268] ;  /* 0x00009a00ffa67b82 */ /* 0x000e220000000800 */
[----:B----4-:R-:W-:Y:S01]  /*4080*/  IADD3 R8, P5, R180, R216, RZ ;  /* 0x000000d8b4087210 */ /* 0x010fe20007fbe0ff */
[----:B------:R4:W-:Y:S01]  /*4090*/  STL.64 [R1+0x730], R6 ;  /* 0x0007300601007387 */ /* 0x0009e20000100a00 */
[----:B------:R-:W-:Y:S01]  /*40a0*/  LEA.HI.X.SX32 R11, R183, R217, 0x1, P3 ;  /* 0x000000d9b70b7211 */ /* 0x000fe200018f0eff */
[----:B--2---:R-:W-:-:S04]  /*40b0*/  IMAD R178, R178, 0x114, RZ ;  /* 0x00000114b2b27824 */ /* 0x004fc800078e02ff */
[----:B------:R-:W2:Y:S01]  /*40c0*/  LDC R167, c[0x0][0x268] ;  /* 0x00009a00ffa77b82 */ /* 0x000ea20000000800 */
[----:B------:R-:W-:-:S07]  /*40d0*/  LEA.HI.X.SX32 R9, R181, R217, 0x1, P5 ;  /* 0x000000d9b5097211 */ /* 0x000fce00028f0eff */
[----:B------:R-:W2:Y:S01]  /*40e0*/  LDC R163, c[0x0][0x268] ;  /* 0x00009a00ffa37b82 */ /* 0x000ea20000000800 */
[----:B----4-:R-:W-:-:S07]  /*40f0*/  IADD3 R6, P6, R177, R216, RZ ;  /* 0x000000d8b1067210 */ /* 0x010fce0007fde0ff */
[----:B------:R-:W4:Y:S01]  /*4100*/  LDC R170, c[0x0][0x268] ;  /* 0x00009a00ffaa7b82 */ /* 0x000f220000000800 */
[----:B------:R2:W-:Y:S01]  /*4110*/  STL.64 [R1+0xae0], R10 ;  /* 0x000ae00a01007387 */ /* 0x0005e20000100a00 */
[----:B------:R-:W-:Y:S01]  /*4120*/  LEA.HI.X.SX32 R7, R180, R217, 0x1, P6 ;  /* 0x000000d9b4077211 */ /* 0x000fe200030f0eff */
[----:B---3--:R-:W-:Y:S02]  /*4130*/  IMAD R176, R176, 0x116, RZ ;  /* 0x00000116b0b07824 */ /* 0x008fe400078e02ff */
[----:B------:R3:W-:Y:S01]  /*4140*/  STL.64 [R1+0xa58], R8 ;  /* 0x000a580801007387 */ /* 0x0007e20000100a00 */
[----:B-1----:R-:W-:Y:S02]  /*4150*/  IMAD R169, R169, 0x8b, RZ ;  /* 0x0000008ba9a97824 */ /* 0x002fe400078e02ff */
[----:B------:R-:W1:Y:S01]  /*4160*/  LDC R168, c[0x0][0x268] ;  /* 0x00009a00ffa87b82 */ /* 0x000e620000000800 */
[----:B0-----:R-:W-:Y:S02]  /*4170*/  IMAD R166, R166, 0x46, RZ ;  /* 0x00000046a6a67824 */ /* 0x001fe400078e02ff */
[----:B--2---:R-:W-:Y:S01]  /*4180*/  IMAD R167, R167, 0x23, RZ ;  /* 0x00000023a7a77824 */ /* 0x004fe200078e02ff */
[----:B------:R-:W-:-:S04]  /*4190*/  IADD3 R10, P3, R184, R216, RZ ;  /* 0x000000d8b80a7210 */ /* 0x000fc80007f7e0ff */
[----:B------:R-:W0:Y:S01]  /*41a0*/  LDC R161, c[0x0][0x268] ;  /* 0x00009a00ffa17b82 */ /* 0x000e220000000800 */
[----:B---3--:R-:W-:Y:S01]  /*41b0*/  IADD3 R8, P5, R182, R216, RZ ;  /* 0x000000d8b6087210 */ /* 0x008fe20007fbe0ff */
[----:B------:R2:W-:Y:S01]  /*41c0*/  STL.64 [R1+0x948], R6 ;  /* 0x0009480601007387 */ /* 0x0005e20000100a00 */
[----:B------:R-:W-:Y:S01]  /*41d0*/  LEA.HI.X.SX32 R11, R177, R217, 0x1, P3 ;  /* 0x000000d9b10b7211 */ /* 0x000fe200018f0eff */
[----:B------:R-:W-:-:S04]  /*41e0*/  IMAD R163, R163, 0x8c, RZ ;  /* 0x0000008ca3a37824 */ /* 0x000fc800078e02ff */
[----:B------:R-:W3:Y:S01]  /*41f0*/  LDC R158, c[0x0][0x268] ;  /* 0x00009a00ff9e7b82 */ /* 0x000ee20000000800 */
[----:B------:R-:W-:-:S07]  /*4200*/  LEA.HI.X.SX32 R9, R175, R217, 0x1, P5 ;  /* 0x000000d9af097211 */ /* 0x000fce00028f0eff */
[----:B------:R-:W3:Y:S01]  /*4210*/  LDC R164, c[0x0][0x268] ;  /* 0x00009a00ffa47b82 */ /* 0x000ee20000000800 */
[----:B--2---:R-:W-:Y:S01]  /*4220*/  IADD3 R6, P6, R172, R216, RZ ;  /* 0x000000d8ac067210 */ /* 0x004fe20007fde0ff */
[----:B------:R2:W-:Y:S01]  /*4230*/  STL.64 [R1+0x728], R10 ;  /* 0x0007280a01007387 */ /* 0x0005e20000100a00 */
[----:B----4-:R-:W-:-:S05]  /*4240*/  IMAD R170, R170, 0x118, RZ ;  /* 0x00000118aaaa7824 */ /* 0x010fca00078e02ff */
[----:B------:R-:W4:Y:S01]  /*4250*/  LDC R160, c[0x0][0x268] ;  /* 0x00009a00ffa07b82 */ /* 0x000f220000000800 */
[----:B------:R3:W-:Y:S01]  /*4260*/  STL.64 [R1+0x720], R8 ;  /* 0x0007200801007387 */ /* 0x0007e20000100a00 */
[----:B------:R-:W-:Y:S01]  /*4270*/  LEA.HI.X.SX32 R7, R174, R217, 0x1, P6 ;  /* 0x000000d9ae077211 */ /* 0x000fe200030f0eff */
[----:B-1----:R-:W-:Y:S02]  /*4280*/  IMAD R168, R168, 0x11a, RZ ;  /* 0x0000011aa8a87824 */ /* 0x002fe400078e02ff */
[----:B0-----:R-:W-:-:S03]  /*4290*/  IMAD R161, R161, 0x8d, RZ ;  /* 0x0000008da1a17824 */ /* 0x001fc600078e02ff */
[----:B------:R-:W0:Y:S01]  /*42a0*/  LDC R162, c[0x0][0x268] ;  /* 0x00009a00ffa27b82 */ /* 0x000e220000000800 */
[-C--:B--2---:R-:W-:Y:S01]  /*42b0*/  IADD3 R10, P3, R178, R216.reuse, RZ ;  /* 0x000000d8b20a7210 */ /* 0x084fe20007f7e0ff */
[----:B---3--:R-:W-:Y:S01]  /*42c0*/  IMAD R158, R158, 0x8e, RZ ;  /* 0x0000008e9e9e7824 */ /* 0x008fe200078e02ff */
[----:B------:R-:W-:-:S05]  /*42d0*/  IADD3 R8, P5, R176, R216, RZ ;  /* 0x000000d8b0087210 */ /* 0x000fca0007fbe0ff */
[----:B------:R-:W1:Y:S01]  /*42e0*/  LDC R215, c[0x0][0x268] ;  /* 0x00009a00ffd77b82 */ /* 0x000e620000000800 */
[-C--:B------:R-:W-:Y:S01]  /*42f0*/  LEA.HI.X.SX32 R11, R172, R217.reuse, 0x1, P3 ;  /* 0x000000d9ac0b7211 */ /* 0x080fe200018f0eff */
[----:B------:R2:W-:Y:S01]  /*4300*/  STL.64 [R1+0x940], R6 ;  /* 0x0009400601007387 */ /* 0x0005e20000100a00 */
[----:B------:R-:W-:Y:S01]  /*4310*/  LEA.HI.X.SX32 R9, R169, R217, 0x1, P5 ;  /* 0x000000d9a9097211 */ /* 0x000fe200028f0eff */
[----:B------:R-:W-:-:S04]  /*4320*/  IMAD R164, R164, 0x11c, RZ ;  /* 0x0000011ca4a47824 */ /* 0x000fc800078e02ff */
[----:B------:R-:W3:Y:S01]  /*4330*/  LDC R152, c[0x0][0x268] ;  /* 0x00009a00ff987b82 */ /* 0x000ee20000000800 */
[----:B------:R0:W-:Y:S01]  /*4340*/  STL.64 [R1+0x718], R10 ;  /* 0x0007180a01007387 */ /* 0x0001e20000100a00 */
[----:B----4-:R-:W-:-:S06]  /*4350*/  IMAD R160, R160, 0x47, RZ ;  /* 0x00000047a0a07824 */ /* 0x010fcc00078e02ff */
[----:B------:R-:W4:Y:S01]  /*4360*/  LDC R150, c[0x0][0x268] ;  /* 0x00009a00ff967b82 */ /* 0x000f220000000800 */
[-C--:B--2---:R-:W-:Y:S01]  /*4370*/  IADD3 R6, P6, R166, R216.reuse, RZ ;  /* 0x000000d8a6067210 */ /* 0x084fe20007fde0ff */
[----:B------:R2:W-:Y:S01]  /*4380*/  STL.64 [R1+0x710], R8 ;  /* 0x0007100801007387 */ /* 0x0005e20000100a00 */
[----:B0-----:R-:W-:Y:S01]  /*4390*/  IMAD R162, R162, 0x11e, RZ ;  /* 0x0000011ea2a27824 */ /* 0x001fe200078e02ff */
[----:B------:R-:W-:-:S04]  /*43a0*/  IADD3 R10, P3, R163, R216, RZ ;  /* 0x000000d8a30a7210 */ /* 0x000fc80007f7e0ff */
[----:B------:R-:W0:Y:S01]  /*43b0*/  LDC R148, c[0x0][0x268] ;  /* 0x00009a00ff947b82 */ /* 0x000e220000000800 */
[-C--:B------:R-:W-:Y:S01]  /*43c0*/  LEA.HI.X.SX32 R7, R167, R217.reuse, 0x1, P6 ;  /* 0x000000d9a7077211 */ /* 0x080fe200030f0eff */
[----:B-1----:R-:W-:Y:S01]  /*43d0*/  IMAD R215, R215, 0x8f, RZ ;  /* 0x0000008fd7d77824 */ /* 0x002fe200078e02ff */
[----:B------:R-:W-:Y:S02]  /*43e0*/  LEA.HI.X.SX32 R11, R166, R217, 0x1, P3 ;  /* 0x000000d9a60b7211 */ /* 0x000fe400018f0eff */
[----:B--2---:R-:W-:-:S03]  /*43f0*/  IADD3 R8, P5, R170, R216, RZ ;  /* 0x000000d8aa087210 */ /* 0x004fc60007fbe0ff */
[----:B------:R-:W1:Y:S01]  /*4400*/  LDC R146, c[0x0][0x268] ;  /* 0x00009a00ff927b82 */ /* 0x000e620000000800 */
[----:B------:R2:W-:Y:S01]  /*4410*/  STL.64 [R1+0xa50], R6 ;  /* 0x000a500601007387 */ /* 0x0005e20000100a00 */
[----:B------:R-:W-:Y:S01]  /*4420*/  LEA.HI.X.SX32 R9, R163, R217, 0x1, P5 ;  /* 0x000000d9a3097211 */ /* 0x000fe200028f0eff */
[----:B---3--:R-:W-:-:S05]  /*4430*/  IMAD R152, R152, 0x12, RZ ;  /* 0x0000001298987824 */ /* 0x008fca00078e02ff */
[----:B------:R-:W3:Y:S01]  /*4440*/  LDC R232, c[0x0][0x268] ;  /* 0x00009a00ffe87b82 */ /* 0x000ee20000000800 */
[----:B------:R0:W-:Y:S01]  /*4450*/  STL.64 [R1+0x938], R10 ;  /* 0x0009380a01007387 */ /* 0x0001e20000100a00 */
[----:B----4-:R-:W-:Y:S01]  /*4460*/  IMAD R150, R150, 0x24, RZ ;  /* 0x0000002496967824 */ /* 0x010fe200078e02ff */
[----:B--2---:R-:W-:-:S05]  /*4470*/  IADD3 R6, P6, R168, R216, RZ ;  /* 0x000000d8a8067210 */ /* 0x004fca0007fde0ff */
[----:B------:R-:W2:Y:S01]  /*4480*/  LDC R234, c[0x0][0x268] ;  /* 0x00009a00ffea7b82 */ /* 0x000ea20000000800 */
[----:B------:R4:W-:Y:S01]  /*4490*/  STL.64 [R1+0x708], R8 ;  /* 0x0007080801007387 */ /* 0x0009e20000100a00 */
[----:B------:R-:W-:Y:S01]  /*44a0*/  LEA.HI.X.SX32 R7, R161, R217, 0x1, P6 ;  /* 0x000000d9a1077211 */ /* 0x000fe200030f0eff */
[----:B0-----:R-:W-:Y:S01]  /*44b0*/  IMAD R148, R148, 0x48, RZ ;  /* 0x0000004894947824 */ /* 0x001fe200078e02ff */
[----:B------:R-:W-:-:S04]  /*44c0*/  IADD3 R10, P3, R158, R216, RZ ;  /* 0x000000d89e0a7210 */ /* 0x000fc80007f7e0ff */
[----:B------:R-:W0:Y:S01]  /*44d0*/  LDC R241, c[0x0][0x268] ;  /* 0x00009a00fff17b82 */ /* 0x000e220000000800 */
[----:B------:R-:W-:Y:S01]  /*44e0*/  LEA.HI.X.SX32 R11, R160, R217, 0x1, P3 ;  /* 0x000000d9a00b7211 */ /* 0x000fe200018f0eff */
[----:B-1----:R-:W-:Y:S01]  /*44f0*/  IMAD R146, R146, 0x90, RZ ;  /* 0x0000009092927824 */ /* 0x002fe200078e02ff */
[----:B----4-:R-:W-:-:S05]  /*4500*/  IADD3 R8, P5, R164, R216, RZ ;  /* 0x000000d8a4087210 */ /* 0x010fca0007fbe0ff */
[----:B------:R-:W1:Y:S01]  /*4510*/  LDC R140, c[0x0][0x268] ;  /* 0x00009a00ff8c7b82 */ /* 0x000e620000000800 */
[----:B------:R4:W-:Y:S01]  /*4520*/  STL.64 [R1+0x700], R6 ;  /* 0x0007000601007387 */ /* 0x0009e20000100a00 */
[----:B------:R-:W-:Y:S01]  /*4530*/  LEA.HI.X.SX32 R9, R158, R217, 0x1, P5 ;  /* 0x000000d99e097211 */ /* 0x000fe200028f0eff */
[----:B---3--:R-:W-:-:S05]  /*4540*/  IMAD R232, R232, 0x120, RZ ;  /* 0x00000120e8e87824 */ /* 0x008fca00078e02ff */
[----:B------:R-:W3:Y:S01]  /*4550*/  LDC R237, c[0x0][0x268] ;  /* 0x00009a00ffed7b82 */ /* 0x000ee20000000800 */
[----:B------:R0:W-:Y:S01]  /*4560*/  STL.64 [R1+0x930], R10 ;  /* 0x0009300a01007387 */ /* 0x0001e20000100a00 */
[----:B--2---:R-:W-:Y:S01]  /*4570*/  IMAD R234, R234, 0x122, RZ ;  /* 0x00000122eaea7824 */ /* 0x004fe200078e02ff */
[----:B----4-:R-:W-:-:S05]  /*4580*/  IADD3 R6, P6, R162, R216, RZ ;  /* 0x000000d8a2067210 */ /* 0x010fca0007fde0ff */
        /* <DEDUP_REMOVED lines=12> */
[----:B---3--:R-:W-:Y:S02]  /*4650*/  IMAD R237, R237, 0x124, RZ ;  /* 0x00000124eded7824 */ /* 0x008fe400078e02ff */
[----:B------:R3:W-:Y:S03]  /*4660*/  STL.64 [R1+0xb20], R10 ;  /* 0x000b200a01007387 */ /* 0x0007e60000100a00 */
[----:B------:R-:W1:Y:S01]  /*4670*/  LDC R134, c[0x0][0x268] ;  /* 0x00009a00ff867b82 */ /* 0x000e620000000800 */
[----:B------:R0:W-:Y:S01]  /*4680*/  STL.64 [R1+0xad8], R8 ;  /* 0x000ad80801007387 */ /* 0x0001e20000100a00 */
[----:B--2---:R-:W-:Y:S01]  /*4690*/  IMAD R244, R244, 0x49, RZ ;  /* 0x00000049f4f47824 */ /* 0x004fe200078e02ff */
[----:B----4-:R-:W-:-:S05]  /*46a0*/  IADD3 R6, P6, R148, R216, RZ ;  /* 0x000000d894067210 */ /* 0x010fca0007fde0ff */
[----:B------:R-:W2:Y:S01]  /*46b0*/  LDC R252, c[0x0][0x268] ;  /* 0x00009a00fffc7b82 */ /* 0x000ea20000000800 */
[-C--:B---3--:R-:W-:Y:S01]  /*46c0*/  IADD3 R10, P3, R146, R216.reuse, RZ ;  /* 0x000000d8920a7210 */ /* 0x088fe20007f7e0ff */
[----:B0-----:R-:W-:Y:S01]  /*46d0*/  IMAD R239, R239, 0x126, RZ ;  /* 0x00000126efef7824 */ /* 0x001fe200078e02ff */
[----:B------:R-:W-:Y:S02]  /*46e0*/  LEA.HI.X.SX32 R7, R150, R217, 0x1, P6 ;  /* 0x000000d996077211 */ /* 0x000fe400030f0eff */
[----:B------:R-:W-:-:S03]  /*46f0*/  IADD3 R8, P5, R232, R216, RZ ;  /* 0x000000d8e8087210 */ /* 0x000fc60007fbe0ff */
[----:B------:R-:W0:Y:S01]  /*4700*/  LDC R126, c[0x0][0x268] ;  /* 0x00009a00ff7e7b82 */ /* 0x000e220000000800 */
[-C--:B------:R-:W-:Y:S01]  /*4710*/  LEA.HI.X.SX32 R11, R148, R217.reuse, 0x1, P3 ;  /* 0x000000d9940b7211 */ /* 0x080fe200018f0eff */
[----:B------:R3:W-:Y:S01]  /*4720*/  STL.64 [R1+0xa48], R6 ;  /* 0x000a480601007387 */ /* 0x0007e20000100a00 */
[----:B------:R-:W-:Y:S01]  /*4730*/  LEA.HI.X.SX32 R9, R146, R217, 0x1, P5 ;  /* 0x000000d992097211 */ /* 0x000fe200028f0eff */
[----:B-1----:R-:W-:-:S04]  /*4740*/  IMAD R132, R132, 0x94, RZ ;  /* 0x0000009484847824 */ /* 0x002fc800078e02ff */
[----:B------:R-:W1:Y:S01]  /*4750*/  LDC R18, c[0x0][0x268] ;  /* 0x00009a00ff127b82 */ /* 0x000e620000000800 */
[----:B------:R4:W-:Y:S01]  /*4760*/  STL.64 [R1+0x928], R10 ;  /* 0x0009280a01007387 */ /* 0x0009e20000100a00 */
[----:B------:R-:W-:Y:S01]  /*4770*/  IMAD R134, R134, 0x4a, RZ ;  /* 0x0000004a86867824 */ /* 0x000fe200078e02ff */
[-C--:B---3--:R-:W-:Y:S02]  /*4780*/  IADD3 R6, P6, R234, R216.reuse, RZ ;  /* 0x000000d8ea067210 */ /* 0x088fe40007fde0ff */
[----:B------:R3:W-:Y:S01]  /*4790*/  STL.64 [R1+0x6e8], R8 ;  /* 0x0006e80801007387 */ /* 0x0007e20000100a00 */
[----:B--2---:R-:W-:Y:S02]  /*47a0*/  IMAD R252, R252, 0x25, RZ ;  /* 0x00000025fcfc7824 */ /* 0x004fe400078e02ff */
[----:B------:R-:W2:Y:S01]  /*47b0*/  LDC R251, c[0x0][0x268] ;  /* 0x00009a00fffb7b82 */ /* 0x000ea20000000800 */
[----:B------:R-:W-:Y:S02]  /*47c0*/  LEA.HI.X.SX32 R7, R241, R217, 0x1, P6 ;  /* 0x000000d9f1077211 */ /* 0x000fe400030f0eff */
[----:B----4-:R-:W-:-:S03]  /*47d0*/  IADD3 R10, P3, R140, R216, RZ ;  /* 0x000000d88c0a7210 */ /* 0x010fc60007f7e0ff */
[----:B------:R4:W-:Y:S01]  /*47e0*/  STL.64 [R1+0x6e0], R6 ;  /* 0x0006e00601007387 */ /* 0x0009e20000100a00 */
[----:B0-----:R-:W-:Y:S01]  /*47f0*/  IMAD R126, R126, 0x96, RZ ;  /* 0x000000967e7e7824 */ /* 0x001fe200078e02ff */
[----:B------:R-:W0:Y:S01]  /*4800*/  LDC R3, c[0x0][0x268] ;  /* 0x00009a00ff037b82 */ /* 0x000e220000000800 */
[----:B---3--:R-:W-:Y:S02]  /*4810*/  IADD3 R8, P5, R237, R216, RZ ;  /* 0x000000d8ed087210 */ /* 0x008fe40007fbe0ff */
[-C--:B------:R-:W-:Y:S02]  /*4820*/  LEA.HI.X.SX32 R11, R244, R217.reuse, 0x1, P3 ;  /* 0x000000d9f40b7211 */ /* 0x080fe400018f0eff */
[----:B------:R-:W-:-:S03]  /*4830*/  LEA.HI.X.SX32 R9, R140, R217, 0x1, P5 ;  /* 0x000000d98c097211 */ /* 0x000fc600028f0eff */
[----:B------:R-:W3:Y:S01]  /*4840*/  LDC R120, c[0x0][0x268] ;  /* 0x00009a00ff787b82 */ /* 0x000ee20000000800 */
[-C--:B----4-:R-:W-:Y:S01]  /*4850*/  IADD3 R6, P6, R239, R216.reuse, RZ ;  /* 0x000000d8ef067210 */ /* 0x090fe20007fde0ff */
[----:B------:R4:W-:Y:S03]  /*4860*/  STL.64 [R1+0x920], R10 ;  /* 0x0009200a01007387 */ /* 0x0009e60000100a00 */
[----:B------:R-:W-:Y:S01]  /*4870*/  LEA.HI.X.SX32 R7, R249, R217, 0x1, P6 ;  /* 0x000000d9f9077211 */ /* 0x000fe200030f0eff */
[----:B------:R0:W-:Y:S01]  /*4880*/  STL.64 [R1+0x6d8], R8 ;  /* 0x0006d80801007387 */ /* 0x0001e20000100a00 */
[----:B-1----:R-:W-:Y:S01]  /*4890*/  IMAD R18, R18, 0x4b, RZ ;  /* 0x0000004b12127824 */ /* 0x002fe200078e02ff */
[----:B------:R-:W1:Y:S01]  /*48a0*/  LDC R118, c[0x0][0x268] ;  /* 0x00009a00ff767b82 */ /* 0x000e620000000800 */
[----:B--2---:R-:W-:Y:S01]  /*48b0*/  IMAD R251, R251, 0x12a, RZ ;  /* 0x0000012afbfb7824 */ /* 0x004fe200078e02ff */
[----:B------:R2:W-:Y:S01]  /*48c0*/  STL.64 [R1+0x6d0], R6 ;  /* 0x0006d00601007387 */ /* 0x0005e20000100a00 */
[----:B----4-:R-:W-:Y:S01]  /*48d0*/  IADD3 R10, P3, R134, R216, RZ ;  /* 0x000000d8860a7210 */ /* 0x010fe20007f7e0ff */
[----:B0-----:R-:W-:-:S04]  /*48e0*/  IMAD R121, R3, 0xb2, RZ ;  /* 0x000000b203797824 */ /* 0x001fc800078e02ff */
[----:B------:R-:W0:Y:S01]  /*48f0*/  LDC R116, c[0x0][0x268] ;  /* 0x00009a00ff747b82 */ /* 0x000e220000000800 */
[----:B------:R-:W-:-:S04]  /*4900*/  IADD3 R8, P5, R132, R216, RZ ;  /* 0x000000d884087210 */ /* 0x000fc80007fbe0ff */
[-C--:B------:R-:W-:Y:S01]  /*4910*/  LEA.HI.X.SX32 R9, R134, R217.reuse, 0x1, P5 ;  /* 0x000000d986097211 */ /* 0x080fe200028f0eff */
[----:B---3--:R-:W-:Y:S01]  /*4920*/  IMAD R120, R120, 0x26, RZ ;  /* 0x0000002678787824 */ /* 0x008fe200078e02ff */
[----:B--2---:R-:W-:Y:S01]  /*4930*/  IADD3 R6, P6, R248, R216, RZ ;  /* 0x000000d8f8067210 */ /* 0x004fe20007fde0ff */
[----:B------:R-:W2:Y:S01]  /*4940*/  LDC R3, c[0x0][0x268] ;  /* 0x00009a00ff037b82 */ /* 0x000ea20000000800 */
[-C--:B------:R-:W-:Y:S01]  /*4950*/  LEA.HI.X.SX32 R11, R252, R217.reuse, 0x1, P3 ;  /* 0x000000d9fc0b7211 */ /* 0x080fe200018f0eff */
[----:B------:R3:W-:Y:S01]  /*4960*/  STL.64 [R1+0x918], R8 ;  /* 0x0009180801007387 */ /* 0x0007e20000100a00 */
[----:B------:R-:W-:-:S03]  /*4970*/  LEA.HI.X.SX32 R7, R132, R217, 0x1, P6 ;  /* 0x000000d984077211 */ /* 0x000fc600030f0eff */
[----:B------:R-:W-:Y:S01]  /*4980*/  STL.64 [R1+0xa40], R10 ;  /* 0x000a400a01007387 */ /* 0x000fe20000100a00 */
[----:B-1----:R-:W-:Y:S01]  /*4990*/  IMAD R118, R118, 0x4c, RZ ;  /* 0x0000004c76767824 */ /* 0x002fe200078e02ff */
[----:B------:R-:W1:Y:S02]  /*49a0*/  LDC R20, c[0x0][0x268] ;  /* 0x00009a00ff147b82 */ /* 0x000e640000000800 */
[----:B------:R4:W-:Y:S01]  /*49b0*/  STL.64 [R1+0x6c8], R6 ;  /* 0x0006c80601007387 */ /* 0x0009e20000100a00 */
[----:B---3--:R-:W-:Y:S01]  /*49c0*/  IADD3 R8, P5, R126, R216, RZ ;  /* 0x000000d87e087210 */ /* 0x008fe20007fbe0ff */
[----:B0-----:R-:W-:-:S04]  /*49d0*/  IMAD R116, R116, 0x98, RZ ;  /* 0x0000009874747824 */ /* 0x001fc800078e02ff */
[----:B------:R-:W0:Y:S01]  /*49e0*/  LDC R13, c[0x0][0x268] ;  /* 0x00009a00ff0d7b82 */ /* 0x000e220000000800 */
[----:B------:R-:W-:-:S07]  /*49f0*/  LEA.HI.X.SX32 R9, R18, R217, 0x1, P5 ;  /* 0x000000d912097211 */ /* 0x000fce00028f0eff */
[----:B----4-:R-:W3:Y:S01]  /*4a00*/  LDC R6, c[0x0][0x268] ;  /* 0x00009a00ff067b82 */ /* 0x010ee20000000800 */
[----:B------:R4:W-:Y:S01]  /*4a10*/  STL.64 [R1+0x910], R8 ;  /* 0x0009100801007387 */ /* 0x0009e20000100a00 */
[----:B--2---:R-:W-:-:S06]  /*4a20*/  IMAD R123, R3, 0xb4, RZ ;  /* 0x000000b4037b7824 */ /* 0x004fcc00078e02ff */
[----:B------:R-:W2:Y:S01]  /*4a30*/  LDC R11, c[0x0][0x268] ;  /* 0x00009a00ff0b7b82 */ /* 0x000ea20000000800 */
[----:B------:R-:W-:Y:S01]  /*4a40*/  IADD3 R22, P3, R251, R216, RZ ;  /* 0x000000d8fb167210 */ /* 0x000fe20007f7e0ff */
[----:B-1----:R-:W-:-:S06]  /*4a50*/  IMAD R20, R20, 0x9a, RZ ;  /* 0x0000009a14147824 */ /* 0x002fcc00078e02ff */
[----:B------:R-:W1:Y:S01]  /*4a60*/  LDC R7, c[0x0][0x268] ;  /* 0x00009a00ff077b82 */ /* 0x000e620000000800 */
[----:B0-----:R-:W-:-:S07]  /*4a70*/  IMAD R13, R13, 0x9c, RZ ;  /* 0x0000009c0d0d7824 */ /* 0x001fce00078e02ff */
[----:B----4-:R-:W0:Y:S01]  /*4a80*/  LDC R9, c[0x0][0x268] ;  /* 0x00009a00ff097b82 */ /* 0x010e220000000800 */
[----:B---3--:R-:W-:Y:S02]  /*4a90*/  IMAD R6, R6, 0x95, RZ ;  /* 0x0000009506067824 */ /* 0x008fe400078e02ff */
[----:B--2---:R-:W-:-:S03]  /*4aa0*/  IMAD R11, R11, 0x12c, RZ ;  /* 0x0000012c0b0b7824 */ /* 0x004fc600078e02ff */
[----:B------:R-:W-:Y:S02]  /*4ab0*/  LEA.HI.X.SX32 R23, R6, R217, 0x1, P3 ;  /* 0x000000d906177211 */ /* 0x000fe400018f0eff */
[----:B------:R-:W2:Y:S01]  /*4ac0*/  LDC R3, c[0x0][0x268] ;  /* 0x00009a00ff037b82 */ /* 0x000ea20000000800 */
[----:B-1----:R-:W-:Y:S01]  /*4ad0*/  IMAD R7, R7, 0x12e, RZ ;  /* 0x0000012e07077824 */ /* 0x002fe200078e02ff */
[----:B------:R-:W-:-:S06]  /*4ae0*/  IADD3 R10, P6, R11, R216, RZ ;  /* 0x000000d80b0a7210 */ /* 0x000fcc0007fde0ff */
[----:B------:R-:W1:Y:S01]  /*4af0*/  LDC R18, c[0x0][0x268] ;  /* 0x00009a00ff127b82 */ /* 0x000e620000000800 */
[-C--:B------:R-:W-:Y:S01]  /*4b00*/  IADD3 R6, P3, R7, R216.reuse, RZ ;  /* 0x000000d807067210 */ /* 0x080fe20007f7e0ff */
[----:B0-----:R-:W-:Y:S01]  /*4b10*/  IMAD R9, R9, 0x97, RZ ;  /* 0x0000009709097824 */ /* 0x001fe200078e02ff */
[-C--:B------:R-:W-:Y:S01]  /*4b20*/  LEA.HI.X.SX32 R11, R126, R217.reuse, 0x1, P6 ;  /* 0x000000d97e0b7211 */ /* 0x080fe200030f0eff */
[----:B------:R0:W-:Y:S04]  /*4b30*/  STL.64 [R1+0x6c0], R22 ;  /* 0x0006c01601007387 */ /* 0x0001e80000100a00 */
[----:B------:R-:W3:Y:S01]  /*4b40*/  LDC R15, c[0x0][0x268] ;  /* 0x00009a00ff0f7b82 */ /* 0x000ee20000000800 */
[----:B------:R-:W-:Y:S01]  /*4b50*/  LEA.HI.X.SX32 R7, R9, R217, 0x1, P3 ;  /* 0x000000d909077211 */ /* 0x000fe200018f0eff */
[----:B------:R4:W-:Y:S04]  /*4b60*/  STL.64 [R1+0x6b8], R10 ;  /* 0x0006b80a01007387 */ /* 0x0009e80000100a00 */
[----:B------:R3:W-:Y:S01]  /*4b70*/  STL.64 [R1+0x6b0], R6 ;  /* 0x0006b00601007387 */ /* 0x0007e20000100a00 */
[-C--:B------:R-:W-:Y:S01]  /*4b80*/  IADD3 R248, P5, R120, R216.reuse, RZ ;  /* 0x000000d878f87210 */ /* 0x080fe20007fbe0ff */
[----:B--2---:R-:W-:Y:S01]  /*4b90*/  IMAD R124, R3, 0xb6, RZ ;  /* 0x000000b6037c7824 */ /* 0x004fe200078e02ff */
[----:B------:R-:W2:Y:S01]  /*4ba0*/  LDC R17, c[0x0][0x268] ;  /* 0x00009a00ff117b82 */ /* 0x000ea20000000800 */
[----:B0-----:R-:W-:-:S02]  /*4bb0*/  IADD3 R22, P6, R118, R216, RZ ;  /* 0x000000d876167210 */ /* 0x001fc40007fde0ff */
[----:B------:R-:W-:-:S05]  /*4bc0*/  IADD3 R8, P3, R116, R216, RZ ;  /* 0x000000d874087210 */ /* 0x000fca0007f7e0ff */
[----:B----4-:R-:W0:Y:S01]  /*4bd0*/  LDC R11, c[0x0][0x268] ;  /* 0x00009a00ff0b7b82 */ /* 0x010e220000000800 */
[----:B-1----:R-:W-:Y:S02]  /*4be0*/  IMAD R18, R18, 0x4d, RZ ;  /* 0x0000004d12127824 */ /* 0x002fe400078e02ff */
[----:B---3--:R-:W-:-:S05]  /*4bf0*/  IMAD R15, R15, 0x4e, RZ ;  /* 0x0000004e0f0f7824 */ /* 0x008fca00078e02ff */
[----:B------:R-:W1:Y:S08]  /*4c00*/  LDC R6, c[0x0][0x268] ;  /* 0x00009a00ff067b82 */ /* 0x000e700000000800 */
[----:B------:R-:W3:Y:S01]  /*4c10*/  LDC R7, c[0x0][0x268] ;  /* 0x00009a00ff077b82 */ /* 0x000ee20000000800 */
[-C--:B------:R-:W-:Y:S02]  /*4c20*/  LEA.HI.X.SX32 R23, R120, R217.reuse, 0x1, P6 ;  /* 0x000000d978177211 */ /* 0x080fe400030f0eff */
[----:B------:R-:W-:-:S05]  /*4c30*/  LEA.HI.X.SX32 R9, R118, R217, 0x1, P3 ;  /* 0x000000d976097211 */ /* 0x000fca00018f0eff */
[----:B------:R-:W4:Y:S01]  /*4c40*/  LDC R3, c[0x0][0x268] ;  /* 0x00009a00ff037b82 */ /* 0x000f220000000800 */
[----:B-1----:R-:W-:-:S07]  /*4c50*/  IMAD R6, R6, 0x13, RZ ;  /* 0x0000001306067824 */ /* 0x002fce00078e02ff */
[----:B------:R-:W1:Y:S01]  /*4c60*/  LDC R5, c[0x0][0x268] ;  /* 0x00009a00ff057b82 */ /* 0x000e620000000800 */
[----:B---3--:R-:W-:Y:S01]  /*4c70*/  IMAD R7, R7, 0x130, RZ ;  /* 0x0000013007077824 */ /* 0x008fe200078e02ff */
[----:B------:R-:W-:-:S06]  /*4c80*/  LEA.HI.X.SX32 R249, R6, R217, 0x1, P5 ;  /* 0x000000d906f97211 */ /* 0x000fcc00028f0eff */
[----:B------:R-:W3:Y:S01]  /*4c90*/  LDC R233, c[0x0][0x268] ;  /* 0x00009a00ffe97b82 */ /* 0x000ee20000000800 */
[-C--:B------:R-:W-:Y:S01]  /*4ca0*/  IADD3 R6, P5, R7, R216.reuse, RZ ;  /* 0x000000d807067210 */ /* 0x080fe20007fbe0ff */
[----:B------:R1:W-:Y:S01]  /*4cb0*/  STL.64 [R1+0xa38], R22 ;  /* 0x000a381601007387 */ /* 0x0003e20000100a00 */
[----:B0-----:R-:W-:Y:S02]  /*4cc0*/  IMAD R11, R11, 0x132, RZ ;  /* 0x000001320b0b7824 */ /* 0x001fe400078e02ff */
[----:B------:R-:W-:Y:S01]  /*4cd0*/  LEA.HI.X.SX32 R7, R116, R217, 0x1, P5 ;  /* 0x000000d974077211 */ /* 0x000fe200028f0eff */
[----:B------:R-:W-:Y:S01]  /*4ce0*/  STL.64 [R1+0xad0], R248 ;  /* 0x000ad0f801007387 */ /* 0x000fe20000100a00 */
[----:B------:R-:W-:Y:S01]  /*4cf0*/  IADD3 R10, P3, R20, R216, RZ ;  /* 0x000000d8140a7210 */ /* 0x000fe20007f7e0ff */
[----:B----4-:R-:W-:Y:S01]  /*4d00*/  IMAD R128, R3, 0xb8, RZ ;  /* 0x000000b803807824 */ /* 0x010fe200078e02ff */
[----:B------:R-:W0:Y:S01]  /*4d10*/  LDC R243, c[0x0][0x268] ;  /* 0x00009a00fff37b82 */ /* 0x000e220000000800 */
[----:B------:R4:W-:Y:S01]  /*4d20*/  STL.64 [R1+0x908], R8 ;  /* 0x0009080801007387 */ /* 0x0009e20000100a00 */
[----:B--2---:R-:W-:-:S02]  /*4d30*/  IMAD R17, R17, 0x13c, RZ ;  /* 0x0000013c11117824 */ /* 0x004fc400078e02ff */
[----:B-1----:R-:W-:Y:S01]  /*4d40*/  IMAD R5, R5, 0x14, RZ ;  /* 0x0000001405057824 */ /* 0x002fe200078e02ff */
[----:B------:R1:W-:Y:S01]  /*4d50*/  STL.64 [R1+0x6a8], R6 ;  /* 0x0006a80601007387 */ /* 0x0003e20000100a00 */
[----:B------:R-:W-:Y:S02]  /*4d60*/  IADD3 R22, P6, R11, R216, RZ ;  /* 0x000000d80b167210 */ /* 0x000fe40007fde0ff */
[----:B------:R-:W2:Y:S01]  /*4d70*/  LDC R3, c[0x0][0x268] ;  /* 0x00009a00ff037b82 */ /* 0x000ea20000000800 */
[----:B---3--:R-:W-:-:S07]  /*4d80*/  IMAD R113, R233, 0xae, RZ ;  /* 0x000000aee9717824 */ /* 0x008fce00078e02ff */
[----:B----4-:R-:W3:Y:S08]  /*4d90*/  LDC R9, c[0x0][0x268] ;  /* 0x00009a00ff097b82 */ /* 0x010ef00000000800 */
[----:B-1----:R-:W1:Y:S01]  /*4da0*/  LDC R6, c[0x0][0x268] ;  /* 0x00009a00ff067b82 */ /* 0x002e620000000800 */
[----:B------:R-:W-:Y:S01]  /*4db0*/  LEA.HI.X.SX32 R11, R18, R217, 0x1, P3 ;  /* 0x000000d9120b7211 */ /* 0x000fe200018f0eff */
[----:B0-----:R-:W-:-:S06]  /*4dc0*/  IMAD R117, R243, 0x58, RZ ;  /* 0x00000058f3757824 */ /* 0x001fcc00078e02ff */
[----:B------:R-:W0:Y:S01]  /*4dd0*/  LDC R7, c[0x0][0x268] ;  /* 0x00009a00ff077b82 */ /* 0x000e220000000800 */
[----:B--2---:R-:W-:Y:S02]  /*4de0*/  IMAD R129, R3, 0xba, RZ ;  /* 0x000000ba03817824 */ /* 0x004fe400078e02ff */
[----:B---3--:R-:W-:-:S05]  /*4df0*/  IMAD R9, R9, 0x134, RZ ;  /* 0x0000013409097824 */ /* 0x008fca00078e02ff */
[----:B------:R-:W2:Y:S01]  /*4e00*/  LDC R3, c[0x0][0x268] ;  /* 0x00009a00ff037b82 */ /* 0x000ea20000000800 */
[----:B-1----:R-:W-:Y:S01]  /*4e10*/  IMAD R6, R6, 0x99, RZ ;  /* 0x0000009906067824 */ /* 0x002fe200078e02ff */
[----:B------:R-:W-:-:S06]  /*4e20*/  IADD3 R8, P5, R9, R216, RZ ;  /* 0x000000d809087210 */ /* 0x000fcc0007fbe0ff */
[----:B------:R-:W1:Y:S01]  /*4e30*/  LDC R18, c[0x0][0x268] ;  /* 0x00009a00ff127b82 */ /* 0x000e620000000800 */
[-C--:B------:R-:W-:Y:S02]  /*4e40*/  LEA.HI.X.SX32 R23, R6, R217.reuse, 0x1, P6 ;  /* 0x000000d906177211 */ /* 0x080fe400030f0eff */
[----:B------:R-:W-:-:S03]  /*4e50*/  LEA.HI.X.SX32 R9, R20, R217, 0x1, P5 ;  /* 0x000000d914097211 */ /* 0x000fc600028f0eff */
[----:B------:R-:W-:Y:S02]  /*4e60*/  STL.64 [R1+0x6a0], R22 ;  /* 0x0006a01601007387 */ /* 0x000fe40000100a00 */
[----:B------:R-:W3:Y:S02]  /*4e70*/  LDC R245, c[0x0][0x268] ;  /* 0x00009a00fff57b82 */ /* 0x000ee40000000800 */
[----:B------:R4:W-:Y:S01]  /*4e80*/  STL.64 [R1+0x900], R10 ;  /* 0x0009000a01007387 */ /* 0x0009e20000100a00 */
[----:B0-----:R-:W-:Y:S01]  /*4e90*/  IMAD R7, R7, 0x136, RZ ;  /* 0x0000013607077824 */ /* 0x001fe200078e02ff */
[-C--:B------:R-:W-:Y:S01]  /*4ea0*/  IADD3 R248, P3, R15, R216.reuse, RZ ;  /* 0x000000d80ff87210 */ /* 0x080fe20007f7e0ff */
[----:B--2---:R-:W-:Y:S01]  /*4eb0*/  IMAD R131, R3, 0xbc, RZ ;  /* 0x000000bc03837824 */ /* 0x004fe200078e02ff */
[----:B------:R0:W-:Y:S02]  /*4ec0*/  STL.64 [R1+0x698], R8 ;  /* 0x0006980801007387 */ /* 0x0001e40000100a00 */
[----:B------:R-:W2:Y:S08]  /*4ed0*/  LDC R3, c[0x0][0x268] ;  /* 0x00009a00ff037b82 */ /* 0x000eb00000000800 */
[----:B----4-:R-:W4:Y:S08]  /*4ee0*/  LDC R10, c[0x0][0x268] ;  /* 0x00009a00ff0a7b82 */ /* 0x010f300000000800 */
[----:B------:R-:W4:Y:S01]  /*4ef0*/  LDC R11, c[0x0][0x268] ;  /* 0x00009a00ff0b7b82 */ /* 0x000f220000000800 */
[----:B------:R-:W-:Y:S01]  /*4f00*/  IADD3 R22, P5, R13, R216, RZ ;  /* 0x000000d80d167210 */ /* 0x000fe20007fbe0ff */
[----:B-1----:R-:W-:-:S02]  /*4f10*/  IMAD R18, R18, 0x4f, RZ ;  /* 0x0000004f12127824 */ /* 0x002fc400078e02ff */
[----:B---3--:R-:W-:-:S04]  /*4f20*/  IMAD R119, R245, 0xb0, RZ ;  /* 0x000000b0f5777824 */ /* 0x008fc800078e02ff */
[----:B0-----:R-:W0:Y:S01]  /*4f30*/  LDC R8, c[0x0][0x268] ;  /* 0x00009a00ff087b82 */ /* 0x001e220000000800 */
[----:B------:R-:W-:Y:S01]  /*4f40*/  IADD3 R6, P6, R7, R216, RZ ;  /* 0x000000d807067210 */ /* 0x000fe20007fde0ff */
[----:B--2---:R-:W-:Y:S02]  /*4f50*/  IMAD R133, R3, 0xbe, RZ ;  /* 0x000000be03857824 */ /* 0x004fe400078e02ff */
[----:B----4-:R-:W-:Y:S01]  /*4f60*/  IMAD R10, R10, 0x9b, RZ ;  /* 0x0000009b0a0a7824 */ /* 0x010fe200078e02ff */
[----:B------:R-:W-:-:S03]  /*4f70*/  LEA.HI.X.SX32 R23, R15, R217, 0x1, P5 ;  /* 0x000000d90f177211 */ /* 0x000fc600028f0eff */
[----:B------:R-:W1:Y:S01]  /*4f80*/  LDC R9, c[0x0][0x268] ;  /* 0x00009a00ff097b82 */ /* 0x000e620000000800 */
[----:B------:R-:W-:Y:S01]  /*4f90*/  IMAD R11, R11, 0x138, RZ ;  /* 0x000001380b0b7824 */ /* 0x000fe200078e02ff */
[----:B------:R-:W-:-:S06]  /*4fa0*/  LEA.HI.X.SX32 R7, R10, R217, 0x1, P6 ;  /* 0x000000d90a077211 */ /* 0x000fcc00030f0eff */
[----:B------:R-:W2:Y:S01]  /*4fb0*/  LDC R3, c[0x0][0x268] ;  /* 0x00009a00ff037b82 */ /* 0x000ea20000000800 */
[----:B------:R-:W-:Y:S01]  /*4fc0*/  IADD3 R10, P6, R11, R216, RZ ;  /* 0x000000d80b0a7210 */ /* 0x000fe20007fde0ff */
[----:B0-----:R-:W-:-:S03]  /*4fd0*/  IMAD R8, R8, 0x27, RZ ;  /* 0x0000002708087824 */ /* 0x001fc600078e02ff */
[-C--:B------:R-:W-:Y:S01]  /*4fe0*/  LEA.HI.X.SX32 R11, R13, R217.reuse, 0x1, P6 ;  /* 0x000000d90d0b7211 */ /* 0x080fe200030f0eff */
[----:B------:R0:W-:Y:S02]  /*4ff0*/  STL.64 [R1+0x690], R6 ;  /* 0x0006900601007387 */ /* 0x0001e40000100a00 */
[----:B------:R-:W3:Y:S01]  /*5000*/  LDC R221, c[0x0][0x268] ;  /* 0x00009a00ffdd7b82 */ /* 0x000ee20000000800 */
[----:B------:R-:W-:-:S07]  /*5010*/  LEA.HI.X.SX32 R249, R8, R217, 0x1, P3 ;  /* 0x000000d908f97211 */ /* 0x000fce00018f0eff */
[----:B------:R-:W4:Y:S01]  /*5020*/  LDC R219, c[0x0][0x268] ;  /* 0x00009a00ffdb7b82 */ /* 0x000f220000000800 */
[----:B0-----:R-:W4:Y:S04]  /*5030*/  LDL.LU.64 R6, [R1+0xba8] ;  /* 0x000ba80001067983 */ /* 0x001f280000300a00 */
[----:B------:R-:W-:Y:S01]  /*5040*/  STL.64 [R1+0x8f8], R22 ;  /* 0x0008f81601007387 */ /* 0x000fe20000100a00 */
[----:B-1----:R-:W-:Y:S02]  /*5050*/  IMAD R9, R9, 0x13a, RZ ;  /* 0x0000013a09097824 */ /* 0x002fe400078e02ff */
[----:B------:R-:W0:Y:S01]  /*5060*/  LDC R12, c[0x0][0x268] ;  /* 0x00009a00ff0c7b82 */ /* 0x000e220000000800 */
[----:B--2---:R-:W-:Y:S01]  /*5070*/  IMAD R141, R3, 0xc0, RZ ;  /* 0x000000c0038d7824 */ /* 0x004fe200078e02ff */
[----:B------:R1:W-:Y:S04]  /*5080*/  STL.64 [R1+0xa30], R248 ;  /* 0x000a30f801007387 */ /* 0x0003e80000100a00 */
[----:B------:R2:W-:Y:S01]  /*5090*/  STL.64 [R1+0x688], R10 ;  /* 0x0006880a01007387 */ /* 0x0005e20000100a00 */
[-C--:B------:R-:W-:Y:S01]  /*50a0*/  IADD3 R8, P3, R9, R216.reuse, RZ ;  /* 0x000000d809087210 */ /* 0x080fe20007f7e0ff */
[----:B------:R-:W0:Y:S01]  /*50b0*/  LDC R3, c[0x0][0x268] ;  /* 0x00009a00ff037b82 */ /* 0x000e220000000800 */
[----:B---3--:R-:W-:Y:S01]  /*50c0*/  IMAD R245, R221, 0xea, RZ ;  /* 0x000000eaddf57824 */ /* 0x008fe200078e02ff */
[----:B-1----:R-:W-:Y:S01]  /*50d0*/  IADD3 R248, P6, R17, R216, RZ ;  /* 0x000000d811f87210 */ /* 0x002fe20007fde0ff */
[----:B----4-:R-:W-:-:S05]  /*50e0*/  IMAD R247, R219, 0xec, RZ ;  /* 0x000000ecdbf77824 */ /* 0x010fca00078e02ff */
[----:B------:R-:W1:Y:S08]  /*50f0*/  LDC R17, c[0x0][0x268] ;  /* 0x00009a00ff117b82 */ /* 0x000e700000000800 */
[----:B--2---:R-:W2:Y:S01]  /*5100*/  LDC R10, c[0x0][0x268] ;  /* 0x00009a00ff0a7b82 */ /* 0x004ea20000000800 */
[----:B0-----:R-:W-:Y:S02]  /*5110*/  IMAD R12, R12, 0xa4, RZ ;  /* 0x000000a40c0c7824 */ /* 0x001fe400078e02ff */
[----:B------:R-:W-:-:S05]  /*5120*/  IMAD R142, R3, 0xc2, RZ ;  /* 0x000000c2038e7824 */ /* 0x000fca00078e02ff */
[----:B------:R-:W0:Y:S08]  /*5130*/  LDC R11, c[0x0][0x268] ;  /* 0x00009a00ff0b7b82 */ /* 0x000e300000000800 */
[----:B------:R-:W3:Y:S01]  /*5140*/  LDC R3, c[0x0][0x268] ;  /* 0x00009a00ff037b82 */ /* 0x000ee20000000800 */
[----:B--2---:R-:W-:-:S07]  /*5150*/  IMAD R10, R10, 0x9d, RZ ;  /* 0x0000009d0a0a7824 */ /* 0x004fce00078e02ff */
[----:B------:R-:W2:Y:S01]  /*5160*/  LDC R221, c[0x0][0x268] ;  /* 0x00009a00ffdd7b82 */ /* 0x000ea20000000800 */
[----:B------:R-:W-:-:S07]  /*5170*/  LEA.HI.X.SX32 R9, R10, R217, 0x1, P3 ;  /* 0x000000d90a097211 */ /* 0x000fce00018f0eff */
[----:B------:R-:W4:Y:S01]  /*5180*/  LDC R219, c[0x0][0x268] ;  /* 0x00009a00ffdb7b82 */ /* 0x000f220000000800 */
[----:B------:R1:W-:Y:S01]  /*5190*/  STL.64 [R1+0x680], R8 ;  /* 0x0006800801007387 */ /* 0x0003e20000100a00 */
[----:B---3--:R-:W-:-:S06]  /*51a0*/  IMAD R144, R3, 0xc4, RZ ;  /* 0x000000c403907824 */ /* 0x008fcc00078e02ff */
[----:B------:R-:W3:Y:S01]  /*51b0*/  LDC R14, c[0x0][0x268] ;  /* 0x00009a00ff0e7b82 */ /* 0x000ee20000000800 */
[----:B-1----:R-:W3:Y:S07]  /*51c0*/  LDL.LU.64 R8, [R1+0xba0] ;  /* 0x000ba00001087983 */ /* 0x002eee0000300a00 */
[----:B------:R-:W1:Y:S01]  /*51d0*/  LDC R3, c[0x0][0x268] ;  /* 0x00009a00ff037b82 */ /* 0x000e620000000800 */
[----:B0-----:R-:W-:Y:S02]  /*51e0*/  IMAD R11, R11, 0x13e, RZ ;  /* 0x0000013e0b0b7824 */ /* 0x001fe400078e02ff */
[----:B------:R-:W-:-:S05]  /*51f0*/  IMAD R17, R17, 0x9f, RZ ;  /* 0x0000009f11117824 */ /* 0x000fca00078e02ff */
[----:B------:R-:W0:Y:S08]  /*5200*/  LDC R230, c[0x0][0x268] ;  /* 0x00009a00ffe67b82 */ /* 0x000e300000000800 */
[----:B------:R-:W0:Y:S08]  /*5210*/  LDC R21, c[0x0][0x268] ;  /* 0x00009a00ff157b82 */ /* 0x000e300000000800 */
[----:B------:R-:W0:Y:S01]  /*5220*/  LDC R242, c[0x0][0x268] ;  /* 0x00009a00fff27b82 */ /* 0x000e220000000800 */
[----:B-1----:R-:W-:-:S07]  /*5230*/  IMAD R145, R3, 0xc6, RZ ;  /* 0x000000c603917824 */ /* 0x002fce00078e02ff */
[----:B------:R-:W1:Y:S08]  /*5240*/  LDC R2, c[0x0][0x268] ;  /* 0x00009a00ff027b82 */ /* 0x000e700000000800 */
[----:B------:R-:W1:Y:S01]  /*5250*/  LDC R228, c[0x0][0x268] ;  /* 0x00009a00ffe47b82 */ /* 0x000e620000000800 */
[----:B------:R-:W-:-:S07]  /*5260*/  IADD3 R10, P3, R11, R216, RZ ;  /* 0x000000d80b0a7210 */ /* 0x000fce0007f7e0ff */
[----:B------:R-:W1:Y:S08]  /*5270*/  LDC R220, c[0x0][0x268] ;  /* 0x00009a00ffdc7b82 */ /* 0x000e700000000800 */
[----:B------:R-:W1:Y:S08]  /*5280*/  LDC R222, c[0x0][0x268] ;  /* 0x00009a00ffde7b82 */ /* 0x000e700000000800 */
[----:B------:R-:W1:Y:S08]  /*5290*/  LDC R226, c[0x0][0x268] ;  /* 0x00009a00ffe27b82 */ /* 0x000e700000000800 */
[----:B------:R-:W1:Y:S08]  /*52a0*/  LDC R218, c[0x0][0x268] ;  /* 0x00009a00ffda7b82 */ /* 0x000e700000000800 */
[----:B------:R-:W1:Y:S01]  /*52b0*/  LDC R224, c[0x0][0x268] ;  /* 0x00009a00ffe07b82 */ /* 0x000e620000000800 */
[----:B------:R-:W-:-:S07]  /*52c0*/  IADD3 R22, P5, R7, R216, RZ ;  /* 0x000000d807167210 */ /* 0x000fce0007fbe0ff */
[----:B------:R-:W1:Y:S01]  /*52d0*/  LDC R3, c[0x0][0x268] ;  /* 0x00009a00ff037b82 */ /* 0x000e620000000800 */
[-C--:B------:R-:W-:Y:S01]  /*52e0*/  LEA.HI.X.SX32 R249, R7, R217.reuse, 0x1, P6 ;  /* 0x000000d907f97211 */ /* 0x080fe200030f0eff */
[----:B--2---:R-:W-:Y:S01]  /*52f0*/  IMAD R221, R221, 0xa1, RZ ;  /* 0x000000a1dddd7824 */ /* 0x004fe200078e02ff */
[----:B------:R-:W-:Y:S01]  /*5300*/  LEA.HI.X.SX32 R11, R17, R217, 0x1, P3 ;  /* 0x000000d9110b7211 */ /* 0x000fe200018f0eff */
[----:B----4-:R-:W-:Y:S02]  /*5310*/  IMAD R219, R219, 0x146, RZ ;  /* 0x00000146dbdb7824 */ /* 0x010fe400078e02ff */
[----:B---3--:R-:W-:Y:S02]  /*5320*/  IMAD R14, R14, 0xa6, RZ ;  /* 0x000000a60e0e7824 */ /* 0x008fe400078e02ff */
[----:B0-----:R-:W-:Y:S02]  /*5330*/  IMAD R230, R230, 0xa7, RZ ;  /* 0x000000a7e6e67824 */ /* 0x001fe400078e02ff */
[----:B------:R-:W-:-:S02]  /*5340*/  IMAD R21, R21, 0x56, RZ ;  /* 0x0000005615157824 */ /* 0x000fc400078e02ff */
[----:B------:R-:W-:Y:S02]  /*5350*/  IMAD R115, R242, 0x2c, RZ ;  /* 0x0000002cf2737824 */ /* 0x000fe400078e02ff */
[----:B-1----:R-:W-:Y:S02]  /*5360*/  IMAD R122, R2, 0x5a, RZ ;  /* 0x0000005a027a7824 */ /* 0x002fe400078e02ff */
[----:B------:R-:W-:Y:S02]  /*5370*/  IMAD R125, R228, 0x2e, RZ ;  /* 0x0000002ee47d7824 */ /* 0x000fe400078e02ff */
[----:B------:R-:W-:Y:S02]  /*5380*/  IMAD R246, R220, 0x76, RZ ;  /* 0x00000076dcf67824 */ /* 0x000fe400078e02ff */
[----:B------:R-:W-:Y:S02]  /*5390*/  IMAD R222, R222, 0xc1, RZ ;  /* 0x000000c1dede7824 */ /* 0x000fe400078e02ff */
[----:B------:R-:W-:-:S02]  /*53a0*/  IMAD R226, R226, 0x188, RZ ;  /* 0x00000188e2e27824 */ /* 0x000fc400078e02ff */
[----:B------:R-:W-:Y:S01]  /*53b0*/  IMAD R151, R3, 0xc8, RZ ;  /* 0x000000c803977824 */ /* 0x000fe200078e02ff */
[----:B------:R-:W-:Y:S01]  /*53c0*/  LEA.HI.X.SX32 R23, R18, R217, 0x1, P5 ;  /* 0x000000d912177211 */ /* 0x000fe200028f0eff */
[----:B------:R-:W0:Y:S01]  /*53d0*/  LDC R3, c[0x0][0x268] ;  /* 0x00009a00ff037b82 */ /* 0x000e220000000800 */
[----:B------:R-:W-:Y:S01]  /*53e0*/  MOV R7, R19 ;  /* 0x0000001300077202 */ /* 0x000fe20000000f00 */
[----:B------:R-:W-:Y:S01]  /*53f0*/  IMAD R250, R218, 0xee, RZ ;  /* 0x000000eedafa7824 */ /* 0x000fe200078e02ff */
[----:B------:R-:W-:-:S05]  /*5400*/  IADD3 R220, P2, R136, R216, RZ ;  /* 0x000000d888dc7210 */ /* 0x000fca0007f5e0ff */
[----:B------:R-:W1:Y:S01]  /*5410*/  LDC R18, c[0x0][0x268] ;  /* 0x00009a00ff127b82 */ /* 0x000e620000000800 */
[----:B------:R2:W-:Y:S01]  /*5420*/  STL.64 [R1+0x8f0], R22 ;  /* 0x0008f01601007387 */ /* 0x0005e20000100a00 */
[----:B------:R-:W-:-:S06]  /*5430*/  IADD3 R218, P1, R225, R216, RZ ;  /* 0x000000d8e1da7210 */ /* 0x000fcc0007f3e0ff */
[----:B------:R-:W3:Y:S01]  /*5440*/  LDC R2, c[0x0][0x268] ;  /* 0x00009a00ff027b82 */ /* 0x000ee20000000800 */
[----:B0-----:R-:W-:-:S07]  /*5450*/  IMAD R153, R3, 0xca, RZ ;  /* 0x000000ca03997824 */ /* 0x001fce00078e02ff */
[----:B------:R-:W0:Y:S08]  /*5460*/  LDC R228, c[0x0][0x268] ;  /* 0x00009a00ffe47b82 */ /* 0x000e300000000800 */
[----:B------:R-:W4:Y:S01]  /*5470*/  LDC R3, c[0x0][0x268] ;  /* 0x00009a00ff037b82 */ /* 0x000f220000000800 */
[----:B-1----:R-:W-:Y:S02]  /*5480*/  LEA R18, R18, R18, 0x2 ;  /* 0x0000001212127211 */ /* 0x002fe400078e10ff */
[----:B--2---:R-:W-:Y:S01]  /*5490*/  IADD3 R22, P5, R5, R216, RZ ;  /* 0x000000d805167210 */ /* 0x004fe20007fbe0ff */
[----:B------:R1:W-:Y:S01]  /*54a0*/  STL.64 [R1+0x678], R248 ;  /* 0x000678f801007387 */ /* 0x0003e20000100a00 */
[----:B---3--:R-:W-:-:S02]  /*54b0*/  IMAD R127, R2, 0x5c, RZ ;  /* 0x0000005c027f7824 */ /* 0x008fc400078e02ff */
[----:B0-----:R-:W-:Y:S02]  /*54c0*/  IMAD R138, R228, 0x30, RZ ;  /* 0x00000030e48a7824 */ /* 0x001fe400078e02ff */
[----:B----4-:R-:W-:Y:S01]  /*54d0*/  IMAD R155, R3, 0xcc, RZ ;  /* 0x000000cc039b7824 */ /* 0x010fe200078e02ff */
[----:B-1----:R-:W-:Y:S01]  /*54e0*/  IADD3 R248, P6, R6, R216, RZ ;  /* 0x000000d806f87210 */ /* 0x002fe20007fde0ff */
[----:B------:R-:W0:Y:S01]  /*54f0*/  LDC R3, c[0x0][0x268] ;  /* 0x00009a00ff037b82 */ /* 0x000e220000000800 */
[----:B------:R1:W-:Y:S01]  /*5500*/  STL.64 [R1+0x670], R10 ;  /* 0x0006700a01007387 */ /* 0x0003e20000100a00 */
[-C--:B------:R-:W-:Y:S02]  /*5510*/  LEA.HI.X.SX32 R17, R18, R217.reuse, 0x1, P4 ;  /* 0x000000d912117211 */ /* 0x080fe400020f0eff */
[----:B------:R-:W-:-:S04]  /*5520*/  LEA.HI.X.SX32 R23, R4, R217, 0x1, P5 ;  /* 0x000000d904177211 */ /* 0x000fc800028f0eff */
[----:B------:R-:W2:Y:S08]  /*5530*/  LDC R2, c[0x0][0x268] ;  /* 0x00009a00ff027b82 */ /* 0x000eb00000000800 */
[----:B------:R-:W3:Y:S01]  /*5540*/  LDC R228, c[0x0][0x268] ;  /* 0x00009a00ffe47b82 */ /* 0x000ee20000000800 */
[----:B0-----:R-:W-:-:S07]  /*5550*/  IMAD R156, R3, 0xce, RZ ;  /* 0x000000ce039c7824 */ /* 0x001fce00078e02ff */
[----:B------:R-:W0:Y:S01]  /*5560*/  LDC R3, c[0x0][0x268] ;  /* 0x00009a00ff037b82 */ /* 0x000e220000000800 */
[-C--:B-1----:R-:W-:Y:S02]  /*5570*/  IADD3 R10, P3, R8, R216.reuse, RZ ;  /* 0x000000d8080a7210 */ /* 0x082fe40007f7e0ff */
[----:B------:R-:W-:Y:S01]  /*5580*/  IADD3 R18, P4, R9, R216, RZ ;  /* 0x000000d809127210 */ /* 0x000fe20007f9e0ff */
[----:B------:R1:W-:Y:S01]  /*5590*/  STL.64 [R1+0xb40], R16 ;  /* 0x000b401001007387 */ /* 0x0003e20000100a00 */
[-C--:B------:R-:W-:Y:S01]  /*55a0*/  LEA.HI.X.SX32 R249, R5, R217.reuse, 0x1, P6 ;  /* 0x000000d905f97211 */ /* 0x080fe200030f0eff */
[----:B--2---:R-:W-:Y:S02]  /*55b0*/  IMAD R130, R2, 0x5e, RZ ;  /* 0x0000005e02827824 */ /* 0x004fe400078e02ff */
[----:B---3--:R-:W-:Y:S02]  /*55c0*/  IMAD R147, R228, 0x32, RZ ;  /* 0x00000032e4937824 */ /* 0x008fe400078e02ff */
[----:B0-----:R-:W-:Y:S01]  /*55d0*/  IMAD R171, R3, 0xd0, RZ ;  /* 0x000000d003ab7824 */ /* 0x001fe200078e02ff */
[-C--:B------:R-:W-:Y:S01]  /*55e0*/  LEA.HI.X.SX32 R11, R6, R217.reuse, 0x1, P3 ;  /* 0x000000d9060b7211 */ /* 0x080fe200018f0eff */
[----:B------:R-:W0:Y:S01]  /*55f0*/  LDC R3, c[0x0][0x268] ;  /* 0x00009a00ff037b82 */ /* 0x000e220000000800 */
[----:B------:R2:W-:Y:S07]  /*5600*/  STL.64 [R1+0xb18], R22 ;  /* 0x000b181601007387 */ /* 0x0005ee0000100a00 */
[----:B-1----:R-:W1:Y:S01]  /*5610*/  LDC R17, c[0x0][0x268] ;  /* 0x00009a00ff117b82 */ /* 0x002e620000000800 */
[----:B--2---:R-:W2:Y:S01]  /*5620*/  LDL.LU.64 R22, [R1+0xb98] ;  /* 0x000b980001167983 */ /* 0x004ea20000300a00 */
[----:B------:R-:W-:-:S06]  /*5630*/  LEA.HI.X.SX32 R7, R8, R217, 0x1, P4 ;  /* 0x000000d908077211 */ /* 0x000fcc00020f0eff */
[----:B------:R-:W3:Y:S01]  /*5640*/  LDC R2, c[0x0][0x268] ;  /* 0x00009a00ff027b82 */ /* 0x000ee20000000800 */
[----:B0-----:R-:W-:-:S07]  /*5650*/  IMAD R173, R3, 0xd2, RZ ;  /* 0x000000d203ad7824 */ /* 0x001fce00078e02ff */
[----:B------:R-:W0:Y:S08]  /*5660*/  LDC R228, c[0x0][0x268] ;  /* 0x00009a00ffe47b82 */ /* 0x000e300000000800 */
[----:B------:R-:W4:Y:S01]  /*5670*/  LDC R3, c[0x0][0x268] ;  /* 0x00009a00ff037b82 */ /* 0x000f220000000800 */
[----:B------:R-:W-:Y:S01]  /*5680*/  STL [R1+0x8e8], R18 ;  /* 0x0008e81201007387 */ /* 0x000fe20000100800 */
[----:B-1----:R-:W-:Y:S01]  /*5690*/  IMAD R17, R17, 0x140, RZ ;  /* 0x0000014011117824 */ /* 0x002fe200078e02ff */
[----:B------:R-:W-:Y:S01]  /*56a0*/  MOV R6, R18 ;  /* 0x0000001200067202 */ /* 0x000fe20000000f00 */
[----:B---3--:R-:W-:-:S02]  /*56b0*/  IMAD R139, R2, 0x60, RZ ;  /* 0x00000060028b7824 */ /* 0x008fc400078e02ff */
[----:B0-----:R-:W-:Y:S02]  /*56c0*/  IMAD R159, R228, 0x34, RZ ;  /* 0x00000034e49f7824 */ /* 0x001fe400078e02ff */
[----:B----4-:R-:W-:Y:S01]  /*56d0*/  IMAD R185, R3, 0xd4, RZ ;  /* 0x000000d403b97824 */ /* 0x010fe200078e02ff */
[----:B------:R-:W-:Y:S01]  /*56e0*/  STL.64 [R1+0xac8], R248 ;  /* 0x000ac8f801007387 */ /* 0x000fe20000100a00 */
[----:B------:R-:W0:Y:S03]  /*56f0*/  LDC R3, c[0x0][0x268] ;  /* 0x00009a00ff037b82 */ /* 0x000e260000000800 */
[----:B------:R1:W-:Y:S01]  /*5700*/  STL.64 [R1+0xa28], R10 ;  /* 0x000a280a01007387 */ /* 0x0003e20000100a00 */
[----:B------:R-:W-:-:S04]  /*5710*/  IADD3 R16, P5, R17, R216, RZ ;  /* 0x000000d811107210 */ /* 0x000fc80007fbe0ff */
[----:B------:R-:W3:Y:S01]  /*5720*/  LDC R2, c[0x0][0x268] ;  /* 0x00009a00ff027b82 */ /* 0x000ee20000000800 */
[----:B-1----:R-:W4:Y:S07]  /*5730*/  LDL.LU.64 R10, [R1+0xb90] ;  /* 0x000b9000010a7983 */ /* 0x002f2e0000300a00 */
[----:B------:R-:W1:Y:S01]  /*5740*/  LDC R228, c[0x0][0x268] ;  /* 0x00009a00ffe47b82 */ /* 0x000e620000000800 */
[----:B0-----:R-:W-:Y:S01]  /*5750*/  IMAD R187, R3, 0xd6, RZ ;  /* 0x000000d603bb7824 */ /* 0x001fe200078e02ff */
[----:B------:R-:W-:-:S06]  /*5760*/  LEA.HI.X.SX32 R17, R9, R217, 0x1, P5 ;  /* 0x000000d909117211 */ /* 0x000fcc00028f0eff */
[----:B------:R-:W0:Y:S01]  /*5770*/  LDC R3, c[0x0][0x268] ;  /* 0x00009a00ff037b82 */ /* 0x000e220000000800 */
[----:B------:R-:W2:Y:S01]  /*5780*/  LDL.LU.64 R18, [R1+0xb88] ;  /* 0x000b880001127983 */ /* 0x000ea20000300a00 */
[----:B---3--:R-:W-:Y:S02]  /*5790*/  IMAD R143, R2, 0x62, RZ ;  /* 0x00000062028f7824 */ /* 0x008fe400078e02ff */
[----:B-1----:R-:W-:Y:S02]  /*57a0*/  IMAD R189, R228, 0x36, RZ ;  /* 0x00000036e4bd7824 */ /* 0x002fe400078e02ff */
[----:B0-----:R-:W-:Y:S01]  /*57b0*/  IMAD R201, R3, 0xd8, RZ ;  /* 0x000000d803c97824 */ /* 0x001fe200078e02ff */
[----:B------:R-:W-:Y:S01]  /*57c0*/  STL [R1+0x8ec], R7 ;  /* 0x0008ec0701007387 */ /* 0x000fe20000100800 */
[----:B------:R-:W0:Y:S01]  /*57d0*/  LDC R3, c[0x0][0x268] ;  /* 0x00009a00ff037b82 */ /* 0x000e220000000800 */
[----:B------:R-:W-:-:S07]  /*57e0*/  MOV R9, R5 ;  /* 0x0000000500097202 */ /* 0x000fce0000000f00 */
[----:B------:R-:W1:Y:S08]  /*57f0*/  LDC R2, c[0x0][0x268] ;  /* 0x00009a00ff027b82 */ /* 0x000e700000000800 */
[----:B------:R-:W3:Y:S01]  /*5800*/  LDC R228, c[0x0][0x268] ;  /* 0x00009a00ffe47b82 */ /* 0x000ee20000000800 */
[----:B0-----:R-:W-:-:S07]  /*5810*/  IMAD R203, R3, 0xda, RZ ;  /* 0x000000da03cb7824 */ /* 0x001fce00078e02ff */
[----:B------:R-:W0:Y:S01]  /*5820*/  LDC R3, c[0x0][0x268] ;  /* 0x00009a00ff037b82 */ /* 0x000e220000000800 */
[----:B------:R3:W-:Y:S01]  /*5830*/  STL.64 [R1+0x668], R16 ;  /* 0x0006681001007387 */ /* 0x0007e20000100a00 */
[----:B-1----:R-:W-:-:S06]  /*5840*/  IMAD R149, R2, 0x64, RZ ;  /* 0x0000006402957824 */ /* 0x002fcc00078e02ff */
[----:B------:R-:W1:Y:S01]  /*5850*/  LDC R2, c[0x0][0x268] ;  /* 0x00009a00ff027b82 */ /* 0x000e620000000800 */
[----:B---3--:R-:W3:Y:S01]  /*5860*/  LDL.LU.64 R16, [R1+0xb80] ;  /* 0x000b800001107983 */ /* 0x008ee20000300a00 */
[----:B------:R-:W-:Y:S02]  /*5870*/  IMAD R228, R228, 0x38, RZ ;  /* 0x00000038e4e47824 */ /* 0x000fe400078e02ff */
[----:B0-----:R-:W-:-:S04]  /*5880*/  IMAD R213, R3, 0xdc, RZ ;  /* 0x000000dc03d57824 */ /* 0x001fc800078e02ff */
[----:B------:R-:W0:Y:S01]  /*5890*/  LDC R3, c[0x0][0x268] ;  /* 0x00009a00ff037b82 */ /* 0x000e220000000800 */
[----:B-1----:R-:W-:-:S07]  /*58a0*/  IMAD R154, R2, 0x66, RZ ;  /* 0x00000066029a7824 */ /* 0x002fce00078e02ff */
[----:B------:R-:W1:Y:S01]  /*58b0*/  LDC R2, c[0x0][0x268] ;  /* 0x00009a00ff027b82 */ /* 0x000e620000000800 */
[----:B0-----:R-:W-:-:S07]  /*58c0*/  IMAD R223, R3, 0xde, RZ ;  /* 0x000000de03df7824 */ /* 0x001fce00078e02ff */
        /* <DEDUP_REMOVED lines=23> */
[----:B0-----:R-:W-:-:S05]  /*5a40*/  IMAD R3, R3, 0x142, RZ ;  /* 0x0000014203037824 */ /* 0x001fca00078e02ff */
[-C--:B------:R-:W-:Y:S02]  /*5a50*/  IADD3 R248, P6, R3, R216.reuse, RZ ;  /* 0x000000d803f87210 */ /* 0x080fe40007fde0ff */
[----:B------:R-:W0:Y:S01]  /*5a60*/  LDC R3, c[0x0][0x268] ;  /* 0x00009a00ff037b82 */ /* 0x000e220000000800 */
[----:B-1----:R-:W-:Y:S01]  /*5a70*/  IMAD R242, R2, 0x74, RZ ;  /* 0x0000007402f27824 */ /* 0x002fe200078e02ff */
[----:B----4-:R-:W-:Y:S01]  /*5a80*/  IADD3 R4, P3, R10, R216, RZ ;  /* 0x000000d80a047210 */ /* 0x010fe20007f7e0ff */
[----:B0-----:R-:W-:Y:S01]  /*5a90*/  IMAD R3, R3, 0x144, RZ ;  /* 0x0000014403037824 */ /* 0x001fe200078e02ff */
[----:B------:R-:W-:-:S04]  /*5aa0*/  LEA.HI.X.SX32 R249, R221, R217, 0x1, P6 ;  /* 0x000000d9ddf97211 */ /* 0x000fc800030f0eff */
[----:B------:R-:W0:Y:S01]  /*5ab0*/  LDC R221, c[0x0][0x268] ;  /* 0x00009a00ffdd7b82 */ /* 0x000e220000000800 */
[-C--:B------:R-:W-:Y:S02]  /*5ac0*/  IADD3 R2, P0, R135, R216.reuse, RZ ;  /* 0x000000d887027210 */ /* 0x080fe40007f1e0ff */
[----:B------:R-:W-:-:S05]  /*5ad0*/  IADD3 R6, P4, R3, R216, RZ ;  /* 0x000000d803067210 */ /* 0x000fca0007f9e0ff */
[----:B------:R-:W1:Y:S02]  /*5ae0*/  LDC R3, c[0x0][0x268] ;  /* 0x00009a00ff037b82 */ /* 0x000e640000000800 */
[----:B-1----:R-:W-:-:S05]  /*5af0*/  IMAD R3, R3, 0x51, RZ ;  /* 0x0000005103037824 */ /* 0x002fca00078e02ff */
[-C--:B------:R-:W-:Y:S02]  /*5b00*/  LEA.HI.X.SX32 R9, R3, R217.reuse, 0x1, P3 ;  /* 0x000000d903097211 */ /* 0x080fe400018f0eff */
[----:B------:R-:W1:Y:S01]  /*5b10*/  LDC R3, c[0x0][0x268] ;  /* 0x00009a00ff037b82 */ /* 0x000e620000000800 */
[----:B------:R-:W-:Y:S01]  /*5b20*/  LEA.HI.X.SX32 R7, R10, R217, 0x1, P4 ;  /* 0x000000d90a077211 */ /* 0x000fe200020f0eff */
[----:B------:R-:W-:Y:S04]  /*5b30*/  STL [R1+0x8e0], R4 ;  /* 0x0008e00401007387 */ /* 0x000fe80000100800 */
[----:B------:R-:W-:Y:S04]  /*5b40*/  STL.64 [R1+0x660], R248 ;  /* 0x000660f801007387 */ /* 0x000fe80000100a00 */
[----:B------:R-:W-:Y:S04]  /*5b50*/  STL [R1+0x8e4], R9 ;  /* 0x0008e40901007387 */ /* 0x000fe80000100800 */
[----:B------:R4:W-:Y:S01]  /*5b60*/  STL.64 [R1+0x658], R6 ;  /* 0x0006580601007387 */ /* 0x0009e20000100a00 */
[----:B-1----:R-:W-:-:S05]  /*5b70*/  IMAD R3, R3, 0x148, RZ ;  /* 0x0000014803037824 */ /* 0x002fca00078e02ff */
[----:B----4-:R-:W-:Y:S02]  /*5b80*/  IADD3 R6, P4, R3, R216, RZ ;  /* 0x000000d803067210 */ /* 0x010fe40007f9e0ff */
[----:B------:R-:W1:Y:S01]  /*5b90*/  LDC R3, c[0x0][0x268] ;  /* 0x00009a00ff037b82 */ /* 0x000e620000000800 */
[----:B------:R-:W-:Y:S01]  /*5ba0*/  MOV R8, R4 ;  /* 0x0000000400087202 */ /* 0x000fe20000000f00 */
[----:B0-----:R-:W-:Y:S01]  /*5bb0*/  IMAD R221, R221, 0xa3, RZ ;  /* 0x000000a3dddd7824 */ /* 0x001fe200078e02ff */
[----:B------:R-:W-:-:S04]  /*5bc0*/  IADD3 R4, P5, R219, R216, RZ ;  /* 0x000000d8db047210 */ /* 0x000fc80007fbe0ff */
[----:B------:R-:W-:Y:S01]  /*5bd0*/  LEA.HI.X.SX32 R5, R221, R217, 0x1, P5 ;  /* 0x000000d9dd057211 */ /* 0x000fe200028f0eff */
[----:B------:R-:W0:Y:S08]  /*5be0*/  LDC R219, c[0x0][0x268] ;  /* 0x00009a00ffdb7b82 */ /* 0x000e300000000800 */
[----:B------:R-:W4:Y:S01]  /*5bf0*/  LDC R221, c[0x0][0x268] ;  /* 0x00009a00ffdd7b82 */ /* 0x000f220000000800 */
[----:B------:R2:W-:Y:S01]  /*5c00*/  STL.64 [R1+0x650], R4 ;  /* 0x0006500401007387 */ /* 0x0005e20000100a00 */
[----:B-1----:R-:W-:-:S05]  /*5c10*/  IMAD R3, R3, 0x14a, RZ ;  /* 0x0000014a03037824 */ /* 0x002fca00078e02ff */
[-C--:B--2---:R-:W-:Y:S02]  /*5c20*/  IADD3 R4, P5, R3, R216.reuse, RZ ;  /* 0x000000d803047210 */ /* 0x084fe40007fbe0ff */
[----:B------:R-:W1:Y:S01]  /*5c30*/  LDC R3, c[0x0][0x268] ;  /* 0x00009a00ff037b82 */ /* 0x000e620000000800 */
[-C--:B------:R-:W-:Y:S02]  /*5c40*/  IADD3 R248, P6, R11, R216.reuse, RZ ;  /* 0x000000d80bf87210 */ /* 0x080fe40007fde0ff */
[----:B------:R-:W-:Y:S01]  /*5c50*/  IADD3 R8, P3, R12, R216, RZ ;  /* 0x000000d80c087210 */ /* 0x000fe20007f7e0ff */
[----:B----4-:R-:W-:-:S03]  /*5c60*/  IMAD R221, R221, 0x29, RZ ;  /* 0x00000029dddd7824 */ /* 0x010fc600078e02ff */
[-C--:B------:R-:W-:Y:S02]  /*5c70*/  LEA.HI.X.SX32 R9, R11, R217.reuse, 0x1, P3 ;  /* 0x000000d90b097211 */ /* 0x080fe400018f0eff */
[----:B------:R-:W-:Y:S02]  /*5c80*/  LEA.HI.X.SX32 R249, R221, R217, 0x1, P6 ;  /* 0x000000d9ddf97211 */ /* 0x000fe400030f0eff */
[----:B------:R-:W2:Y:S03]  /*5c90*/  LDC R221, c[0x0][0x268] ;  /* 0x00009a00ffdd7b82 */ /* 0x000ea60000000800 */
[----:B------:R-:W-:Y:S01]  /*5ca0*/  STL.64 [R1+0xa20], R248 ;  /* 0x000a20f801007387 */ /* 0x000fe20000100a00 */
[----:B-1----:R-:W-:-:S03]  /*5cb0*/  IMAD R3, R3, 0x14c, RZ ;  /* 0x0000014c03037824 */ /* 0x002fc600078e02ff */
[----:B------:R1:W-:Y:S02]  /*5cc0*/  STL.64 [R1+0x8d8], R8 ;  /* 0x0008d80801007387 */ /* 0x0003e40000100a00 */
[-C--:B-1----:R-:W-:Y:S02]  /*5cd0*/  IADD3 R8, P3, R3, R216.reuse, RZ ;  /* 0x000000d803087210 */ /* 0x082fe40007f7e0ff */
[----:B------:R-:W1:Y:S01]  /*5ce0*/  LDC R3, c[0x0][0x268] ;  /* 0x00009a00ff037b82 */ /* 0x000e620000000800 */
[----:B--2---:R-:W-:Y:S01]  /*5cf0*/  IMAD R221, R221, 0xa5, RZ ;  /* 0x000000a5dddd7824 */ /* 0x004fe200078e02ff */
[----:B------:R-:W-:-:S04]  /*5d00*/  IADD3 R248, P6, R14, R216, RZ ;  /* 0x000000d80ef87210 */ /* 0x000fc80007fde0ff */
[----:B------:R-:W-:Y:S02]  /*5d10*/  LEA.HI.X.SX32 R5, R221, R217, 0x1, P5 ;  /* 0x000000d9dd057211 */ /* 0x000fe400028f0eff */
[----:B------:R-:W2:Y:S01]  /*5d20*/  LDC R221, c[0x0][0x268] ;  /* 0x00009a00ffdd7b82 */ /* 0x000ea20000000800 */
[----:B-1----:R-:W-:-:S05]  /*5d30*/  IMAD R3, R3, 0x53, RZ ;  /* 0x0000005303037824 */ /* 0x002fca00078e02ff */
[-C--:B------:R-:W-:Y:S02]  /*5d40*/  LEA.HI.X.SX32 R249, R3, R217.reuse, 0x1, P6 ;  /* 0x000000d903f97211 */ /* 0x080fe400030f0eff */
[----:B------:R-:W1:Y:S01]  /*5d50*/  LDC R3, c[0x0][0x268] ;  /* 0x00009a00ff037b82 */ /* 0x000e620000000800 */
[-C--:B------:R-:W-:Y:S01]  /*5d60*/  LEA.HI.X.SX32 R7, R12, R217.reuse, 0x1, P4 ;  /* 0x000000d90c077211 */ /* 0x080fe200020f0eff */
[----:B0-----:R-:W-:Y:S02]  /*5d70*/  IMAD R219, R219, 0x14e, RZ ;  /* 0x0000014edbdb7824 */ /* 0x001fe400078e02ff */
[----:B--2---:R-:W-:Y:S02]  /*5d80*/  IMAD R221, R221, 0x15, RZ ;  /* 0x00000015dddd7824 */ /* 0x004fe400078e02ff */
[----:B------:R0:W-:Y:S01]  /*5d90*/  STL.64 [R1+0x648], R6 ;  /* 0x0006480601007387 */ /* 0x0001e20000100a00 */
[----:B------:R-:W-:-:S03]  /*5da0*/  LEA.HI.X.SX32 R9, R14, R217, 0x1, P3 ;  /* 0x000000d90e097211 */ /* 0x000fc600018f0eff */
[----:B------:R3:W-:Y:S01]  /*5db0*/  STL.64 [R1+0x640], R4 ;  /* 0x0006400401007387 */ /* 0x0007e20000100a00 */
[-C--:B0-----:R-:W-:Y:S02]  /*5dc0*/  IADD3 R6, P4, R219, R216.reuse, RZ ;  /* 0x000000d8db067210 */ /* 0x081fe40007f9e0ff */
[-C--:B---3--:R-:W-:Y:S01]  /*5dd0*/  IADD3 R4, P5, R16, R216.reuse, RZ ;  /* 0x000000d810047210 */ /* 0x088fe20007fbe0ff */
[----:B------:R0:W-:Y:S01]  /*5de0*/  STL.64 [R1+0x638], R8 ;  /* 0x0006380801007387 */ /* 0x0001e20000100a00 */
[-C--:B------:R-:W-:Y:S01]  /*5df0*/  LEA.HI.X.SX32 R7, R230, R217.reuse, 0x1, P4 ;  /* 0x000000d9e6077211 */ /* 0x080fe200020f0eff */
[----:B-1----:R-:W-:Y:S01]  /*5e00*/  IMAD R3, R3, 0x152, RZ ;  /* 0x0000015203037824 */ /* 0x002fe200078e02ff */
[----:B------:R-:W-:Y:S01]  /*5e10*/  LEA.HI.X.SX32 R5, R221, R217, 0x1, P5 ;  /* 0x000000d9dd057211 */ /* 0x000fe200028f0eff */
[----:B------:R-:W-:Y:S01]  /*5e20*/  STL.64 [R1+0x8d0], R248 ;  /* 0x0008d0f801007387 */ /* 0x000fe20000100a00 */
[-C--:B------:R-:W-:Y:S01]  /*5e30*/  IADD3 R10, P6, R17, R216.reuse, RZ ;  /* 0x000000d8110a7210 */ /* 0x080fe20007fde0ff */
[----:B------:R-:W1:Y:S02]  /*5e40*/  LDC R219, c[0x0][0x268] ;  /* 0x00009a00ffdb7b82 */ /* 0x000e640000000800 */
[----:B------:R-:W-:Y:S04]  /*5e50*/  STL.64 [R1+0x630], R6 ;  /* 0x0006300601007387 */ /* 0x000fe80000100a00 */
[----:B------:R2:W-:Y:S01]  /*5e60*/  STL.64 [R1+0xac0], R4 ;  /* 0x000ac00401007387 */ /* 0x0005e20000100a00 */
[-C--:B0-----:R-:W-:Y:S01]  /*5e70*/  IADD3 R8, P3, R18, R216.reuse, RZ ;  /* 0x000000d812087210 */ /* 0x081fe20007f7e0ff */
[----:B------:R-:W0:Y:S01]  /*5e80*/  LDC R221, c[0x0][0x268] ;  /* 0x00009a00ffdd7b82 */ /* 0x000e220000000800 */
[----:B--2---:R-:W-:-:S07]  /*5e90*/  IADD3 R4, P5, R3, R216, RZ ;  /* 0x000000d803047210 */ /* 0x004fce0007fbe0ff */
[----:B------:R-:W2:Y:S01]  /*5ea0*/  LDC R3, c[0x0][0x268] ;  /* 0x00009a00ff037b82 */ /* 0x000ea20000000800 */
[-C--:B------:R-:W-:Y:S02]  /*5eb0*/  LEA.HI.X.SX32 R11, R16, R217.reuse, 0x1, P6 ;  /* 0x000000d9100b7211 */ /* 0x080fe400030f0eff */
[----:B------:R-:W-:-:S03]  /*5ec0*/  LEA.HI.X.SX32 R9, R17, R217, 0x1, P3 ;  /* 0x000000d911097211 */ /* 0x000fc600018f0eff */
[----:B------:R-:W-:Y:S04]  /*5ed0*/  STL.64 [R1+0xa18], R10 ;  /* 0x000a180a01007387 */ /* 0x000fe80000100a00 */
[----:B------:R3:W-:Y:S01]  /*5ee0*/  STL.64 [R1+0x8c8], R8 ;  /* 0x0008c80801007387 */ /* 0x0007e20000100a00 */
[----:B--2---:R-:W-:-:S05]  /*5ef0*/  IMAD R3, R3, 0x154, RZ ;  /* 0x0000015403037824 */ /* 0x004fca00078e02ff */
[-C--:B---3--:R-:W-:Y:S02]  /*5f00*/  IADD3 R8, P3, R3, R216.reuse, RZ ;  /* 0x000000d803087210 */ /* 0x088fe40007f7e0ff */
[----:B------:R-:W2:Y:S01]  /*5f10*/  LDC R3, c[0x0][0x268] ;  /* 0x00009a00ff037b82 */ /* 0x000ea20000000800 */
[----:B------:R-:W-:Y:S01]  /*5f20*/  IADD3 R10, P6, R19, R216, RZ ;  /* 0x000000d8130a7210 */ /* 0x000fe20007fde0ff */
[----:B-1----:R-:W-:Y:S02]  /*5f30*/  IMAD R219, R219, 0x150, RZ ;  /* 0x00000150dbdb7824 */ /* 0x002fe400078e02ff */
[----:B--2---:R-:W-:-:S05]  /*5f40*/  IMAD R3, R3, 0x55, RZ ;  /* 0x0000005503037824 */ /* 0x004fca00078e02ff */
[----:B------:R-:W-:Y:S02]  /*5f50*/  LEA.HI.X.SX32 R11, R3, R217, 0x1, P6 ;  /* 0x000000d9030b7211 */ /* 0x000fe400030f0eff */
[----:B------:R-:W1:Y:S01]  /*5f60*/  LDC R3, c[0x0][0x268] ;  /* 0x00009a00ff037b82 */ /* 0x000e620000000800 */
[----:B------:R-:W-:Y:S01]  /*5f70*/  IADD3 R6, P4, R219, R216, RZ ;  /* 0x000000d8db067210 */ /* 0x000fe20007f9e0ff */
[----:B0-----:R-:W-:-:S03]  /*5f80*/  IMAD R221, R221, 0xa9, RZ ;  /* 0x000000a9dddd7824 */ /* 0x001fc600078e02ff */
[----:B------:R-:W-:-:S03]  /*5f90*/  LEA.HI.X.SX32 R7, R18, R217, 0x1, P4 ;  /* 0x000000d912077211 */ /* 0x000fc600020f0eff */
[----:B------:R-:W0:Y:S01]  /*5fa0*/  LDC R219, c[0x0][0x268] ;  /* 0x00009a00ffdb7b82 */ /* 0x000e220000000800 */
[-C--:B------:R-:W-:Y:S02]  /*5fb0*/  LEA.HI.X.SX32 R5, R221, R217.reuse, 0x1, P5 ;  /* 0x000000d9dd057211 */ /* 0x080fe400028f0eff */
[----:B------:R-:W-:Y:S01]  /*5fc0*/  LEA.HI.X.SX32 R9, R19, R217, 0x1, P3 ;  /* 0x000000d913097211 */ /* 0x000fe200018f0eff */
[----:B------:R-:W-:Y:S04]  /*5fd0*/  STL.64 [R1+0x628], R6 ;  /* 0x0006280601007387 */ /* 0x000fe80000100a00 */
[----:B------:R-:W2:Y:S01]  /*5fe0*/  LDC R221, c[0x0][0x268] ;  /* 0x00009a00ffdd7b82 */ /* 0x000ea20000000800 */
[----:B------:R-:W-:Y:S04]  /*5ff0*/  STL.64 [R1+0x620], R4 ;  /* 0x0006200401007387 */ /* 0x000fe80000100a00 */
[----:B------:R-:W-:Y:S01]  /*6000*/  STL.64 [R1+0x8c0], R10 ;  /* 0x0008c00a01007387 */ /* 0x000fe20000100a00 */
[----:B-1----:R-:W-:-:S03]  /*6010*/  IMAD R3, R3, 0x158, RZ ;  /* 0x0000015803037824 */ /* 0x002fc600078e02ff */
[----:B------:R1:W-:Y:S02]  /*6020*/  STL.64 [R1+0x618], R8 ;  /* 0x0006180801007387 */ /* 0x0003e40000100a00 */
[----:B-1----:R-:W-:Y:S02]  /*6030*/  IADD3 R8, P3, R3, R216, RZ ;  /* 0x000000d803087210 */ /* 0x002fe40007f7e0ff */
[----:B------:R-:W1:Y:S01]  /*6040*/  LDC R3, c[0x0][0x268] ;  /* 0x00009a00ff037b82 */ /* 0x000e620000000800 */
[----:B0-----:R-:W-:Y:S02]  /*6050*/  IMAD R219, R219, 0x156, RZ ;  /* 0x00000156dbdb7824 */ /* 0x001fe400078e02ff */
[----:B--2---:R-:W-:-:S03]  /*6060*/  IMAD R221, R221, 0xab, RZ ;  /* 0x000000abdddd7824 */ /* 0x004fc600078e02ff */
[-C--:B------:R-:W-:Y:S02]  /*6070*/  IADD3 R6, P4, R219, R216.reuse, RZ ;  /* 0x000000d8db067210 */ /* 0x080fe40007f9e0ff */
[----:B------:R-:W-:Y:S01]  /*6080*/  IADD3 R4, P5, R21, R216, RZ ;  /* 0x000000d815047210 */ /* 0x000fe20007fbe0ff */
[----:B------:R-:W0:Y:S01]  /*6090*/  LDC R219, c[0x0][0x268] ;  /* 0x00009a00ffdb7b82 */ /* 0x000e220000000800 */
[----:B------:R-:W-:-:S07]  /*60a0*/  LEA.HI.X.SX32 R7, R221, R217, 0x1, P4 ;  /* 0x000000d9dd077211 */ /* 0x000fce00020f0eff */
[----:B------:R-:W2:Y:S01]  /*60b0*/  LDC R221, c[0x0][0x268] ;  /* 0x00009a00ffdd7b82 */ /* 0x000ea20000000800 */
[----:B------:R3:W-:Y:S01]  /*60c0*/  STL.64 [R1+0x610], R6 ;  /* 0x0006100601007387 */ /* 0x0007e20000100a00 */
[----:B-1----:R-:W-:-:S05]  /*60d0*/  IMAD R3, R3, 0x15a, RZ ;  /* 0x0000015a03037824 */ /* 0x002fca00078e02ff */
[-C--:B---3--:R-:W-:Y:S02]  /*60e0*/  IADD3 R6, P4, R3, R216.reuse, RZ ;  /* 0x000000d803067210 */ /* 0x088fe40007f9e0ff */
[----:B------:R-:W1:Y:S01]  /*60f0*/  LDC R3, c[0x0][0x268] ;  /* 0x00009a00ff037b82 */ /* 0x000e620000000800 */
[----:B------:R-:W-:Y:S01]  /*6100*/  IADD3 R10, P6, R22, R216, RZ ;  /* 0x000000d8160a7210 */ /* 0x000fe20007fde0ff */
[----:B--2---:R-:W-:-:S03]  /*6110*/  IMAD R221, R221, 0x2b, RZ ;  /* 0x0000002bdddd7824 */ /* 0x004fc600078e02ff */
        /* <DEDUP_REMOVED lines=8> */
[----:B------:R-:W-:Y:S01]  /*61a0*/  IADD3 R4, P5, R113, R216, RZ ;  /* 0x000000d871047210 */ /* 0x000fe20007fbe0ff */
[----:B-1----:R-:W-:-:S05]  /*61b0*/  IMAD R3, R3, 0x57, RZ ;  /* 0x0000005703037824 */ /* 0x002fca00078e02ff */
[-C--:B------:R-:W-:Y:S02]  /*61c0*/  LEA.HI.X.SX32 R5, R3, R217.reuse, 0x1, P5 ;  /* 0x000000d903057211 */ /* 0x080fe400028f0eff */
[----:B------:R-:W1:Y:S01]  /*61d0*/  LDC R3, c[0x0][0x268] ;  /* 0x00009a00ff037b82 */ /* 0x000e620000000800 */
[----:B--2---:R-:W-:Y:S01]  /*61e0*/  IMAD R221, R221, 0xad, RZ ;  /* 0x000000addddd7824 */ /* 0x004fe200078e02ff */
[----:B------:R-:W-:Y:S01]  /*61f0*/  LEA.HI.X.SX32 R9, R22, R217, 0x1, P3 ;  /* 0x000000d916097211 */ /* 0x000fe200018f0eff */
[----:B0-----:R-:W-:-:S03]  /*6200*/  IMAD R219, R219, 0x15e, RZ ;  /* 0x0000015edbdb7824 */ /* 0x001fc600078e02ff */
[-C--:B------:R-:W-:Y:S01]  /*6210*/  LEA.HI.X.SX32 R7, R221, R217.reuse, 0x1, P4 ;  /* 0x000000d9dd077211 */ /* 0x080fe200020f0eff */
[----:B------:R0:W-:Y:S01]  /*6220*/  STL.64 [R1+0x608], R8 ;  /* 0x0006080801007387 */ /* 0x0001e20000100a00 */
[----:B------:R-:W2:Y:S01]  /*6230*/  LDC R221, c[0x0][0x268] ;  /* 0x00009a00ffdd7b82 */ /* 0x000ea20000000800 */
[----:B0-----:R-:W-:Y:S01]  /*6240*/  IADD3 R8, P3, R219, R216, RZ ;  /* 0x000000d8db087210 */ /* 0x001fe20007f7e0ff */
[----:B-1----:R-:W-:Y:S01]  /*6250*/  IMAD R3, R3, 0xaf, RZ ;  /* 0x000000af03037824 */ /* 0x002fe200078e02ff */
[----:B------:R0:W-:Y:S01]  /*6260*/  STL.64 [R1+0x600], R6 ;  /* 0x0006000601007387 */ /* 0x0001e20000100a00 */
[----:B------:R-:W-:-:S04]  /*6270*/  LEA.HI.X.SX32 R11, R113, R217, 0x1, P6 ;  /* 0x000000d9710b7211 */ /* 0x000fc800030f0eff */
[----:B------:R-:W1:Y:S01]  /*6280*/  LDC R219, c[0x0][0x268] ;  /* 0x00009a00ffdb7b82 */ /* 0x000e620000000800 */
[----:B------:R-:W-:-:S07]  /*6290*/  LEA.HI.X.SX32 R9, R3, R217, 0x1, P3 ;  /* 0x000000d903097211 */ /* 0x000fce00018f0eff */
[----:B------:R-:W3:Y:S01]  /*62a0*/  LDC R3, c[0x0][0x268] ;  /* 0x00009a00ff037b82 */ /* 0x000ee20000000800 */
[----:B--2---:R-:W-:Y:S01]  /*62b0*/  IMAD R221, R221, 0xb, RZ ;  /* 0x0000000bdddd7824 */ /* 0x004fe200078e02ff */
[----:B0-----:R-:W-:Y:S01]  /*62c0*/  IADD3 R6, P4, R114, R216, RZ ;  /* 0x000000d872067210 */ /* 0x001fe20007f9e0ff */
[----:B------:R-:W-:Y:S03]  /*62d0*/  STL.64 [R1+0x8b0], R4 ;  /* 0x0008b00401007387 */ /* 0x000fe60000100a00 */
[----:B------:R-:W-:Y:S01]  /*62e0*/  LEA.HI.X.SX32 R7, R221, R217, 0x1, P4 ;  /* 0x000000d9dd077211 */ /* 0x000fe200020f0eff */
[----:B------:R-:W-:Y:S01]  /*62f0*/  STL.64 [R1+0x5f8], R10 ;  /* 0x0005f80a01007387 */ /* 0x000fe20000100a00 */
[----:B------:R-:W0:Y:S03]  /*6300*/  LDC R221, c[0x0][0x268] ;  /* 0x00009a00ffdd7b82 */ /* 0x000e260000000800 */
[----:B------:R-:W-:Y:S04]  /*6310*/  STL.64 [R1+0x5f0], R8 ;  /* 0x0005f00801007387 */ /* 0x000fe80000100a00 */
[----:B------:R2:W-:Y:S01]  /*6320*/  STL.64 [R1+0xb10], R6 ;  /* 0x000b100601007387 */ /* 0x0005e20000100a00 */
[----:B---3--:R-:W-:-:S05]  /*6330*/  IMAD R3, R3, 0x160, RZ ;  /* 0x0000016003037824 */ /* 0x008fca00078e02ff */
[-C--:B--2---:R-:W-:Y:S02]  /*6340*/  IADD3 R6, P4, R3, R216.reuse, RZ ;  /* 0x000000d803067210 */ /* 0x084fe40007f9e0ff */
[----:B------:R-:W2:Y:S01]  /*6350*/  LDC R3, c[0x0][0x268] ;  /* 0x00009a00ff037b82 */ /* 0x000ea20000000800 */
[-C--:B------:R-:W-:Y:S02]  /*6360*/  IADD3 R4, P5, R115, R216.reuse, RZ ;  /* 0x000000d873047210 */ /* 0x080fe40007fbe0ff */
[-C--:B------:R-:W-:Y:S02]  /*6370*/  IADD3 R10, P6, R117, R216.reuse, RZ ;  /* 0x000000d8750a7210 */ /* 0x080fe40007fde0ff */
[----:B------:R-:W-:Y:S01]  /*6380*/  IADD3 R8, P3, R119, R216, RZ ;  /* 0x000000d877087210 */ /* 0x000fe20007f7e0ff */
[----:B0-----:R-:W-:Y:S01]  /*6390*/  IMAD R221, R221, 0x162, RZ ;  /* 0x00000162dddd7824 */ /* 0x001fe200078e02ff */
[-C--:B------:R-:W-:Y:S02]  /*63a0*/  LEA.HI.X.SX32 R5, R114, R217.reuse, 0x1, P5 ;  /* 0x000000d972057211 */ /* 0x080fe400028f0eff */
[----:B------:R-:W-:-:S02]  /*63b0*/  LEA.HI.X.SX32 R11, R115, R217, 0x1, P6 ;  /* 0x000000d9730b7211 */ /* 0x000fc400030f0eff */
[----:B------:R-:W-:Y:S01]  /*63c0*/  LEA.HI.X.SX32 R9, R117, R217, 0x1, P3 ;  /* 0x000000d975097211 */ /* 0x000fe200018f0eff */
[----:B------:R0:W-:Y:S04]  /*63d0*/  STL.64 [R1+0xab8], R4 ;  /* 0x000ab80401007387 */ /* 0x0001e80000100a00 */
[----:B------:R-:W-:Y:S04]  /*63e0*/  STL.64 [R1+0xa08], R10 ;  /* 0x000a080a01007387 */ /* 0x000fe80000100a00 */
[----:B------:R3:W-:Y:S01]  /*63f0*/  STL.64 [R1+0x8a8], R8 ;  /* 0x0008a80801007387 */ /* 0x0007e20000100a00 */
[----:B--2---:R-:W-:Y:S01]  /*6400*/  IMAD R3, R3, 0x164, RZ ;  /* 0x0000016403037824 */ /* 0x004fe200078e02ff */
[----:B0-----:R-:W-:-:S02]  /*6410*/  IADD3 R4, P5, R221, R216, RZ ;  /* 0x000000d8dd047210 */ /* 0x001fc40007fbe0ff */
[----:B------:R-:W0:Y:S02]  /*6420*/  LDC R221, c[0x0][0x268] ;  /* 0x00009a00ffdd7b82 */ /* 0x000e240000000800 */
[----:B---3--:R-:W-:-:S06]  /*6430*/  IADD3 R8, P3, R3, R216, RZ ;  /* 0x000000d803087210 */ /* 0x008fcc0007f7e0ff */
[----:B------:R-:W2:Y:S01]  /*6440*/  LDC R3, c[0x0][0x268] ;  /* 0x00009a00ff037b82 */ /* 0x000ea20000000800 */
[----:B------:R-:W-:Y:S01]  /*6450*/  IADD3 R10, P6, R121, R216, RZ ;  /* 0x000000d8790a7210 */ /* 0x000fe20007fde0ff */
[----:B0-----:R-:W-:-:S05]  /*6460*/  IMAD R221, R221, 0xb1, RZ ;  /* 0x000000b1dddd7824 */ /* 0x001fca00078e02ff */
[----:B------:R-:W-:Y:S02]  /*6470*/  LEA.HI.X.SX32 R5, R221, R217, 0x1, P5 ;  /* 0x000000d9dd057211 */ /* 0x000fe400028f0eff */
[----:B------:R-:W0:Y:S01]  /*6480*/  LDC R221, c[0x0][0x268] ;  /* 0x00009a00ffdd7b82 */ /* 0x000e220000000800 */
[----:B--2---:R-:W-:-:S05]  /*6490*/  IMAD R3, R3, 0x59, RZ ;  /* 0x0000005903037824 */ /* 0x004fca00078e02ff */
[-C--:B------:R-:W-:Y:S02]  /*64a0*/  LEA.HI.X.SX32 R11, R3, R217.reuse, 0x1, P6 ;  /* 0x000000d9030b7211 */ /* 0x080fe400030f0eff */
[----:B------:R-:W2:Y:S01]  /*64b0*/  LDC R3, c[0x0][0x268] ;  /* 0x00009a00ff037b82 */ /* 0x000ea20000000800 */
[----:B------:R-:W-:Y:S01]  /*64c0*/  LEA.HI.X.SX32 R7, R119, R217, 0x1, P4 ;  /* 0x000000d977077211 */ /* 0x000fe200020f0eff */
[----:B-1----:R-:W-:-:S04]  /*64d0*/  IMAD R219, R219, 0x166, RZ ;  /* 0x00000166dbdb7824 */ /* 0x002fc800078e02ff */
[----:B------:R1:W-:Y:S01]  /*64e0*/  STL.64 [R1+0x5e8], R6 ;  /* 0x0005e80601007387 */ /* 0x0003e20000100a00 */
[----:B0-----:R-:W-:Y:S02]  /*64f0*/  IMAD R230, R221, 0x168, RZ ;  /* 0x00000168dde67824 */ /* 0x001fe400078e02ff */
[----:B------:R-:W0:Y:S01]  /*6500*/  LDC R221, c[0x0][0x268] ;  /* 0x00009a00ffdd7b82 */ /* 0x000e220000000800 */
[----:B-1----:R-:W-:Y:S01]  /*6510*/  IADD3 R6, P4, R219, R216, RZ ;  /* 0x000000d8db067210 */ /* 0x002fe20007f9e0ff */
[----:B--2---:R-:W-:Y:S01]  /*6520*/  IMAD R3, R3, 0xb3, RZ ;  /* 0x000000b303037824 */ /* 0x004fe200078e02ff */
[----:B------:R1:W-:Y:S01]  /*6530*/  STL.64 [R1+0x5e0], R4 ;  /* 0x0005e00401007387 */ /* 0x0003e20000100a00 */
[----:B------:R-:W-:-:S04]  /*6540*/  LEA.HI.X.SX32 R9, R121, R217, 0x1, P3 ;  /* 0x000000d979097211 */ /* 0x000fc800018f0eff */
[----:B------:R-:W2:Y:S01]  /*6550*/  LDC R219, c[0x0][0x268] ;  /* 0x00009a00ffdb7b82 */ /* 0x000ea20000000800 */
[----:B------:R-:W-:-:S07]  /*6560*/  LEA.HI.X.SX32 R7, R3, R217, 0x1, P4 ;  /* 0x000000d903077211 */ /* 0x000fce00020f0eff */
[----:B------:R-:W3:Y:S01]  /*6570*/  LDC R3, c[0x0][0x268] ;  /* 0x00009a00ff037b82 */ /* 0x000ee20000000800 */
[----:B------:R4:W-:Y:S01]  /*6580*/  STL.64 [R1+0x8a0], R10 ;  /* 0x0008a00a01007387 */ /* 0x0009e20000100a00 */
[-C--:B-1----:R-:W-:Y:S01]  /*6590*/  IADD3 R4, P5, R122, R216.reuse, RZ ;  /* 0x000000d87a047210 */ /* 0x082fe20007fbe0ff */
[----:B0-----:R-:W-:Y:S01]  /*65a0*/  IMAD R221, R221, 0x2d, RZ ;  /* 0x0000002ddddd7824 */ /* 0x001fe200078e02ff */
[----:B----4-:R-:W-:-:S04]  /*65b0*/  IADD3 R10, P6, R123, R216, RZ ;  /* 0x000000d87b0a7210 */ /* 0x010fc80007fde0ff */
[-C--:B------:R-:W-:Y:S02]  /*65c0*/  LEA.HI.X.SX32 R5, R221, R217.reuse, 0x1, P5 ;  /* 0x000000d9dd057211 */ /* 0x080fe400028f0eff */
[----:B------:R-:W-:Y:S01]  /*65d0*/  LEA.HI.X.SX32 R11, R122, R217, 0x1, P6 ;  /* 0x000000d97a0b7211 */ /* 0x000fe200030f0eff */
[----:B------:R-:W-:Y:S01]  /*65e0*/  STL.64 [R1+0x5d8], R8 ;  /* 0x0005d80801007387 */ /* 0x000fe20000100a00 */
[----:B------:R-:W0:Y:S03]  /*65f0*/  LDC R221, c[0x0][0x268] ;  /* 0x00009a00ffdd7b82 */ /* 0x000e260000000800 */
[----:B------:R-:W-:Y:S01]  /*6600*/  STL.64 [R1+0x5d0], R6 ;  /* 0x0005d00601007387 */ /* 0x000fe20000100a00 */
[----:B---3--:R-:W-:-:S03]  /*6610*/  IMAD R3, R3, 0x16c, RZ ;  /* 0x0000016c03037824 */ /* 0x008fc600078e02ff */
[----:B------:R-:W-:Y:S04]  /*6620*/  STL.64 [R1+0xa00], R4 ;  /* 0x000a000401007387 */ /* 0x000fe80000100a00 */
[----:B------:R1:W-:Y:S02]  /*6630*/  STL.64 [R1+0x898], R10 ;  /* 0x0008980a01007387 */ /* 0x0003e40000100a00 */
[-C--:B-1----:R-:W-:Y:S02]  /*6640*/  IADD3 R10, P6, R3, R216.reuse, RZ ;  /* 0x000000d8030a7210 */ /* 0x082fe40007fde0ff */
[----:B------:R-:W1:Y:S01]  /*6650*/  LDC R3, c[0x0][0x268] ;  /* 0x00009a00ff037b82 */ /* 0x000e620000000800 */
[----:B--2---:R-:W-:Y:S02]  /*6660*/  IMAD R219, R219, 0x16a, RZ ;  /* 0x0000016adbdb7824 */ /* 0x004fe400078e02ff */
[----:B0-----:R-:W-:Y:S01]  /*6670*/  IMAD R221, R221, 0xb5, RZ ;  /* 0x000000b5dddd7824 */ /* 0x001fe200078e02ff */
[----:B------:R-:W-:-:S02]  /*6680*/  IADD3 R4, P5, R124, R216, RZ ;  /* 0x000000d87c047210 */ /* 0x000fc40007fbe0ff */
[----:B------:R-:W-:Y:S02]  /*6690*/  IADD3 R6, P4, R219, R216, RZ ;  /* 0x000000d8db067210 */ /* 0x000fe40007f9e0ff */
[----:B------:R-:W0:Y:S02]  /*66a0*/  LDC R219, c[0x0][0x268] ;  /* 0x00009a00ffdb7b82 */ /* 0x000e240000000800 */
[----:B------:R-:W-:-:S06]  /*66b0*/  LEA.HI.X.SX32 R7, R221, R217, 0x1, P4 ;  /* 0x000000d9dd077211 */ /* 0x000fcc00020f0eff */
[----:B------:R-:W2:Y:S01]  /*66c0*/  LDC R221, c[0x0][0x268] ;  /* 0x00009a00ffdd7b82 */ /* 0x000ea20000000800 */
[----:B-1----:R-:W-:-:S05]  /*66d0*/  IMAD R3, R3, 0x5b, RZ ;  /* 0x0000005b03037824 */ /* 0x002fca00078e02ff */
[----:B------:R-:W-:Y:S02]  /*66e0*/  LEA.HI.X.SX32 R5, R3, R217, 0x1, P5 ;  /* 0x000000d903057211 */ /* 0x000fe400028f0eff */
[----:B------:R-:W1:Y:S01]  /*66f0*/  LDC R3, c[0x0][0x268] ;  /* 0x00009a00ff037b82 */ /* 0x000e620000000800 */
[----:B------:R-:W-:Y:S01]  /*6700*/  IADD3 R8, P3, R230, R216, RZ ;  /* 0x000000d8e6087210 */ /* 0x000fe20007f7e0ff */
[----:B0-----:R-:W-:-:S03]  /*6710*/  IMAD R219, R219, 0x16e, RZ ;  /* 0x0000016edbdb7824 */ /* 0x001fc600078e02ff */
[----:B------:R-:W-:Y:S01]  /*6720*/  LEA.HI.X.SX32 R9, R123, R217, 0x1, P3 ;  /* 0x000000d97b097211 */ /* 0x000fe200018f0eff */
[----:B--2---:R-:W-:-:S04]  /*6730*/  IMAD R230, R221, 0xb7, RZ ;  /* 0x000000b7dde67824 */ /* 0x004fc800078e02ff */
[----:B------:R0:W-:Y:S01]  /*6740*/  STL.64 [R1+0x5c8], R8 ;  /* 0x0005c80801007387 */ /* 0x0001e20000100a00 */
[----:B------:R-:W2:Y:S03]  /*6750*/  LDC R221, c[0x0][0x268] ;  /* 0x00009a00ffdd7b82 */ /* 0x000ea60000000800 */
[----:B------:R3:W-:Y:S01]  /*6760*/  STL.64 [R1+0x5c0], R6 ;  /* 0x0005c00601007387 */ /* 0x0007e20000100a00 */
[----:B0-----:R-:W-:-:S04]  /*6770*/  IADD3 R8, P3, R219, R216, RZ ;  /* 0x000000d8db087210 */ /* 0x001fc80007f7e0ff */
[----:B------:R-:W0:Y:S01]  /*6780*/  LDC R219, c[0x0][0x268] ;  /* 0x00009a00ffdb7b82 */ /* 0x000e220000000800 */
[----:B-1----:R-:W-:Y:S01]  /*6790*/  IMAD R3, R3, 0x17, RZ ;  /* 0x0000001703037824 */ /* 0x002fe200078e02ff */
[----:B---3--:R-:W-:-:S04]  /*67a0*/  IADD3 R6, P4, R125, R216, RZ ;  /* 0x000000d87d067210 */ /* 0x008fc80007f9e0ff */
[-C--:B------:R-:W-:Y:S02]  /*67b0*/  LEA.HI.X.SX32 R7, R3, R217.reuse, 0x1, P4 ;  /* 0x000000d903077211 */ /* 0x080fe400020f0eff */
[----:B------:R-:W1:Y:S01]  /*67c0*/  LDC R3, c[0x0][0x268] ;  /* 0x00009a00ff037b82 */ /* 0x000e620000000800 */
[-C--:B------:R-:W-:Y:S02]  /*67d0*/  LEA.HI.X.SX32 R11, R124, R217.reuse, 0x1, P6 ;  /* 0x000000d97c0b7211 */ /* 0x080fe400030f0eff */
[----:B------:R-:W-:Y:S01]  /*67e0*/  LEA.HI.X.SX32 R9, R230, R217, 0x1, P3 ;  /* 0x000000d9e6097211 */ /* 0x000fe200018f0eff */
[----:B--2---:R-:W-:Y:S01]  /*67f0*/  IMAD R221, R221, 0x172, RZ ;  /* 0x00000172dddd7824 */ /* 0x004fe200078e02ff */
[----:B------:R-:W-:Y:S04]  /*6800*/  STL.64 [R1+0x890], R4 ;  /* 0x0008900401007387 */ /* 0x000fe80000100a00 */
[----:B------:R-:W-:Y:S04]  /*6810*/  STL.64 [R1+0x5b8], R10 ;  /* 0x0005b80a01007387 */ /* 0x000fe80000100a00 */
[----:B------:R2:W-:Y:S01]  /*6820*/  STL.64 [R1+0x5b0], R8 ;  /* 0x0005b00801007387 */ /* 0x0005e20000100a00 */
[----:B0-----:R-:W-:-:S03]  /*6830*/  IMAD R219, R219, 0x170, RZ ;  /* 0x00000170dbdb7824 */ /* 0x001fc600078e02ff */
[----:B------:R0:W-:Y:S02]  /*6840*/  STL.64 [R1+0xab0], R6 ;  /* 0x000ab00601007387 */ /* 0x0001e40000100a00 */
[-C--:B--2---:R-:W-:Y:S01]  /*6850*/  IADD3 R8, P3, R219, R216.reuse, RZ ;  /* 0x000000d8db087210 */ /* 0x084fe20007f7e0ff */
[----:B-1----:R-:W-:Y:S02]  /*6860*/  IMAD R219, R3, 0x174, RZ ;  /* 0x0000017403db7824 */ /* 0x002fe400078e02ff */
[----:B------:R-:W1:Y:S01]  /*6870*/  LDC R3, c[0x0][0x268] ;  /* 0x00009a00ff037b82 */ /* 0x000e620000000800 */
[----:B0-----:R-:W-:-:S07]  /*6880*/  IADD3 R6, P4, R221, R216, RZ ;  /* 0x000000d8dd067210 */ /* 0x001fce0007f9e0ff */
[----:B------:R-:W0:Y:S01]  /*6890*/  LDC R221, c[0x0][0x268] ;  /* 0x00009a00ffdd7b82 */ /* 0x000e220000000800 */
[-C--:B------:R-:W-:Y:S02]  /*68a0*/  IADD3 R4, P5, R127, R216.reuse, RZ ;  /* 0x000000d87f047210 */ /* 0x080fe40007fbe0ff */
[----:B------:R-:W-:Y:S02]  /*68b0*/  IADD3 R10, P6, R128, R216, RZ ;  /* 0x000000d8800a7210 */ /* 0x000fe40007fde0ff */
[-C--:B------:R-:W-:Y:S02]  /*68c0*/  LEA.HI.X.SX32 R5, R125, R217.reuse, 0x1, P5 ;  /* 0x000000d97d057211 */ /* 0x080fe400028f0eff */
[----:B------:R-:W-:-:S03]  /*68d0*/  LEA.HI.X.SX32 R11, R127, R217, 0x1, P6 ;  /* 0x000000d97f0b7211 */ /* 0x000fc600030f0eff */
[----:B------:R-:W-:Y:S04]  /*68e0*/  STL.64 [R1+0x9f8], R4 ;  /* 0x0009f80401007387 */ /* 0x000fe80000100a00 */
[----:B------:R2:W-:Y:S01]  /*68f0*/  STL.64 [R1+0x888], R10 ;  /* 0x0008880a01007387 */ /* 0x0005e20000100a00 */
[----:B-1----:R-:W-:Y:S01]  /*6900*/  IMAD R3, R3, 0xb9, RZ ;  /* 0x000000b903037824 */ /* 0x002fe200078e02ff */
[----:B--2---:R-:W-:Y:S01]  /*6910*/  IADD3 R10, P6, R219, R216, RZ ;  /* 0x000000d8db0a7210 */ /* 0x004fe20007fde0ff */
[----:B0-----:R-:W-:Y:S02]  /*6920*/  IMAD R219, R221, 0x176, RZ ;  /* 0x00000176dddb7824 */ /* 0x001fe400078e02ff */
[----:B------:R-:W0:Y:S01]  /*6930*/  LDC R221, c[0x0][0x268] ;  /* 0x00009a00ffdd7b82 */ /* 0x000e220000000800 */
[----:B------:R-:W-:-:S07]  /*6940*/  LEA.HI.X.SX32 R7, R3, R217, 0x1, P4 ;  /* 0x000000d903077211 */ /* 0x000fce00020f0eff */
[----:B------:R-:W1:Y:S01]  /*6950*/  LDC R3, c[0x0][0x268] ;  /* 0x00009a00ff037b82 */ /* 0x000e620000000800 */
[----:B------:R-:W-:Y:S02]  /*6960*/  LEA.HI.X.SX32 R9, R128, R217, 0x1, P3 ;  /* 0x000000d980097211 */ /* 0x000fe400018f0eff */
[----:B------:R-:W-:-:S03]  /*6970*/  IADD3 R4, P5, R129, R216, RZ ;  /* 0x000000d881047210 */ /* 0x000fc60007fbe0ff */
[----:B------:R2:W-:Y:S01]  /*6980*/  STL.64 [R1+0x5a8], R8 ;  /* 0x0005a80801007387 */ /* 0x0005e20000100a00 */
[----:B0-----:R-:W-:Y:S01]  /*6990*/  IMAD R221, R221, 0x5d, RZ ;  /* 0x0000005ddddd7824 */ /* 0x001fe200078e02ff */
[----:B--2---:R-:W-:Y:S02]  /*69a0*/  IADD3 R8, P3, R219, R216, RZ ;  /* 0x000000d8db087210 */ /* 0x004fe40007f7e0ff */
[----:B------:R-:W0:Y:S02]  /*69b0*/  LDC R219, c[0x0][0x268] ;  /* 0x00009a00ffdb7b82 */ /* 0x000e240000000800 */
[----:B------:R-:W-:Y:S01]  /*69c0*/  LEA.HI.X.SX32 R5, R221, R217, 0x1, P5 ;  /* 0x000000d9dd057211 */ /* 0x000fe200028f0eff */
[----:B-1----:R-:W-:-:S05]  /*69d0*/  IMAD R230, R3, 0x178, RZ ;  /* 0x0000017803e67824 */ /* 0x002fca00078e02ff */
[----:B------:R-:W1:Y:S08]  /*69e0*/  LDC R221, c[0x0][0x268] ;  /* 0x00009a00ffdd7b82 */ /* 0x000e700000000800 */
[----:B------:R-:W2:Y:S01]  /*69f0*/  LDC R3, c[0x0][0x268] ;  /* 0x00009a00ff037b82 */ /* 0x000ea20000000800 */
[----:B------:R-:W-:Y:S01]  /*6a00*/  LEA.HI.X.SX32 R11, R129, R217, 0x1, P6 ;  /* 0x000000d9810b7211 */ /* 0x000fe200030f0eff */
[----:B------:R-:W-:Y:S04]  /*6a10*/  STL.64 [R1+0x5a0], R6 ;  /* 0x0005a00601007387 */ /* 0x000fe80000100a00 */
[----:B------:R-:W-:Y:S04]  /*6a20*/  STL.64 [R1+0x880], R4 ;  /* 0x0008800401007387 */ /* 0x000fe80000100a00 */
[----:B------:R3:W-:Y:S02]  /*6a30*/  STL.64 [R1+0x598], R10 ;  /* 0x0005980a01007387 */ /* 0x0007e40000100a00 */
[----:B---3--:R-:W-:Y:S01]  /*6a40*/  IADD3 R10, P6, R230, R216, RZ ;  /* 0x000000d8e60a7210 */ /* 0x008fe20007fde0ff */
[----:B0-----:R-:W-:-:S02]  /*6a50*/  IMAD R230, R219, 0xbb, RZ ;  /* 0x000000bbdbe67824 */ /* 0x001fc400078e02ff */
[----:B-1----:R-:W-:Y:S02]  /*6a60*/  IMAD R219, R221, 0x17a, RZ ;  /* 0x0000017adddb7824 */ /* 0x002fe400078e02ff */
[----:B--2---:R-:W-:Y:S02]  /*6a70*/  IMAD R221, R3, 0x2f, RZ ;  /* 0x0000002f03dd7824 */ /* 0x004fe400078e02ff */
[----:B------:R-:W0:Y:S01]  /*6a80*/  LDC R3, c[0x0][0x268] ;  /* 0x00009a00ff037b82 */ /* 0x000e220000000800 */
[----:B------:R-:W-:-:S04]  /*6a90*/  IADD3 R6, P4, R130, R216, RZ ;  /* 0x000000d882067210 */ /* 0x000fc80007f9e0ff */
[-C--:B------:R-:W-:Y:S02]  /*6aa0*/  LEA.HI.X.SX32 R7, R221, R217.reuse, 0x1, P4 ;  /* 0x000000d9dd077211 */ /* 0x080fe400020f0eff */
[----:B------:R-:W-:Y:S01]  /*6ab0*/  IADD3 R4, P5, R131, R216, RZ ;  /* 0x000000d883047210 */ /* 0x000fe20007fbe0ff */
[----:B0-----:R-:W-:Y:S02]  /*6ac0*/  IMAD R221, R3, 0x17c, RZ ;  /* 0x0000017c03dd7824 */ /* 0x001fe400078e02ff */
[----:B------:R-:W0:Y:S01]  /*6ad0*/  LDC R3, c[0x0][0x268] ;  /* 0x00009a00ff037b82 */ /* 0x000e220000000800 */
[-C--:B------:R-:W-:Y:S02]  /*6ae0*/  LEA.HI.X.SX32 R9, R230, R217.reuse, 0x1, P3 ;  /* 0x000000d9e6097211 */ /* 0x080fe400018f0eff */
[----:B------:R-:W-:-:S03]  /*6af0*/  LEA.HI.X.SX32 R5, R130, R217, 0x1, P5 ;  /* 0x000000d982057211 */ /* 0x000fc600028f0eff */
[----:B------:R-:W-:Y:S01]  /*6b00*/  STL.64 [R1+0x590], R8 ;  /* 0x0005900801007387 */ /* 0x000fe20000100a00 */
[----:B------:R-:W-:Y:S01]  /*6b10*/  LEA.HI.X.SX32 R11, R131, R217, 0x1, P6 ;  /* 0x000000d9830b7211 */ /* 0x000fe200030f0eff */
[----:B------:R-:W1:Y:S02]  /*6b20*/  LDC R230, c[0x0][0x268] ;  /* 0x00009a00ffe67b82 */ /* 0x000e640000000800 */
[----:B------:R-:W-:Y:S04]  /*6b30*/  STL.64 [R1+0x9f0], R6 ;  /* 0x0009f00601007387 */ /* 0x000fe80000100a00 */
[----:B------:R2:W-:Y:S02]  /*6b40*/  STL.64 [R1+0x878], R4 ;  /* 0x0008780401007387 */ /* 0x0005e40000100a00 */
[----:B--2---:R-:W-:Y:S01]  /*6b50*/  IADD3 R4, P5, R221, R216, RZ ;  /* 0x000000d8dd047210 */ /* 0x004fe20007fbe0ff */
[----:B0-----:R-:W-:-:S02]  /*6b60*/  IMAD R221, R3, 0x17e, RZ ;  /* 0x0000017e03dd7824 */ /* 0x001fc400078e02ff */
[----:B------:R-:W0:Y:S01]  /*6b70*/  LDC R3, c[0x0][0x268] ;  /* 0x00009a00ff037b82 */ /* 0x000e220000000800 */
[----:B------:R2:W-:Y:S01]  /*6b80*/  STL.64 [R1+0x588], R10 ;  /* 0x0005880a01007387 */ /* 0x0005e20000100a00 */
[----:B------:R-:W-:-:S06]  /*6b90*/  IADD3 R8, P3, R219, R216, RZ ;  /* 0x000000d8db087210 */ /* 0x000fcc0007f7e0ff */
[----:B------:R-:W3:Y:S01]  /*6ba0*/  LDC R219, c[0x0][0x268] ;  /* 0x00009a00ffdb7b82 */ /* 0x000ee20000000800 */
[----:B--2---:R-:W-:Y:S01]  /*6bb0*/  IADD3 R10, P6, R221, R216, RZ ;  /* 0x000000d8dd0a7210 */ /* 0x004fe20007fde0ff */
[----:B0-----:R-:W-:-:S06]  /*6bc0*/  IMAD R221, R3, 0x5f, RZ ;  /* 0x0000005f03dd7824 */ /* 0x001fcc00078e02ff */
[----:B------:R-:W0:Y:S01]  /*6bd0*/  LDC R3, c[0x0][0x268] ;  /* 0x00009a00ff037b82 */ /* 0x000e220000000800 */
[----:B------:R-:W-:Y:S01]  /*6be0*/  IADD3 R6, P4, R133, R216, RZ ;  /* 0x000000d885067210 */ /* 0x000fe20007f9e0ff */
[----:B---3--:R-:W-:-:S03]  /*6bf0*/  IMAD R219, R219, 0xbd, RZ ;  /* 0x000000bddbdb7824 */ /* 0x008fc600078e02ff */
[----:B------:R-:W-:-:S03]  /*6c00*/  LEA.HI.X.SX32 R7, R221, R217, 0x1, P4 ;  /* 0x000000d9dd077211 */ /* 0x000fc600020f0eff */
[----:B------:R-:W2:Y:S01]  /*6c10*/  LDC R221, c[0x0][0x268] ;  /* 0x00009a00ffdd7b82 */ /* 0x000ea20000000800 */
[----:B------:R-:W-:-:S07]  /*6c20*/  LEA.HI.X.SX32 R9, R219, R217, 0x1, P3 ;  /* 0x000000d9db097211 */ /* 0x000fce00018f0eff */
[----:B------:R-:W3:Y:S01]  /*6c30*/  LDC R219, c[0x0][0x268] ;  /* 0x00009a00ffdb7b82 */ /* 0x000ee20000000800 */
[----:B0-----:R-:W-:-:S05]  /*6c40*/  IMAD R3, R3, 0xbf, RZ ;  /* 0x000000bf03037824 */ /* 0x001fca00078e02ff */
[-C--:B------:R-:W-:Y:S02]  /*6c50*/  LEA.HI.X.SX32 R11, R3, R217.reuse, 0x1, P6 ;  /* 0x000000d9030b7211 */ /* 0x080fe400030f0eff */
[----:B------:R-:W0:Y:S01]  /*6c60*/  LDC R3, c[0x0][0x268] ;  /* 0x00009a00ff037b82 */ /* 0x000e220000000800 */
[----:B------:R-:W-:Y:S01]  /*6c70*/  LEA.HI.X.SX32 R5, R133, R217, 0x1, P5 ;  /* 0x000000d985057211 */ /* 0x000fe200028f0eff */
[----:B--2---:R-:W-:Y:S01]  /*6c80*/  IMAD R221, R221, 0x180, RZ ;  /* 0x00000180dddd7824 */ /* 0x004fe200078e02ff */
[----:B------:R-:W-:Y:S04]  /*6c90*/  STL.64 [R1+0x580], R8 ;  /* 0x0005800801007387 */ /* 0x000fe80000100a00 */
[----:B------:R-:W-:Y:S01]  /*6ca0*/  STL.64 [R1+0x870], R6 ;  /* 0x0008700601007387 */ /* 0x000fe20000100a00 */
[----:B---3--:R-:W-:-:S03]  /*6cb0*/  IMAD R219, R219, 0x182, RZ ;  /* 0x00000182dbdb7824 */ /* 0x008fc600078e02ff */
[----:B------:R-:W-:Y:S04]  /*6cc0*/  STL.64 [R1+0x578], R4 ;  /* 0x0005780401007387 */ /* 0x000fe80000100a00 */
[----:B------:R2:W-:Y:S01]  /*6cd0*/  STL.64 [R1+0x570], R10 ;  /* 0x0005700a01007387 */ /* 0x0005e20000100a00 */
[----:B0-----:R-:W-:-:S04]  /*6ce0*/  LEA R3, R3, R3, 0x1 ;  /* 0x0000000303037211 */ /* 0x001fc800078e08ff */
[-C--:B------:R-:W-:Y:S02]  /*6cf0*/  LEA.HI.X.SX32 R3, R3, R217.reuse, 0x1, P0 ;  /* 0x000000d903037211 */ /* 0x080fe400000f0eff */
[-C--:B------:R-:W-:Y:S02]  /*6d00*/  IADD3 R12, P0, R221, R216.reuse, RZ ;  /* 0x000000d8dd0c7210 */ /* 0x080fe40007f1e0ff */
[-C--:B------:R-:W-:Y:S02]  /*6d10*/  LEA.HI.X.SX32 R221, R135, R217.reuse, 0x1, P2 ;  /* 0x000000d987dd7211 */ /* 0x080fe400010f0eff */
[-C--:B--2---:R-:W-:Y:S02]  /*6d20*/  IADD3 R10, P2, R219, R216.reuse, RZ ;  /* 0x000000d8db0a7210 */ /* 0x084fe40007f5e0ff */
[----:B------:R-:W0:Y:S01]  /*6d30*/  LDC R219, c[0x0][0x268] ;  /* 0x00009a00ffdb7b82 */ /* 0x000e220000000800 */
[CC--:B------:R-:W-:Y:S02]  /*6d40*/  IADD3 R8, P3, R137.reuse, R216.reuse, RZ ;  /* 0x000000d889087210 */ /* 0x0c0fe40007f7e0ff */
[----:B------:R-:W-:Y:S01]  /*6d50*/  IADD3 R6, P4, R138, R216, RZ ;  /* 0x000000d88a067210 */ /* 0x000fe20007f9e0ff */
[----:B------:R2:W-:Y:S01]  /*6d60*/  STL.64 [R1+0xb48], R2 ;  /* 0x000b480201007387 */ /* 0x0005e20000100a00 */
[-C--:B------:R-:W-:Y:S01]  /*6d70*/  LEA.HI.X.SX32 R9, R136, R217.reuse, 0x1, P3 ;  /* 0x000000d988097211 */ /* 0x080fe200018f0eff */
[----:B-1----:R-:W-:Y:S01]  /*6d80*/  IMAD R230, R230, 0x184, RZ ;  /* 0x00000184e6e67824 */ /* 0x002fe200078e02ff */
[----:B------:R-:W-:-:S02]  /*6d90*/  LEA.HI.X.SX32 R7, R137, R217, 0x1, P4 ;  /* 0x000000d989077211 */ /* 0x000fc400020f0eff */
[-C--:B------:R-:W-:Y:S01]  /*6da0*/  IADD3 R4, P5, R139, R216.reuse, RZ ;  /* 0x000000d88b047210 */ /* 0x080fe20007fbe0ff */
[----:B--2---:R1:W5:Y:S04]  /*6db0*/  LDL.LU.64 R2, [R1+0xb78] ;  /* 0x000b780001027983 */ /* 0x0043680000300a00 */
[----:B------:R2:W-:Y:S01]  /*6dc0*/  STL.64 [R1+0xb38], R220 ;  /* 0x000b38dc01007387 */ /* 0x0005e20000100a00 */
[----:B------:R-:W-:Y:S01]  /*6dd0*/  LEA.HI.X.SX32 R5, R138, R217, 0x1, P5 ;  /* 0x000000d98a057211 */ /* 0x000fe200028f0eff */
[----:B0-----:R-:W-:Y:S02]  /*6de0*/  IMAD R219, R219, 0x186, RZ ;  /* 0x00000186dbdb7824 */ /* 0x001fe400078e02ff */
[----:B--2---:R1:W5:Y:S04]  /*6df0*/  LDL.LU.64 R220, [R1+0xb70] ;  /* 0x000b700001dc7983 */ /* 0x0043680000300a00 */
[----:B------:R-:W-:Y:S04]  /*6e00*/  STL.64 [R1+0xb08], R8 ;  /* 0x000b080801007387 */ /* 0x000fe80000100a00 */
[----:B------:R0:W-:Y:S04]  /*6e10*/  STL.64 [R1+0xaa8], R6 ;  /* 0x000aa80601007387 */ /* 0x0001e80000100a00 */
[----:B------:R2:W-:Y:S01]  /*6e20*/  STL.64 [R1+0x9e8], R4 ;  /* 0x0009e80401007387 */ /* 0x0005e20000100a00 */
[----:B0-----:R-:W-:-:S02]  /*6e30*/  IADD3 R6, P4, R230, R216, RZ ;  /* 0x000000d8e6067210 */ /* 0x001fc40007f9e0ff */
[----:B------:R-:W0:Y:S01]  /*6e40*/  LDC R230, c[0x0][0x268] ;  /* 0x00009a00ffe67b82 */ /* 0x000e220000000800 */
[----:B--2---:R-:W-:-:S07]  /*6e50*/  IADD3 R4, P5, R219, R216, RZ ;  /* 0x000000d8db047210 */ /* 0x004fce0007fbe0ff */
[----:B------:R-:W2:Y:S01]  /*6e60*/  LDC R219, c[0x0][0x268] ;  /* 0x00009a00ffdb7b82 */ /* 0x000ea20000000800 */
[-C--:B------:R-:W-:Y:S02]  /*6e70*/  IADD3 R14, P6, R141, R216.reuse, RZ ;  /* 0x000000d88d0e7210 */ /* 0x080fe40007fde0ff */
[----:B------:R-:W-:Y:S02]  /*6e80*/  IADD3 R8, P3, R142, R216, RZ ;  /* 0x000000d88e087210 */ /* 0x000fe40007f7e0ff */
[-C--:B------:R-:W-:Y:S02]  /*6e90*/  LEA.HI.X.SX32 R15, R139, R217.reuse, 0x1, P6 ;  /* 0x000000d98b0f7211 */ /* 0x080fe400030f0eff */
[-C--:B------:R-:W-:Y:S02]  /*6ea0*/  LEA.HI.X.SX32 R13, R141, R217.reuse, 0x1, P0 ;  /* 0x000000d98d0d7211 */ /* 0x080fe400000f0eff */
[-C--:B------:R-:W-:Y:S01]  /*6eb0*/  LEA.HI.X.SX32 R11, R222, R217.reuse, 0x1, P2 ;  /* 0x000000d9de0b7211 */ /* 0x080fe200010f0eff */
[----:B0-----:R-:W-:Y:S01]  /*6ec0*/  IMAD R230, R230, 0x61, RZ ;  /* 0x00000061e6e67824 */ /* 0x001fe200078e02ff */
[----:B------:R-:W-:Y:S04]  /*6ed0*/  STL.64 [R1+0x868], R14 ;  /* 0x0008680e01007387 */ /* 0x000fe80000100a00 */
[----:B------:R-:W-:Y:S01]  /*6ee0*/  LEA.HI.X.SX32 R9, R230, R217, 0x1, P3 ;  /* 0x000000d9e6097211 */ /* 0x000fe200018f0eff */
[----:B------:R-:W-:Y:S01]  /*6ef0*/  STL.64 [R1+0x568], R12 ;  /* 0x0005680c01007387 */ /* 0x000fe20000100a00 */
[----:B------:R-:W0:Y:S01]  /*6f00*/  LDC R230, c[0x0][0x268] ;  /* 0x00009a00ffe67b82 */ /* 0x000e220000000800 */
[----:B--2---:R-:W-:-:S02]  /*6f10*/  IMAD R219, R219, 0x18a, RZ ;  /* 0x0000018adbdb7824 */ /* 0x004fc400078e02ff */
[----:B------:R-:W-:Y:S04]  /*6f20*/  STL.64 [R1+0x560], R10 ;  /* 0x0005600a01007387 */ /* 0x000fe80000100a00 */
[----:B------:R2:W-:Y:S02]  /*6f30*/  STL.64 [R1+0x860], R8 ;  /* 0x0008600801007387 */ /* 0x0005e40000100a00 */
[-C--:B--2---:R-:W-:Y:S02]  /*6f40*/  IADD3 R8, P3, R219, R216.reuse, RZ ;  /* 0x000000d8db087210 */ /* 0x084fe40007f7e0ff */
[----:B------:R-:W2:Y:S01]  /*6f50*/  LDC R219, c[0x0][0x268] ;  /* 0x00009a00ffdb7b82 */ /* 0x000ea20000000800 */
[----:B------:R-:W-:Y:S01]  /*6f60*/  IADD3 R14, P6, R143, R216, RZ ;  /* 0x000000d88f0e7210 */ /* 0x000fe20007fde0ff */
[----:B0-----:R-:W-:-:S06]  /*6f70*/  IMAD R222, R230, 0xc3, RZ ;  /* 0x000000c3e6de7824 */ /* 0x001fcc00078e02ff */
[----:B------:R-:W0:Y:S01]  /*6f80*/  LDC R230, c[0x0][0x268] ;  /* 0x00009a00ffe67b82 */ /* 0x000e220000000800 */
[----:B--2---:R-:W-:-:S05]  /*6f90*/  IMAD R219, R219, 0x31, RZ ;  /* 0x00000031dbdb7824 */ /* 0x004fca00078e02ff */
[-C--:B------:R-:W-:Y:S02]  /*6fa0*/  LEA.HI.X.SX32 R15, R219, R217.reuse, 0x1, P6 ;  /* 0x000000d9db0f7211 */ /* 0x080fe400030f0eff */
[----:B------:R-:W2:Y:S01]  /*6fb0*/  LDC R219, c[0x0][0x268] ;  /* 0x00009a00ffdb7b82 */ /* 0x000ea20000000800 */
[----:B------:R-:W-:Y:S02]  /*6fc0*/  IADD3 R10, P2, R226, R216, RZ ;  /* 0x000000d8e20a7210 */ /* 0x000fe40007f5e0ff */
[-C--:B------:R-:W-:Y:S02]  /*6fd0*/  LEA.HI.X.SX32 R7, R142, R217.reuse, 0x1, P4 ;  /* 0x000000d98e077211 */ /* 0x080fe400020f0eff */
[----:B------:R-:W-:-:S03]  /*6fe0*/  LEA.HI.X.SX32 R5, R222, R217, 0x1, P5 ;  /* 0x000000d9de057211 */ /* 0x000fc600028f0eff */
[----:B------:R-:W3:Y:S01]  /*6ff0*/  LDC R226, c[0x0][0x268] ;  /* 0x00009a00ffe27b82 */ /* 0x000ee20000000800 */
[----:B0-----:R-:W-:Y:S01]  /*7000*/  IMAD R230, R230, 0x18e, RZ ;  /* 0x0000018ee6e67824 */ /* 0x001fe200078e02ff */
[----:B------:R-:W-:Y:S04]  /*7010*/  STL.64 [R1+0x558], R6 ;  /* 0x0005580601007387 */ /* 0x000fe80000100a00 */
[----:B------:R-:W-:Y:S01]  /*7020*/  STL.64 [R1+0x550], R4 ;  /* 0x0005500401007387 */ /* 0x000fe20000100a00 */
[-C--:B------:R-:W-:Y:S01]  /*7030*/  IADD3 R12, P0, R144, R216.reuse, RZ ;  /* 0x000000d8900c7210 */ /* 0x080fe20007f1e0ff */
[----:B------:R-:W0:Y:S02]  /*7040*/  LDC R222, c[0x0][0x268] ;  /* 0x00009a00ffde7b82 */ /* 0x000e240000000800 */
[----:B------:R4:W-:Y:S02]  /*7050*/  STL.64 [R1+0x9e0], R14 ;  /* 0x0009e00e01007387 */ /* 0x0009e40000100a00 */
[----:B----4-:R-:W-:Y:S01]  /*7060*/  IADD3 R14, P6, R230, R216, RZ ;  /* 0x000000d8e60e7210 */ /* 0x010fe20007fde0ff */
[----:B--2---:R-:W-:-:S03]  /*7070*/  IMAD R230, R219, 0xc5, RZ ;  /* 0x000000c5dbe67824 */ /* 0x004fc600078e02ff */
[----:B------:R-:W2:Y:S01]  /*7080*/  LDC R219, c[0x0][0x268] ;  /* 0x00009a00ffdb7b82 */ /* 0x000ea20000000800 */
[----:B---3--:R-:W-:-:S05]  /*7090*/  IMAD R226, R226, 0x18c, RZ ;  /* 0x0000018ce2e27824 */ /* 0x008fca00078e02ff */
[-C--:B------:R-:W-:Y:S02]  /*70a0*/  IADD3 R4, P5, R226, R216.reuse, RZ ;  /* 0x000000d8e2047210 */ /* 0x080fe40007fbe0ff */
[----:B------:R-:W3:Y:S01]  /*70b0*/  LDC R226, c[0x0][0x268] ;  /* 0x00009a00ffe27b82 */ /* 0x000ee20000000800 */
[----:B------:R-:W-:Y:S02]  /*70c0*/  LEA.HI.X.SX32 R9, R230, R217, 0x1, P3 ;  /* 0x000000d9e6097211 */ /* 0x000fe400018f0eff */
[----:B------:R-:W-:-:S05]  /*70d0*/  IADD3 R6, P4, R145, R216, RZ ;  /* 0x000000d891067210 */ /* 0x000fca0007f9e0ff */
[----:B------:R-:W4:Y:S01]  /*70e0*/  LDC R230, c[0x0][0x268] ;  /* 0x00009a00ffe67b82 */ /* 0x000f220000000800 */
[----:B--2---:R-:W-:-:S05]  /*70f0*/  IMAD R219, R219, 0x63, RZ ;  /* 0x00000063dbdb7824 */ /* 0x004fca00078e02ff */
[-C--:B------:R-:W-:Y:S02]  /*7100*/  LEA.HI.X.SX32 R7, R219, R217.reuse, 0x1, P4 ;  /* 0x000000d9db077211 */ /* 0x080fe400020f0eff */
[----:B------:R-:W2:Y:S01]  /*7110*/  LDC R219, c[0x0][0x268] ;  /* 0x00009a00ffdb7b82 */ /* 0x000ea20000000800 */
[-C--:B------:R-:W-:Y:S02]  /*7120*/  LEA.HI.X.SX32 R13, R143, R217.reuse, 0x1, P0 ;  /* 0x000000d98f0d7211 */ /* 0x080fe400000f0eff */
[-C--:B------:R-:W-:Y:S01]  /*7130*/  LEA.HI.X.SX32 R11, R144, R217.reuse, 0x1, P2 ;  /* 0x000000d9900b7211 */ /* 0x080fe200010f0eff */
[----:B---3--:R-:W-:Y:S02]  /*7140*/  IMAD R226, R226, 0x190, RZ ;  /* 0x00000190e2e27824 */ /* 0x008fe400078e02ff */
[----:B------:R-:W-:Y:S01]  /*7150*/  STL.64 [R1+0x858], R12 ;  /* 0x0008580c01007387 */ /* 0x000fe20000100a00 */
[----:B------:R-:W-:-:S03]  /*7160*/  LEA.HI.X.SX32 R5, R145, R217, 0x1, P5 ;  /* 0x000000d991057211 */ /* 0x000fc600028f0eff */
[----:B------:R-:W-:Y:S01]  /*7170*/  STL.64 [R1+0x548], R10 ;  /* 0x0005480a01007387 */ /* 0x000fe20000100a00 */
[----:B----4-:R-:W-:-:S03]  /*7180*/  IMAD R230, R230, 0x192, RZ ;  /* 0x00000192e6e67824 */ /* 0x010fc600078e02ff */
[----:B------:R-:W-:Y:S04]  /*7190*/  STL.64 [R1+0x540], R8 ;  /* 0x0005400801007387 */ /* 0x000fe80000100a00 */
[----:B------:R3:W-:Y:S04]  /*71a0*/  STL.64 [R1+0x850], R6 ;  /* 0x0008500601007387 */ /* 0x0007e80000100a00 */
[----:B------:R4:W-:Y:S01]  /*71b0*/  STL.64 [R1+0x538], R4 ;  /* 0x0005380401007387 */ /* 0x0009e20000100a00 */
[-C--:B---3--:R-:W-:Y:S02]  /*71c0*/  IADD3 R6, P4, R226, R216.reuse, RZ ;  /* 0x000000d8e2067210 */ /* 0x088fe40007f9e0ff */
[----:B------:R-:W3:Y:S01]  /*71d0*/  LDC R226, c[0x0][0x268] ;  /* 0x00009a00ffe27b82 */ /* 0x000ee20000000800 */
[----:B--2---:R-:W-:Y:S01]  /*71e0*/  IMAD R219, R219, 0xc7, RZ ;  /* 0x000000c7dbdb7824 */ /* 0x004fe200078e02ff */
[----:B----4-:R-:W-:-:S06]  /*71f0*/  IADD3 R4, P5, R230, R216, RZ ;  /* 0x000000d8e6047210 */ /* 0x010fcc0007fbe0ff */
[----:B------:R-:W2:Y:S01]  /*7200*/  LDC R230, c[0x0][0x268] ;  /* 0x00009a00ffe67b82 */ /* 0x000ea20000000800 */
[----:B------:R-:W-:-:S07]  /*7210*/  LEA.HI.X.SX32 R15, R219, R217, 0x1, P6 ;  /* 0x000000d9db0f7211 */ /* 0x000fce00030f0eff */
[----:B------:R-:W4:Y:S01]  /*7220*/  LDC R219, c[0x0][0x268] ;  /* 0x00009a00ffdb7b82 */ /* 0x000f220000000800 */
[-C--:B------:R-:W-:Y:S01]  /*7230*/  IADD3 R12, P0, R147, R216.reuse, RZ ;  /* 0x000000d8930c7210 */ /* 0x080fe20007f1e0ff */
[----:B---3--:R-:W-:Y:S01]  /*7240*/  IMAD R226, R226, 0x19, RZ ;  /* 0x00000019e2e27824 */ /* 0x008fe200078e02ff */
[----:B------:R-:W-:-:S04]  /*7250*/  IADD3 R10, P2, R149, R216, RZ ;  /* 0x000000d8950a7210 */ /* 0x000fc80007f5e0ff */
[-C--:B------:R-:W-:Y:S01]  /*7260*/  LEA.HI.X.SX32 R13, R226, R217.reuse, 0x1, P0 ;  /* 0x000000d9e20d7211 */ /* 0x080fe200000f0eff */
[----:B--2---:R-:W-:Y:S01]  /*7270*/  IMAD R230, R230, 0x194, RZ ;  /* 0x00000194e6e67824 */ /* 0x004fe200078e02ff */
[----:B------:R-:W-:Y:S01]  /*7280*/  STL.64 [R1+0x530], R14 ;  /* 0x0005300e01007387 */ /* 0x000fe20000100a00 */
[-C--:B------:R-:W-:Y:S01]  /*7290*/  LEA.HI.X.SX32 R11, R147, R217.reuse, 0x1, P2 ;  /* 0x000000d9930b7211 */ /* 0x080fe200010f0eff */
[----:B0-----:R-:W-:Y:S01]  /*72a0*/  IMAD R222, R222, 0xc9, RZ ;  /* 0x000000c9dede7824 */ /* 0x001fe200078e02ff */
[CC--:B------:R-:W-:Y:S01]  /*72b0*/  IADD3 R8, P3, R151.reuse, R216.reuse, RZ ;  /* 0x000000d897087210 */ /* 0x0c0fe20007f7e0ff */
[----:B------:R0:W-:Y:S01]  /*72c0*/  STL.64 [R1+0xaa0], R12 ;  /* 0x000aa00c01007387 */ /* 0x0001e20000100a00 */
[----:B------:R-:W-:Y:S01]  /*72d0*/  LEA.HI.X.SX32 R7, R151, R217, 0x1, P4 ;  /* 0x000000d997077211 */ /* 0x000fe200020f0eff */
[----:B------:R-:W2:Y:S01]  /*72e0*/  LDC R226, c[0x0][0x268] ;  /* 0x00009a00ffe27b82 */ /* 0x000ea20000000800 */
[----:B----4-:R-:W-:Y:S01]  /*72f0*/  IMAD R219, R219, 0x196, RZ ;  /* 0x00000196dbdb7824 */ /* 0x010fe200078e02ff */
[----:B------:R3:W-:Y:S01]  /*7300*/  STL.64 [R1+0x9d8], R10 ;  /* 0x0009d80a01007387 */ /* 0x0007e20000100a00 */
[----:B0-----:R-:W-:-:S05]  /*7310*/  IADD3 R12, P0, R230, R216, RZ ;  /* 0x000000d8e60c7210 */ /* 0x001fca0007f1e0ff */
[----:B------:R-:W0:Y:S01]  /*7320*/  LDC R230, c[0x0][0x268] ;  /* 0x00009a00ffe67b82 */ /* 0x000e220000000800 */
[----:B---3--:R-:W-:-:S07]  /*7330*/  IADD3 R10, P2, R219, R216, RZ ;  /* 0x000000d8db0a7210 */ /* 0x008fce0007f5e0ff */
[----:B------:R-:W3:Y:S01]  /*7340*/  LDC R219, c[0x0][0x268] ;  /* 0x00009a00ffdb7b82 */ /* 0x000ee20000000800 */
[----:B------:R-:W-:Y:S02]  /*7350*/  IADD3 R14, P6, R153, R216, RZ ;  /* 0x000000d8990e7210 */ /* 0x000fe40007fde0ff */
[-C--:B------:R-:W-:Y:S02]  /*7360*/  LEA.HI.X.SX32 R9, R149, R217.reuse, 0x1, P3 ;  /* 0x000000d995097211 */ /* 0x080fe400018f0eff */
[----:B------:R-:W-:-:S03]  /*7370*/  LEA.HI.X.SX32 R5, R222, R217, 0x1, P5 ;  /* 0x000000d9de057211 */ /* 0x000fc600028f0eff */
[----:B------:R-:W-:Y:S01]  /*7380*/  STL.64 [R1+0x848], R8 ;  /* 0x0008480801007387 */ /* 0x000fe20000100a00 */
[----:B0-----:R-:W-:-:S03]  /*7390*/  IMAD R230, R230, 0x65, RZ ;  /* 0x00000065e6e67824 */ /* 0x001fc600078e02ff */
[----:B------:R-:W-:Y:S02]  /*73a0*/  STL.64 [R1+0x528], R6 ;  /* 0x0005280601007387 */ /* 0x000fe40000100a00 */
[----:B------:R-:W-:Y:S01]  /*73b0*/  LEA.HI.X.SX32 R15, R230, R217, 0x1, P6 ;  /* 0x000000d9e60f7211 */ /* 0x000fe200030f0eff */
[----:B---3--:R-:W-:Y:S01]  /*73c0*/  IMAD R219, R219, 0x19a, RZ ;  /* 0x0000019adbdb7824 */ /* 0x008fe200078e02ff */
[----:B------:R-:W-:Y:S01]  /*73d0*/  STL.64 [R1+0x520], R4 ;  /* 0x0005200401007387 */ /* 0x000fe20000100a00 */
[----:B------:R-:W0:Y:S03]  /*73e0*/  LDC R230, c[0x0][0x268] ;  /* 0x00009a00ffe67b82 */ /* 0x000e260000000800 */
[----:B------:R3:W-:Y:S02]  /*73f0*/  STL.64 [R1+0x840], R14 ;  /* 0x0008400e01007387 */ /* 0x0007e40000100a00 */
[----:B---3--:R-:W-:-:S03]  /*7400*/  IADD3 R14, P6, R219, R216, RZ ;  /* 0x000000d8db0e7210 */ /* 0x008fc60007fde0ff */
[----:B------:R-:W3:Y:S01]  /*7410*/  LDC R219, c[0x0][0x268] ;  /* 0x00009a00ffdb7b82 */ /* 0x000ee20000000800 */
[----:B------:R-:W-:Y:S01]  /*7420*/  IADD3 R8, P3, R154, R216, RZ ;  /* 0x000000d89a087210 */ /* 0x000fe20007f7e0ff */
[----:B0-----:R-:W-:-:S06]  /*7430*/  IMAD R222, R230, 0xcb, RZ ;  /* 0x000000cbe6de7824 */ /* 0x001fcc00078e02ff */
[----:B------:R-:W0:Y:S01]  /*7440*/  LDC R230, c[0x0][0x268] ;  /* 0x00009a00ffe67b82 */ /* 0x000e220000000800 */
[----:B---3--:R-:W-:-:S05]  /*7450*/  IMAD R219, R219, 0x33, RZ ;  /* 0x00000033dbdb7824 */ /* 0x008fca00078e02ff */
[-C--:B------:R-:W-:Y:S02]  /*7460*/  LEA.HI.X.SX32 R9, R219, R217.reuse, 0x1, P3 ;  /* 0x000000d9db097211 */ /* 0x080fe400018f0eff */
[----:B------:R-:W3:Y:S01]  /*7470*/  LDC R219, c[0x0][0x268] ;  /* 0x00009a00ffdb7b82 */ /* 0x000ee20000000800 */
[----:B--2---:R-:W-:Y:S01]  /*7480*/  IMAD R226, R226, 0x198, RZ ;  /* 0x00000198e2e27824 */ /* 0x004fe200078e02ff */
[-C--:B------:R-:W-:Y:S02]  /*7490*/  LEA.HI.X.SX32 R13, R153, R217.reuse, 0x1, P0 ;  /* 0x000000d9990d7211 */ /* 0x080fe400000f0eff */
[----:B------:R-:W-:Y:S01]  /*74a0*/  LEA.HI.X.SX32 R11, R222, R217, 0x1, P2 ;  /* 0x000000d9de0b7211 */ /* 0x000fe200010f0eff */
[----:B0-----:R-:W-:Y:S01]  /*74b0*/  IMAD R230, R230, 0x19e, RZ ;  /* 0x0000019ee6e67824 */ /* 0x001fe200078e02ff */
[-C--:B------:R-:W-:Y:S01]  /*74c0*/  IADD3 R4, P5, R226, R216.reuse, RZ ;  /* 0x000000d8e2047210 */ /* 0x080fe20007fbe0ff */
[----:B------:R-:W-:Y:S01]  /*74d0*/  STL.64 [R1+0x518], R12 ;  /* 0x0005180c01007387 */ /* 0x000fe20000100a00 */
[----:B------:R-:W0:Y:S03]  /*74e0*/  LDC R226, c[0x0][0x268] ;  /* 0x00009a00ffe27b82 */ /* 0x000e260000000800 */
[----:B------:R-:W-:Y:S04]  /*74f0*/  STL.64 [R1+0x510], R10 ;  /* 0x0005100a01007387 */ /* 0x000fe80000100a00 */
[----:B------:R2:W-:Y:S01]  /*7500*/  STL.64 [R1+0x9d0], R8 ;  /* 0x0009d00801007387 */ /* 0x0005e20000100a00 */
[-C--:B------:R-:W-:Y:S01]  /*7510*/  IADD3 R6, P4, R155, R216.reuse, RZ ;  /* 0x000000d89b067210 */ /* 0x080fe20007f9e0ff */
[----:B------:R-:W4:Y:S01]  /*7520*/  LDC R222, c[0x0][0x268] ;  /* 0x00009a00ffde7b82 */ /* 0x000f220000000800 */
[----:B--2---:R-:W-:Y:S01]  /*7530*/  IADD3 R8, P3, R230, R216, RZ ;  /* 0x000000d8e6087210 */ /* 0x004fe20007f7e0ff */
[----:B---3--:R-:W-:-:S06]  /*7540*/  IMAD R230, R219, 0xcd, RZ ;  /* 0x000000cddbe67824 */ /* 0x008fcc00078e02ff */
[----:B------:R-:W2:Y:S01]  /*7550*/  LDC R219, c[0x0][0x268] ;  /* 0x00009a00ffdb7b82 */ /* 0x000ea20000000800 */
[----:B0-----:R-:W-:Y:S01]  /*7560*/  IMAD R226, R226, 0x19c, RZ ;  /* 0x0000019ce2e27824 */ /* 0x001fe200078e02ff */
[----:B------:R-:W-:-:S04]  /*7570*/  LEA.HI.X.SX32 R15, R230, R217, 0x1, P6 ;  /* 0x000000d9e60f7211 */ /* 0x000fc800030f0eff */
[----:B------:R-:W-:Y:S02]  /*7580*/  IADD3 R10, P2, R226, R216, RZ ;  /* 0x000000d8e20a7210 */ /* 0x000fe40007f5e0ff */
[----:B------:R-:W0:Y:S01]  /*7590*/  LDC R230, c[0x0][0x268] ;  /* 0x00009a00ffe67b82 */ /* 0x000e220000000800 */
[----:B--2---:R-:W-:-:S07]  /*75a0*/  IMAD R226, R219, 0x67, RZ ;  /* 0x00000067dbe27824 */ /* 0x004fce00078e02ff */
[----:B------:R-:W2:Y:S01]  /*75b0*/  LDC R219, c[0x0][0x268] ;  /* 0x00009a00ffdb7b82 */ /* 0x000ea20000000800 */
[----:B------:R-:W-:-:S04]  /*75c0*/  IADD3 R12, P0, R156, R216, RZ ;  /* 0x000000d89c0c7210 */ /* 0x000fc80007f1e0ff */
[-C--:B------:R-:W-:Y:S01]  /*75d0*/  LEA.HI.X.SX32 R13, R226, R217.reuse, 0x1, P0 ;  /* 0x000000d9e20d7211 */ /* 0x080fe200000f0eff */
[----:B0-----:R-:W-:Y:S01]  /*75e0*/  IMAD R226, R230, 0x1a0, RZ ;  /* 0x000001a0e6e27824 */ /* 0x001fe200078e02ff */
[-C--:B------:R-:W-:Y:S02]  /*75f0*/  LEA.HI.X.SX32 R7, R154, R217.reuse, 0x1, P4 ;  /* 0x000000d99a077211 */ /* 0x080fe400020f0eff */
[-C--:B------:R-:W-:Y:S02]  /*7600*/  LEA.HI.X.SX32 R5, R155, R217.reuse, 0x1, P5 ;  /* 0x000000d99b057211 */ /* 0x080fe400028f0eff */
[-C--:B------:R-:W-:Y:S01]  /*7610*/  LEA.HI.X.SX32 R11, R156, R217.reuse, 0x1, P2 ;  /* 0x000000d99c0b7211 */ /* 0x080fe200010f0eff */
[----:B------:R-:W-:Y:S01]  /*7620*/  STL.64 [R1+0x838], R6 ;  /* 0x0008380601007387 */ /* 0x000fe20000100a00 */
[----:B--2---:R-:W-:Y:S02]  /*7630*/  IMAD R230, R219, 0xcf, RZ ;  /* 0x000000cfdbe67824 */ /* 0x004fe400078e02ff */
[----:B------:R-:W0:Y:S01]  /*7640*/  LDC R219, c[0x0][0x268] ;  /* 0x00009a00ffdb7b82 */ /* 0x000e220000000800 */
[----:B------:R-:W-:Y:S04]  /*7650*/  STL.64 [R1+0x508], R4 ;  /* 0x0005080401007387 */ /* 0x000fe80000100a00 */
[----:B------:R-:W-:Y:S04]  /*7660*/  STL.64 [R1+0x500], R14 ;  /* 0x0005000e01007387 */ /* 0x000fe80000100a00 */
[----:B------:R-:W-:Y:S04]  /*7670*/  STL.64 [R1+0x830], R12 ;  /* 0x0008300c01007387 */ /* 0x000fe80000100a00 */
[----:B------:R2:W-:Y:S01]  /*7680*/  STL.64 [R1+0x4f8], R10 ;  /* 0x0004f80a01007387 */ /* 0x0005e20000100a00 */
[----:B------:R-:W-:-:S02]  /*7690*/  LEA.HI.X.SX32 R9, R230, R217, 0x1, P3 ;  /* 0x000000d9e6097211 */ /* 0x000fc400018f0eff */
[----:B------:R-:W3:Y:S01]  /*76a0*/  LDC R230, c[0x0][0x268] ;  /* 0x00009a00ffe67b82 */ /* 0x000ee20000000800 */
[----:B--2---:R-:W-:-:S07]  /*76b0*/  IADD3 R10, P2, R226, R216, RZ ;  /* 0x000000d8e20a7210 */ /* 0x004fce0007f5e0ff */
[----:B------:R-:W2:Y:S01]  /*76c0*/  LDC R226, c[0x0][0x268] ;  /* 0x00009a00ffe27b82 */ /* 0x000ea20000000800 */
[----:B0-----:R-:W-:Y:S01]  /*76d0*/  IMAD R219, R219, 0x1a2, RZ ;  /* 0x000001a2dbdb7824 */ /* 0x001fe200078e02ff */
[----:B------:R0:W-:Y:S04]  /*76e0*/  STL.64 [R1+0x4f0], R8 ;  /* 0x0004f00801007387 */ /* 0x0001e80000100a00 */
[-C--:B0-----:R-:W-:Y:S02]  /*76f0*/  IADD3 R8, P3, R219, R216.reuse, RZ ;  /* 0x000000d8db087210 */ /* 0x081fe40007f7e0ff */
[----:B------:R-:W0:Y:S01]  /*7700*/  LDC R219, c[0x0][0x268] ;  /* 0x00009a00ffdb7b82 */ /* 0x000e220000000800 */
[-C--:B------:R-:W-:Y:S02]  /*7710*/  IADD3 R6, P4, R157, R216.reuse, RZ ;  /* 0x000000d89d067210 */ /* 0x080fe40007f9e0ff */
[----:B------:R-:W-:Y:S01]  /*7720*/  IADD3 R4, P5, R159, R216, RZ ;  /* 0x000000d89f047210 */ /* 0x000fe20007fbe0ff */
[----:B--2---:R-:W-:-:S03]  /*7730*/  IMAD R226, R226, 0xd, RZ ;  /* 0x0000000de2e27824 */ /* 0x004fc600078e02ff */
[-C--:B------:R-:W-:Y:S01]  /*7740*/  LEA.HI.X.SX32 R5, R157, R217.reuse, 0x1, P5 ;  /* 0x000000d99d057211 */ /* 0x080fe200028f0eff */
[----:B---3--:R-:W-:Y:S01]  /*7750*/  IMAD R230, R230, 0x1a4, RZ ;  /* 0x000001a4e6e67824 */ /* 0x008fe200078e02ff */
[-C--:B------:R-:W-:Y:S02]  /*7760*/  LEA.HI.X.SX32 R7, R226, R217.reuse, 0x1, P4 ;  /* 0x000000d9e2077211 */ /* 0x080fe400020f0eff */
[-C--:B------:R-:W-:Y:S01]  /*7770*/  IADD3 R14, P6, R165, R216.reuse, RZ ;  /* 0x000000d8a50e7210 */ /* 0x080fe20007fde0ff */
[----:B----4-:R-:W-:Y:S01]  /*7780*/  IMAD R222, R222, 0xd1, RZ ;  /* 0x000000d1dede7824 */ /* 0x010fe200078e02ff */
[----:B------:R-:W-:Y:S01]  /*7790*/  IADD3 R12, P0, R171, R216, RZ ;  /* 0x000000d8ab0c7210 */ /* 0x000fe20007f1e0ff */
[----:B------:R-:W-:Y:S01]  /*77a0*/  STL.64 [R1+0xb00], R6 ;  /* 0x000b000601007387 */ /* 0x000fe20000100a00 */
[----:B------:R-:W-:Y:S01]  /*77b0*/  LEA.HI.X.SX32 R15, R159, R217, 0x1, P6 ;  /* 0x000000d99f0f7211 */ /* 0x000fe200030f0eff */
[----:B------:R-:W2:Y:S02]  /*77c0*/  LDC R226, c[0x0][0x268] ;  /* 0x00009a00ffe27b82 */ /* 0x000ea40000000800 */
[----:B------:R3:W-:Y:S01]  /*77d0*/  STL.64 [R1+0xa98], R4 ;  /* 0x000a980401007387 */ /* 0x0007e20000100a00 */
[----:B0-----:R-:W-:-:S03]  /*77e0*/  IMAD R219, R219, 0x1a6, RZ ;  /* 0x000001a6dbdb7824 */ /* 0x001fc600078e02ff */
[----:B------:R0:W-:Y:S01]  /*77f0*/  STL.64 [R1+0x9c8], R14 ;  /* 0x0009c80e01007387 */ /* 0x0001e20000100a00 */
[-C--:B---3--:R-:W-:Y:S02]  /*7800*/  IADD3 R4, P5, R230, R216.reuse, RZ ;  /* 0x000000d8e6047210 */ /* 0x088fe40007fbe0ff */
[----:B------:R-:W3:Y:S01]  /*7810*/  LDC R230, c[0x0][0x268] ;  /* 0x00009a00ffe67b82 */ /* 0x000ee20000000800 */
[----:B0-----:R-:W-:-:S07]  /*7820*/  IADD3 R14, P6, R219, R216, RZ ;  /* 0x000000d8db0e7210 */ /* 0x001fce0007fde0ff */
[----:B------:R-:W0:Y:S01]  /*7830*/  LDC R219, c[0x0][0x268] ;  /* 0x00009a00ffdb7b82 */ /* 0x000e220000000800 */
[----:B------:R-:W-:Y:S02]  /*7840*/  IADD3 R6, P4, R173, R216, RZ ;  /* 0x000000d8ad067210 */ /* 0x000fe40007f9e0ff */
[-C--:B------:R-:W-:Y:S02]  /*7850*/  LEA.HI.X.SX32 R13, R165, R217.reuse, 0x1, P0 ;  /* 0x000000d9a50d7211 */ /* 0x080fe400000f0eff */
[-C--:B------:R-:W-:Y:S02]  /*7860*/  LEA.HI.X.SX32 R11, R171, R217.reuse, 0x1, P2 ;  /* 0x000000d9ab0b7211 */ /* 0x080fe400010f0eff */
[----:B------:R-:W-:Y:S01]  /*7870*/  LEA.HI.X.SX32 R9, R222, R217, 0x1, P3 ;  /* 0x000000d9de097211 */ /* 0x000fe200018f0eff */
[----:B------:R-:W-:Y:S01]  /*7880*/  STL.64 [R1+0x828], R12 ;  /* 0x0008280c01007387 */ /* 0x000fe20000100a00 */
[----:B---3--:R-:W-:-:S03]  /*7890*/  IMAD R230, R230, 0x69, RZ ;  /* 0x00000069e6e67824 */ /* 0x008fc600078e02ff */
[----:B------:R-:W-:Y:S02]  /*78a0*/  STL.64 [R1+0x4e8], R10 ;  /* 0x0004e80a01007387 */ /* 0x000fe40000100a00 */
[----:B------:R-:W-:Y:S01]  /*78b0*/  LEA.HI.X.SX32 R7, R230, R217, 0x1, P4 ;  /* 0x000000d9e6077211 */ /* 0x000fe200020f0eff */
[----:B0-----:R-:W-:Y:S01]  /*78c0*/  IMAD R219, R219, 0x1aa, RZ ;  /* 0x000001aadbdb7824 */ /* 0x001fe200078e02ff */
        /* <DEDUP_REMOVED lines=8> */
[----:B--2---:R-:W-:Y:S02]  /*7950*/  IMAD R226, R226, 0x1a8, RZ ;  /* 0x000001a8e2e27824 */ /* 0x004fe400078e02ff */
[----:B---3--:R-:W-:-:S05]  /*7960*/  IMAD R219, R219, 0x35, RZ ;  /* 0x00000035dbdb7824 */ /* 0x008fca00078e02ff */
        /* <DEDUP_REMOVED lines=100> */
[----:B0-----:R-:W-:Y:S02]  /*7fb0*/  IMAD R226, R230, 0x1c0, RZ ;  /* 0x000001c0e6e27824 */ /* 0x001fe400078e02ff */
[----:B--2---:R-:W-:Y:S02]  /*7fc0*/  IMAD R230, R219, 0xdf, RZ ;  /* 0x000000dfdbe67824 */ /* 0x004fe400078e02ff */
[----:B------:R-:W0:Y:S01]  /*7fd0*/  LDC R219, c[0x0][0x268] ;  /* 0x00009a00ffdb7b82 */ /* 0x000e220000000800 */
[-C--:B------:R-:W-:Y:S02]  /*7fe0*/  LEA.HI.X.SX32 R5, R209, R217.reuse, 0x1, P5 ;  /* 0x000000d9d1057211 */ /* 0x080fe400028f0eff */
[-C--:B------:R-:W-:Y:S02]  /*7ff0*/  LEA.HI.X.SX32 R15, R213, R217.reuse, 0x1, P6 ;  /* 0x000000d9d50f7211 */ /* 0x080fe400030f0eff */
[-C--:B------:R-:W-:Y:S01]  /*8000*/  LEA.HI.X.SX32 R7, R230, R217.reuse, 0x1, P4 ;  /* 0x000000d9e6077211 */ /* 0x080fe200020f0eff */
[----:B------:R-:W-:Y:S01]  /*8010*/  STL.64 [R1+0x7f8], R4 ;  /* 0x0007f80401007387 */ /* 0x000fe20000100a00 */
[----:B------:R-:W-:-:S03]  /*8020*/  LEA.HI.X.SX32 R9, R223, R217, 0x1, P3 ;  /* 0x000000d9df097211 */ /* 0x000fc600018f0eff */
[----:B------:R-:W-:Y:S04]  /*8030*/  STL.64 [R1+0x488], R14 ;  /* 0x0004880e01007387 */ /* 0x000fe80000100a00 */
[----:B------:R-:W-:Y:S04]  /*8040*/  STL.64 [R1+0x480], R12 ;  /* 0x0004800c01007387 */ /* 0x000fe80000100a00 */
[----:B------:R-:W-:Y:S01]  /*8050*/  STL.64 [R1+0x7f0], R10 ;  /* 0x0007f00a01007387 */ /* 0x000fe20000100a00 */
[----:B0-----:R-:W-:Y:S02]  /*8060*/  IMAD R230, R219, 0x1c2, RZ ;  /* 0x000001c2dbe67824 */ /* 0x001fe400078e02ff */
[----:B------:R-:W0:Y:S01]  /*8070*/  LDC R219, c[0x0][0x268] ;  /* 0x00009a00ffdb7b82 */ /* 0x000e220000000800 */
[----:B------:R2:W-:Y:S02]  /*8080*/  STL.64 [R1+0x478], R8 ;  /* 0x0004780801007387 */ /* 0x0005e40000100a00 */
[----:B--2---:R-:W-:-:S05]  /*8090*/  IADD3 R8, P3, R226, R216, RZ ;  /* 0x000000d8e2087210 */ /* 0x004fca0007f7e0ff */
[----:B------:R-:W2:Y:S01]  /*80a0*/  LDC R226, c[0x0][0x268] ;  /* 0x00009a00ffe27b82 */ /* 0x000ea20000000800 */
[-C--:B------:R-:W-:Y:S01]  /*80b0*/  IADD3 R4, P5, R227, R216.reuse, RZ ;  /* 0x000000d8e3047210 */ /* 0x080fe20007fbe0ff */
[----:B------:R3:W-:Y:S01]  /*80c0*/  STL.64 [R1+0x470], R6 ;  /* 0x0004700601007387 */ /* 0x0007e20000100a00 */
[----:B0-----:R-:W-:Y:S02]  /*80d0*/  LEA R219, R219, -R219, 0x3 ;  /* 0x800000dbdbdb7211 */ /* 0x001fe400078e18ff */
[-C--:B------:R-:W-:Y:S02]  /*80e0*/  LEA.HI.X.SX32 R5, R225, R217.reuse, 0x1, P5 ;  /* 0x000000d9e1057211 */ /* 0x080fe400028f0eff */
[----:B------:R-:W-:Y:S02]  /*80f0*/  LEA.HI.X.SX32 R219, R219, R217, 0x1, P1 ;  /* 0x000000d9dbdb7211 */ /* 0x000fe400008f0eff */
[----:B---3--:R-:W-:Y:S02]  /*8100*/  IADD3 R6, P4, R230, R216, RZ ;  /* 0x000000d8e6067210 */ /* 0x008fe40007f9e0ff */
[----:B------:R-:W0:Y:S01]  /*8110*/  LDC R230, c[0x0][0x268] ;  /* 0x00009a00ffe67b82 */ /* 0x000e220000000800 */
[----:B------:R3:W-:Y:S01]  /*8120*/  STL.64 [R1+0xb30], R218 ;  /* 0x000b30da01007387 */ /* 0x0007e20000100a00 */
[----:B--2---:R-:W-:-:S03]  /*8130*/  IMAD R226, R226, 0x1c4, RZ ;  /* 0x000001c4e2e27824 */ /* 0x004fc600078e02ff */
[----:B---3--:R1:W5:Y:S04]  /*8140*/  LDL.LU.64 R218, [R1+0xb68] ;  /* 0x000b680001da7983 */ /* 0x0083680000300a00 */
[----:B------:R2:W-:Y:S01]  /*8150*/  STL.64 [R1+0xaf8], R4 ;  /* 0x000af80401007387 */ /* 0x0005e20000100a00 */
[-C--:B------:R-:W-:Y:S02]  /*8160*/  IADD3 R14, P6, R228, R216.reuse, RZ ;  /* 0x000000d8e40e7210 */ /* 0x080fe40007fde0ff */
[-C--:B--2---:R-:W-:Y:S02]  /*8170*/  IADD3 R4, P5, R226, R216.reuse, RZ ;  /* 0x000000d8e2047210 */ /* 0x084fe40007fbe0ff */
[----:B------:R-:W2:Y:S01]  /*8180*/  LDC R226, c[0x0][0x268] ;  /* 0x00009a00ffe27b82 */ /* 0x000ea20000000800 */
[-C--:B------:R-:W-:Y:S01]  /*8190*/  LEA.HI.X.SX32 R15, R227, R217.reuse, 0x1, P6 ;  /* 0x000000d9e30f7211 */ /* 0x080fe200030f0eff */
[----:B0-----:R-:W-:Y:S01]  /*81a0*/  IMAD R230, R230, 0x1c6, RZ ;  /* 0x000001c6e6e67824 */ /* 0x001fe200078e02ff */
[-C--:B------:R-:W-:Y:S01]  /*81b0*/  IADD3 R12, P0, R229, R216.reuse, RZ ;  /* 0x000000d8e50c7210 */ /* 0x080fe20007f1e0ff */
[----:B----4-:R-:W-:Y:S01]  /*81c0*/  IMAD R222, R222, 0xe1, RZ ;  /* 0x000000e1dede7824 */ /* 0x010fe200078e02ff */
[----:B------:R-:W-:Y:S01]  /*81d0*/  IADD3 R10, P2, R231, R216, RZ ;  /* 0x000000d8e70a7210 */ /* 0x000fe20007f5e0ff */
[----:B------:R0:W-:Y:S01]  /*81e0*/  STL.64 [R1+0xa88], R14 ;  /* 0x000a880e01007387 */ /* 0x0001e20000100a00 */
[----:B------:R-:W-:-:S02]  /*81f0*/  LEA.HI.X.SX32 R13, R228, R217, 0x1, P0 ;  /* 0x000000d9e40d7211 */ /* 0x000fc400000f0eff */
[-C--:B------:R-:W-:Y:S02]  /*8200*/  LEA.HI.X.SX32 R11, R229, R217.reuse, 0x1, P2 ;  /* 0x000000d9e50b7211 */ /* 0x080fe400010f0eff */
[-C--:B------:R-:W-:Y:S02]  /*8210*/  LEA.HI.X.SX32 R9, R231, R217.reuse, 0x1, P3 ;  /* 0x000000d9e7097211 */ /* 0x080fe400018f0eff */
[----:B------:R-:W-:Y:S02]  /*8220*/  LEA.HI.X.SX32 R7, R222, R217, 0x1, P4 ;  /* 0x000000d9de077211 */ /* 0x000fe400020f0eff */
[----:B0-----:R-:W-:Y:S01]  /*8230*/  IADD3 R14, P6, R230, R216, RZ ;  /* 0x000000d8e60e7210 */ /* 0x001fe20007fde0ff */
[----:B------:R-:W0:Y:S01]  /*8240*/  LDC R222, c[0x0][0x268] ;  /* 0x00009a00ffde7b82 */ /* 0x000e220000000800 */
[----:B------:R-:W-:Y:S01]  /*8250*/  STL.64 [R1+0x9a8], R12 ;  /* 0x0009a80c01007387 */ /* 0x000fe20000100a00 */
[----:B--2---:R-:W-:-:S06]  /*8260*/  IMAD R226, R226, 0x1ca, RZ ;  /* 0x000001cae2e27824 */ /* 0x004fcc00078e02ff */
[----:B------:R-:W2:Y:S01]  /*8270*/  LDC R230, c[0x0][0x268] ;  /* 0x00009a00ffe67b82 */ /* 0x000ea20000000800 */
[----:B------:R-:W-:Y:S04]  /*8280*/  STL.64 [R1+0x7e8], R10 ;  /* 0x0007e80a01007387 */ /* 0x000fe80000100a00 */
[----:B------:R-:W-:Y:S04]  /*8290*/  STL.64 [R1+0x468], R8 ;  /* 0x0004680801007387 */ /* 0x000fe80000100a00 */
[----:B------:R3:W-:Y:S01]  /*82a0*/  STL.64 [R1+0x460], R6 ;  /* 0x0004600601007387 */ /* 0x0007e20000100a00 */
[----:B------:R-:W-:Y:S01]  /*82b0*/  IMAD R224, R224, 0x1c8, RZ ;  /* 0x000001c8e0e07824 */ /* 0x000fe200078e02ff */
[----:B---3--:R-:W-:-:S02]  /*82c0*/  IADD3 R6, P4, R226, R216, RZ ;  /* 0x000000d8e2067210 */ /* 0x008fc40007f9e0ff */
[----:B------:R-:W3:Y:S02]  /*82d0*/  LDC R226, c[0x0][0x268] ;  /* 0x00009a00ffe27b82 */ /* 0x000ee40000000800 */
[-C--:B------:R-:W-:Y:S01]  /*82e0*/  IADD3 R8, P3, R224, R216.reuse, RZ ;  /* 0x000000d8e0087210 */ /* 0x080fe20007f7e0ff */
[----:B--2---:R-:W-:Y:S01]  /*82f0*/  IMAD R230, R230, 0x71, RZ ;  /* 0x00000071e6e67824 */ /* 0x004fe200078e02ff */
[----:B------:R-:W-:Y:S01]  /*8300*/  IADD3 R16, P1, R233, R216, RZ ;  /* 0x000000d8e9107210 */ /* 0x000fe20007f3e0ff */
[----:B0-----:R-:W-:-:S03]  /*8310*/  IMAD R222, R222, 0xe3, RZ ;  /* 0x000000e3dede7824 */ /* 0x001fc600078e02ff */
[----:B------:R-:W0:Y:S01]  /*8320*/  LDC R224, c[0x0][0x268] ;  /* 0x00009a00ffe07b82 */ /* 0x000e220000000800 */
[-C--:B------:R-:W-:Y:S02]  /*8330*/  LEA.HI.X.SX32 R17, R230, R217.reuse, 0x1, P1 ;  /* 0x000000d9e6117211 */ /* 0x080fe400008f0eff */
[-C--:B------:R-:W-:Y:S02]  /*8340*/  LEA.HI.X.SX32 R5, R233, R217.reuse, 0x1, P5 ;  /* 0x000000d9e9057211 */ /* 0x080fe400028f0eff */
[----:B------:R-:W-:-:S03]  /*8350*/  LEA.HI.X.SX32 R15, R222, R217, 0x1, P6 ;  /* 0x000000d9de0f7211 */ /* 0x000fc600030f0eff */
[----:B------:R-:W2:Y:S01]  /*8360*/  LDC R230, c[0x0][0x268] ;  /* 0x00009a00ffe67b82 */ /* 0x000ea20000000800 */
[----:B------:R-:W-:Y:S04]  /*8370*/  STL.64 [R1+0x7e0], R16 ;  /* 0x0007e01001007387 */ /* 0x000fe80000100a00 */
[----:B------:R-:W-:Y:S01]  /*8380*/  STL.64 [R1+0x458], R4 ;  /* 0x0004580401007387 */ /* 0x000fe20000100a00 */
[----:B---3--:R-:W-:-:S03]  /*8390*/  IMAD R226, R226, 0x1ce, RZ ;  /* 0x000001cee2e27824 */ /* 0x008fc600078e02ff */
[----:B------:R3:W-:Y:S01]  /*83a0*/  STL.64 [R1+0x450], R14 ;  /* 0x0004500e01007387 */ /* 0x0007e20000100a00 */
[-C--:B------:R-:W-:Y:S01]  /*83b0*/  IADD3 R12, P0, R235, R216.reuse, RZ ;  /* 0x000000d8eb0c7210 */ /* 0x080fe20007f1e0ff */
[----:B------:R-:W4:Y:S01]  /*83c0*/  LDC R222, c[0x0][0x268] ;  /* 0x00009a00ffde7b82 */ /* 0x000f220000000800 */
[----:B---3--:R-:W-:-:S07]  /*83d0*/  IADD3 R14, P6, R226, R216, RZ ;  /* 0x000000d8e20e7210 */ /* 0x008fce0007fde0ff */
[----:B------:R-:W3:Y:S01]  /*83e0*/  LDC R226, c[0x0][0x268] ;  /* 0x00009a00ffe27b82 */ /* 0x000ee20000000800 */
[----:B0-----:R-:W-:Y:S02]  /*83f0*/  IMAD R224, R224, 0x1cc, RZ ;  /* 0x000001cce0e07824 */ /* 0x001fe400078e02ff */
[----:B--2---:R-:W-:-:S03]  /*8400*/  IMAD R230, R230, 0x39, RZ ;  /* 0x00000039e6e67824 */ /* 0x004fc600078e02ff */
[-C--:B------:R-:W-:Y:S02]  /*8410*/  IADD3 R4, P5, R224, R216.reuse, RZ ;  /* 0x000000d8e0047210 */ /* 0x080fe40007fbe0ff */
[----:B------:R-:W0:Y:S01]  /*8420*/  LDC R224, c[0x0][0x268] ;  /* 0x00009a00ffe07b82 */ /* 0x000e220000000800 */
[----:B------:R-:W-:Y:S02]  /*8430*/  LEA.HI.X.SX32 R13, R230, R217, 0x1, P0 ;  /* 0x000000d9e60d7211 */ /* 0x000fe400000f0eff */
[----:B------:R-:W-:-:S05]  /*8440*/  IADD3 R16, P1, R238, R216, RZ ;  /* 0x000000d8ee107210 */ /* 0x000fca0007f3e0ff */
[----:B------:R-:W2:Y:S01]  /*8450*/  LDC R230, c[0x0][0x268] ;  /* 0x00009a00ffe67b82 */ /* 0x000ea20000000800 */
[----:B---3--:R-:W-:-:S05]  /*8460*/  IMAD R226, R226, 0x73, RZ ;  /* 0x00000073e2e27824 */ /* 0x008fca00078e02ff */
[-C--:B------:R-:W-:Y:S02]  /*8470*/  LEA.HI.X.SX32 R17, R226, R217.reuse, 0x1, P1 ;  /* 0x000000d9e2117211 */ /* 0x080fe400008f0eff */
[----:B------:R-:W3:Y:S01]  /*8480*/  LDC R226, c[0x0][0x268] ;  /* 0x00009a00ffe27b82 */ /* 0x000ee20000000800 */
[----:B------:R-:W-:Y:S01]  /*8490*/  IADD3 R10, P2, R236, R216, RZ ;  /* 0x000000d8ec0a7210 */ /* 0x000fe20007f5e0ff */
[----:B0-----:R-:W-:Y:S01]  /*84a0*/  IMAD R224, R224, 0xe5, RZ ;  /* 0x000000e5e0e07824 */ /* 0x001fe200078e02ff */
[-C--:B------:R-:W-:Y:S02]  /*84b0*/  LEA.HI.X.SX32 R9, R236, R217.reuse, 0x1, P3 ;  /* 0x000000d9ec097211 */ /* 0x080fe400018f0eff */
[-C--:B------:R-:W-:Y:S02]  /*84c0*/  LEA.HI.X.SX32 R11, R235, R217.reuse, 0x1, P2 ;  /* 0x000000d9eb0b7211 */ /* 0x080fe400010f0eff */
[----:B------:R-:W-:Y:S01]  /*84d0*/  LEA.HI.X.SX32 R7, R224, R217, 0x1, P4 ;  /* 0x000000d9e0077211 */ /* 0x000fe200020f0eff */
[----:B------:R0:W-:Y:S01]  /*84e0*/  STL.64 [R1+0x9a0], R12 ;  /* 0x0009a00c01007387 */ /* 0x0001e20000100a00 */
[----:B------:R-:W1:Y:S01]  /*84f0*/  LDC R224, c[0x0][0x268] ;  /* 0x00009a00ffe07b82 */ /* 0x000e620000000800 */
[----:B--2---:R-:W-:-:S02]  /*8500*/  IMAD R230, R230, 0x1d2, RZ ;  /* 0x000001d2e6e67824 */ /* 0x004fc400078e02ff */
[----:B------:R-:W-:Y:S04]  /*8510*/  STL.64 [R1+0x7d8], R10 ;  /* 0x0007d80a01007387 */ /* 0x000fe80000100a00 */
[----:B------:R-:W-:Y:S04]  /*8520*/  STL.64 [R1+0x448], R8 ;  /* 0x0004480801007387 */ /* 0x000fe80000100a00 */
[----:B------:R-:W-:Y:S04]  /*8530*/  STL.64 [R1+0x440], R6 ;  /* 0x0004400601007387 */ /* 0x000fe80000100a00 */
[----:B------:R2:W-:Y:S01]  /*8540*/  STL.64 [R1+0x7d0], R16 ;  /* 0x0007d01001007387 */ /* 0x0005e20000100a00 */
[----:B---3--:R-:W-:Y:S01]  /*8550*/  IMAD R226, R226, 0x1d, RZ ;  /* 0x0000001de2e27824 */ /* 0x008fe200078e02ff */
[----:B0-----:R-:W-:-:S02]  /*8560*/  IADD3 R12, P0, R240, R216, RZ ;  /* 0x000000d8f00c7210 */ /* 0x001fc40007f1e0ff */
[----:B--2---:R-:W-:Y:S02]  /*8570*/  IADD3 R16, P1, R230, R216, RZ ;  /* 0x000000d8e6107210 */ /* 0x004fe40007f3e0ff */
[----:B------:R-:W0:Y:S01]  /*8580*/  LDC R230, c[0x0][0x268] ;  /* 0x00009a00ffe67b82 */ /* 0x000e220000000800 */
[----:B------:R-:W-:-:S07]  /*8590*/  LEA.HI.X.SX32 R13, R226, R217, 0x1, P0 ;  /* 0x000000d9e20d7211 */ /* 0x000fce00000f0eff */
[----:B------:R-:W2:Y:S01]  /*85a0*/  LDC R226, c[0x0][0x268] ;  /* 0x00009a00ffe27b82 */ /* 0x000ea20000000800 */
[----:B-1----:R-:W-:Y:S01]  /*85b0*/  IMAD R224, R224, 0xe7, RZ ;  /* 0x000000e7e0e07824 */ /* 0x002fe200078e02ff */
[----:B------:R-:W-:Y:S01]  /*85c0*/  LEA.HI.X.SX32 R5, R238, R217, 0x1, P5 ;  /* 0x000000d9ee057211 */ /* 0x000fe200028f0eff */
[----:B----4-:R-:W-:-:S03]  /*85d0*/  IMAD R222, R222, 0x1d0, RZ ;  /* 0x000001d0dede7824 */ /* 0x010fc600078e02ff */
[----:B------:R-:W-:Y:S01]  /*85e0*/  LEA.HI.X.SX32 R15, R224, R217, 0x1, P6 ;  /* 0x000000d9e00f7211 */ /* 0x000fe200030f0eff */
[----:B------:R-:W-:Y:S01]  /*85f0*/  STL.64 [R1+0x438], R4 ;  /* 0x0004380401007387 */ /* 0x000fe20000100a00 */
[----:B------:R-:W-:Y:S02]  /*8600*/  IADD3 R6, P4, R222, R216, RZ ;  /* 0x000000d8de067210 */ /* 0x000fe40007f9e0ff */
[----:B------:R-:W1:Y:S01]  /*8610*/  LDC R222, c[0x0][0x268] ;  /* 0x00009a00ffde7b82 */ /* 0x000e620000000800 */
[----:B------:R-:W-:Y:S01]  /*8620*/  STL.64 [R1+0x430], R14 ;  /* 0x0004300e01007387 */ /* 0x000fe20000100a00 */
[----:B0-----:R-:W-:-:S03]  /*8630*/  IMAD R230, R230, 0x1d6, RZ ;  /* 0x000001d6e6e67824 */ /* 0x001fc600078e02ff */
[----:B------:R0:W-:Y:S01]  /*8640*/  STL.64 [R1+0xa80], R12 ;  /* 0x000a800c01007387 */ /* 0x0001e20000100a00 */
[----:B--2---:R-:W-:Y:S02]  /*8650*/  IMAD R224, R226, 0x1d8, RZ ;  /* 0x000001d8e2e07824 */ /* 0x004fe400078e02ff */
[----:B------:R-:W2:Y:S01]  /*8660*/  LDC R226, c[0x0][0x268] ;  /* 0x00009a00ffe27b82 */ /* 0x000ea20000000800 */
[----:B0-----:R-:W-:-:S07]  /*8670*/  IADD3 R12, P0, R230, R216, RZ ;  /* 0x000000d8e60c7210 */ /* 0x001fce0007f1e0ff */
[----:B------:R-:W0:Y:S01]  /*8680*/  LDC R230, c[0x0][0x268] ;  /* 0x00009a00ffe67b82 */ /* 0x000e220000000800 */
[----:B-1----:R-:W-:Y:S01]  /*8690*/  IMAD R222, R222, 0x1d4, RZ ;  /* 0x000001d4dede7824 */ /* 0x002fe200078e02ff */
[----:B------:R-:W-:-:S04]  /*86a0*/  IADD3 R4, P5, R245, R216, RZ ;  /* 0x000000d8f5047210 */ /* 0x000fc80007fbe0ff */
[----:B------:R-:W-:Y:S02]  /*86b0*/  IADD3 R14, P6, R222, R216, RZ ;  /* 0x000000d8de0e7210 */ /* 0x000fe40007fde0ff */
[----:B------:R-:W1:Y:S01]  /*86c0*/  LDC R222, c[0x0][0x268] ;  /* 0x00009a00ffde7b82 */ /* 0x000e620000000800 */
[----:B--2---:R-:W-:Y:S02]  /*86d0*/  IMAD R226, R226, 0x75, RZ ;  /* 0x00000075e2e27824 */ /* 0x004fe400078e02ff */
[----:B0-----:R-:W-:-:S03]  /*86e0*/  IMAD R230, R230, 0xe9, RZ ;  /* 0x000000e9e6e67824 */ /* 0x001fc600078e02ff */
[-C--:B------:R-:W-:Y:S02]  /*86f0*/  LEA.HI.X.SX32 R5, R226, R217.reuse, 0x1, P5 ;  /* 0x000000d9e2057211 */ /* 0x080fe400028f0eff */
[----:B------:R-:W0:Y:S01]  /*8700*/  LDC R226, c[0x0][0x268] ;  /* 0x00009a00ffe27b82 */ /* 0x000e220000000800 */
[----:B------:R-:W-:-:S07]  /*8710*/  LEA.HI.X.SX32 R17, R230, R217, 0x1, P1 ;  /* 0x000000d9e6117211 */ /* 0x000fce00008f0eff */
[----:B------:R-:W2:Y:S01]  /*8720*/  LDC R230, c[0x0][0x268] ;  /* 0x00009a00ffe67b82 */ /* 0x000ea20000000800 */
[-C--:B------:R-:W-:Y:S02]  /*8730*/  IADD3 R10, P2, R242, R216.reuse, RZ ;  /* 0x000000d8f20a7210 */ /* 0x080fe40007f5e0ff */
[C---:B------:R-:W-:Y:S02]  /*8740*/  IADD3 R8, P3, R243.reuse, R216, RZ ;  /* 0x000000d8f3087210 */ /* 0x040fe40007f7e0ff */
[-C--:B------:R-:W-:Y:S02]  /*8750*/  LEA.HI.X.SX32 R11, R240, R217.reuse, 0x1, P2 ;  /* 0x000000d9f00b7211 */ /* 0x080fe400010f0eff */
[-C--:B------:R-:W-:Y:S02]  /*8760*/  LEA.HI.X.SX32 R9, R242, R217.reuse, 0x1, P3 ;  /* 0x000000d9f2097211 */ /* 0x080fe400018f0eff */
[-C--:B------:R-:W-:Y:S01]  /*8770*/  LEA.HI.X.SX32 R7, R243, R217.reuse, 0x1, P4 ;  /* 0x000000d9f3077211 */ /* 0x080fe200020f0eff */
[----:B-1----:R-:W-:Y:S01]  /*8780*/  IMAD R222, R222, 0x1da, RZ ;  /* 0x000001dadede7824 */ /* 0x002fe200078e02ff */
[----:B------:R-:W-:Y:S01]  /*8790*/  STL.64 [R1+0x998], R10 ;  /* 0x0009980a01007387 */ /* 0x000fe20000100a00 */
[----:B------:R-:W-:-:S03]  /*87a0*/  LEA.HI.X.SX32 R15, R245, R217, 0x1, P6 ;  /* 0x000000d9f50f7211 */ /* 0x000fc600030f0eff */
[----:B------:R-:W-:Y:S04]  /*87b0*/  STL.64 [R1+0x7c8], R8 ;  /* 0x0007c80801007387 */ /* 0x000fe80000100a00 */
[----:B------:R-:W-:Y:S01]  /*87c0*/  STL.64 [R1+0x428], R6 ;  /* 0x0004280601007387 */ /* 0x000fe20000100a00 */
[----:B--2---:R-:W-:-:S03]  /*87d0*/  IMAD R230, R230, 0x1dc, RZ ;  /* 0x000001dce6e67824 */ /* 0x004fc600078e02ff */
[----:B------:R1:W-:Y:S04]  /*87e0*/  STL.64 [R1+0x420], R16 ;  /* 0x0004201001007387 */ /* 0x0003e80000100a00 */
[----:B------:R-:W-:Y:S04]  /*87f0*/  STL.64 [R1+0x7c0], R4 ;  /* 0x0007c00401007387 */ /* 0x000fe80000100a00 */
[----:B------:R2:W-:Y:S01]  /*8800*/  STL.64 [R1+0x418], R14 ;  /* 0x0004180e01007387 */ /* 0x0005e20000100a00 */
[----:B-1----:R-:W-:Y:S01]  /*8810*/  IADD3 R16, P1, R222, R216, RZ ;  /* 0x000000d8de107210 */ /* 0x002fe20007f3e0ff */
[----:B0-----:R-:W-:-:S02]  /*8820*/  IMAD R222, R226, 0xeb, RZ ;  /* 0x000000ebe2de7824 */ /* 0x001fc400078e02ff */
[----:B------:R-:W0:Y:S01]  /*8830*/  LDC R226, c[0x0][0x268] ;  /* 0x00009a00ffe27b82 */ /* 0x000e220000000800 */
[----:B--2---:R-:W-:-:S07]  /*8840*/  IADD3 R14, P6, R230, R216, RZ ;  /* 0x000000d8e60e7210 */ /* 0x004fce0007fde0ff */
[----:B------:R-:W1:Y:S01]  /*8850*/  LDC R230, c[0x0][0x268] ;  /* 0x00009a00ffe67b82 */ /* 0x000e620000000800 */
[----:B------:R-:W-:Y:S01]  /*8860*/  LEA.HI.X.SX32 R13, R222, R217, 0x1, P0 ;  /* 0x000000d9de0d7211 */ /* 0x000fe200000f0eff */
[----:B0-----:R-:W-:Y:S02]  /*8870*/  IMAD R222, R226, 0x1de, RZ ;  /* 0x000001dee2de7824 */ /* 0x001fe400078e02ff */
[----:B-1----:R-:W-:-:S04]  /*8880*/  IMAD R226, R230, 0x3b, RZ ;  /* 0x0000003be6e27824 */ /* 0x002fc800078e02ff */
[----:B------:R-:W0:Y:S01]  /*8890*/  LDC R230, c[0x0][0x268] ;  /* 0x00009a00ffe67b82 */ /* 0x000e220000000800 */
[-C--:B------:R-:W-:Y:S02]  /*88a0*/  IADD3 R10, P2, R246, R216.reuse, RZ ;  /* 0x000000d8f60a7210 */ /* 0x080fe40007f5e0ff */
[----:B------:R-:W-:Y:S02]  /*88b0*/  IADD3 R6, P4, R224, R216, RZ ;  /* 0x000000d8e0067210 */ /* 0x000fe40007f9e0ff */
[----:B------:R-:W-:-:S03]  /*88c0*/  LEA.HI.X.SX32 R11, R226, R217, 0x1, P2 ;  /* 0x000000d9e20b7211 */ /* 0x000fc600010f0eff */
[----:B------:R-:W1:Y:S08]  /*88d0*/  LDC R224, c[0x0][0x268] ;  /* 0x00009a00ffe07b82 */ /* 0x000e700000000800 */
[----:B------:R-:W2:Y:S01]  /*88e0*/  LDC R226, c[0x0][0x268] ;  /* 0x00009a00ffe27b82 */ /* 0x000ea20000000800 */
[----:B0-----:R-:W-:-:S07]  /*88f0*/  IMAD R232, R230, 0x3c, RZ ;  /* 0x0000003ce6e87824 */ /* 0x001fce00078e02ff */
[----:B------:R-:W0:Y:S01]  /*8900*/  LDC R230, c[0x0][0x268] ;  /* 0x00009a00ffe67b82 */ /* 0x000e220000000800 */
[----:B------:R3:W-:Y:S01]  /*8910*/  STL.64 [R1+0x410], R12 ;  /* 0x0004100c01007387 */ /* 0x0007e20000100a00 */
[----:B-1----:R-:W-:-:S06]  /*8920*/  IMAD R234, R224, 0x1e, RZ ;  /* 0x0000001ee0ea7824 */ /* 0x002fcc00078e02ff */
[----:B------:R-:W1:Y:S01]  /*8930*/  LDC R224, c[0x0][0x268] ;  /* 0x00009a00ffe07b82 */ /* 0x000e620000000800 */
[----:B---3--:R-:W-:Y:S01]  /*8940*/  IADD3 R12, P0, R222, R216, RZ ;  /* 0x000000d8de0c7210 */ /* 0x008fe20007f1e0ff */
[----:B--2---:R-:W-:Y:S02]  /*8950*/  IMAD R222, R226, 0x78, RZ ;  /* 0x00000078e2de7824 */ /* 0x004fe400078e02ff */
[----:B0-----:R-:W-:-:S04]  /*8960*/  IMAD R226, R230, 0xf0, RZ ;  /* 0x000000f0e6e27824 */ /* 0x001fc800078e02ff */
[----:B------:R-:W0:Y:S01]  /*8970*/  LDC R230, c[0x0][0x268] ;  /* 0x00009a00ffe67b82 */ /* 0x000e220000000800 */
[----:B-1----:R-:W-:Y:S02]  /*8980*/  IMAD R237, R224, 0xed, RZ ;  /* 0x000000ede0ed7824 */ /* 0x002fe400078e02ff */
[----:B0-----:R-:W-:-:S05]  /*8990*/  IMAD R224, R230, 0x77, RZ ;  /* 0x00000077e6e07824 */ /* 0x001fca00078e02ff */
[----:B------:R-:W0:Y:S01]  /*89a0*/  LDC R230, c[0x0][0x268] ;  /* 0x00009a00ffe67b82 */ /* 0x000e220000000800 */
[CC--:B------:R-:W-:Y:S02]  /*89b0*/  IADD3 R8, P3, R247.reuse, R216.reuse, RZ ;  /* 0x000000d8f7087210 */ /* 0x0c0fe40007f7e0ff */
[----:B------:R-:W-:Y:S02]  /*89c0*/  IADD3 R4, P5, R250, R216, RZ ;  /* 0x000000d8fa047210 */ /* 0x000fe40007fbe0ff */
[-C--:B------:R-:W-:Y:S02]  /*89d0*/  LEA.HI.X.SX32 R9, R246, R217.reuse, 0x1, P3 ;  /* 0x000000d9f6097211 */ /* 0x080fe400018f0eff */
[-C--:B------:R-:W-:Y:S02]  /*89e0*/  LEA.HI.X.SX32 R7, R247, R217.reuse, 0x1, P4 ;  /* 0x000000d9f7077211 */ /* 0x080fe400020f0eff */
[-C--:B------:R-:W-:Y:S01]  /*89f0*/  LEA.HI.X.SX32 R17, R237, R217.reuse, 0x1, P1 ;  /* 0x000000d9ed117211 */ /* 0x080fe200008f0eff */
[----:B------:R1:W-:Y:S01]  /*8a00*/  STL.64 [R1+0x990], R10 ;  /* 0x0009900a01007387 */ /* 0x0003e20000100a00 */
[-C--:B------:R-:W-:Y:S01]  /*8a10*/  LEA.HI.X.SX32 R5, R224, R217.reuse, 0x1, P5 ;  /* 0x000000d9e0057211 */ /* 0x080fe200028f0eff */
[----:B------:R-:W2:Y:S02]  /*8a20*/  LDC R237, c[0x0][0x268] ;  /* 0x00009a00ffed7b82 */ /* 0x000ea40000000800 */
[----:B------:R-:W-:Y:S01]  /*8a30*/  STL.64 [R1+0x7b8], R8 ;  /* 0x0007b80801007387 */ /* 0x000fe20000100a00 */
[----:B0-----:R-:W-:Y:S01]  /*8a40*/  IMAD R241, R230, 0x1e0, RZ ;  /* 0x000001e0e6f17824 */ /* 0x001fe200078e02ff */
[----:B------:R-:W-:-:S04]  /*8a50*/  LEA.HI.X.SX32 R15, R250, R217, 0x1, P6 ;  /* 0x000000d9fa0f7211 */ /* 0x000fc800030f0eff */
[----:B------:R-:W0:Y:S01]  /*8a60*/  LDC R230, c[0x0][0x268] ;  /* 0x00009a00ffe67b82 */ /* 0x000e220000000800 */
[----:B------:R3:W-:Y:S04]  /*8a70*/  STL.64 [R1+0x408], R6 ;  /* 0x0004080601007387 */ /* 0x0007e80000100a00 */
[----:B------:R4:W-:Y:S01]  /*8a80*/  STL.64 [R1+0x400], R16 ;  /* 0x0004001001007387 */ /* 0x0009e20000100a00 */
[-C--:B-1----:R-:W-:Y:S02]  /*8a90*/  IADD3 R10, P2, R234, R216.reuse, RZ ;  /* 0x000000d8ea0a7210 */ /* 0x082fe40007f5e0ff */
[----:B------:R-:W1:Y:S01]  /*8aa0*/  LDC R224, c[0x0][0x268] ;  /* 0x00009a00ffe07b82 */ /* 0x000e620000000800 */
[----:B------:R2:W-:Y:S01]  /*8ab0*/  STL.64 [R1+0x7b0], R4 ;  /* 0x0007b00401007387 */ /* 0x0005e20000100a00 */
[----:B---3--:R-:W-:-:S02]  /*8ac0*/  IADD3 R6, P4, R222, R216, RZ ;  /* 0x000000d8de067210 */ /* 0x008fc40007f9e0ff */
[-C--:B----4-:R-:W-:Y:S02]  /*8ad0*/  IADD3 R16, P1, R226, R216.reuse, RZ ;  /* 0x000000d8e2107210 */ /* 0x090fe40007f3e0ff */
[-C--:B--2---:R-:W-:Y:S02]  /*8ae0*/  IADD3 R4, P5, R241, R216.reuse, RZ ;  /* 0x000000d8f1047210 */ /* 0x084fe40007fbe0ff */
[----:B------:R-:W2:Y:S01]  /*8af0*/  LDC R241, c[0x0][0x268] ;  /* 0x00009a00fff17b82 */ /* 0x000ea20000000800 */
[C---:B------:R-:W-:Y:S02]  /*8b00*/  IADD3 R8, P3, R232.reuse, R216, RZ ;  /* 0x000000d8e8087210 */ /* 0x040fe40007f7e0ff */
[-C--:B------:R-:W-:Y:S02]  /*8b10*/  LEA.HI.X.SX32 R7, R232, R217.reuse, 0x1, P4 ;  /* 0x000000d9e8077211 */ /* 0x080fe400020f0eff */
[-C--:B------:R-:W-:Y:S02]  /*8b20*/  LEA.HI.X.SX32 R17, R222, R217.reuse, 0x1, P1 ;  /* 0x000000d9de117211 */ /* 0x080fe400008f0eff */
[----:B------:R-:W-:Y:S01]  /*8b30*/  LEA.HI.X.SX32 R5, R226, R217, 0x1, P5 ;  /* 0x000000d9e2057211 */ /* 0x000fe200028f0eff */
[----:B------:R-:W3:Y:S01]  /*8b40*/  LDC R232, c[0x0][0x268] ;  /* 0x00009a00ffe87b82 */ /* 0x000ee20000000800 */
[----:B0-----:R-:W-:-:S07]  /*8b50*/  IMAD R230, R230, 0x1e2, RZ ;  /* 0x000001e2e6e67824 */ /* 0x001fce00078e02ff */
[----:B------:R-:W0:Y:S01]  /*8b60*/  LDC R222, c[0x0][0x268] ;  /* 0x00009a00ffde7b82 */ /* 0x000e220000000800 */
[----:B------:R4:W-:Y:S07]  /*8b70*/  STL.64 [R1+0x3f8], R14 ;  /* 0x0003f80e01007387 */ /* 0x0009ee0000100a00 */
[----:B------:R-:W1:Y:S01]  /*8b80*/  LDC R226, c[0x0][0x268] ;  /* 0x00009a00ffe27b82 */ /* 0x000e620000000800 */
[----:B----4-:R-:W-:-:S07]  /*8b90*/  IADD3 R14, P6, R230, R216, RZ ;  /* 0x000000d8e60e7210 */ /* 0x010fce0007fde0ff */
[----:B------:R-:W4:Y:S01]  /*8ba0*/  LDC R230, c[0x0][0x268] ;  /* 0x00009a00ffe67b82 */ /* 0x000f220000000800 */
[----:B--2---:R-:W-:-:S04]  /*8bb0*/  LEA R241, R241, -R241, 0x4 ;  /* 0x800000f1f1f17211 */ /* 0x004fc800078e20ff */
[-C--:B------:R-:W-:Y:S01]  /*8bc0*/  LEA.HI.X.SX32 R11, R241, R217.reuse, 0x1, P2 ;  /* 0x000000d9f10b7211 */ /* 0x080fe200010f0eff */
[----:B---3--:R-:W-:Y:S02]  /*8bd0*/  IMAD R241, R232, 0xf1, RZ ;  /* 0x000000f1e8f17824 */ /* 0x008fe400078e02ff */
[----:B0-----:R-:W-:Y:S02]  /*8be0*/  IMAD R232, R222, 0x1ea, RZ ;  /* 0x000001eadee87824 */ /* 0x001fe400078e02ff */
[----:B------:R-:W-:Y:S02]  /*8bf0*/  IMAD R237, R237, 0xef, RZ ;  /* 0x000000efeded7824 */ /* 0x000fe400078e02ff */
[----:B-1----:R-:W-:Y:S02]  /*8c00*/  IMAD R222, R226, 0x79, RZ ;  /* 0x00000079e2de7824 */ /* 0x002fe400078e02ff */
[----:B------:R-:W0:Y:S01]  /*8c10*/  LDC R226, c[0x0][0x268] ;  /* 0x00009a00ffe27b82 */ /* 0x000e220000000800 */
[----:B------:R-:W-:Y:S01]  /*8c20*/  LEA.HI.X.SX32 R13, R237, R217, 0x1, P0 ;  /* 0x000000d9ed0d7211 */ /* 0x000fe200000f0eff */
[----:B----4-:R-:W-:-:S06]  /*8c30*/  IMAD R237, R230, 0x1e4, RZ ;  /* 0x000001e4e6ed7824 */ /* 0x010fcc00078e02ff */
[----:B------:R-:W1:Y:S01]  /*8c40*/  LDC R230, c[0x0][0x268] ;  /* 0x00009a00ffe67b82 */ /* 0x000e620000000800 */
[----:B------:R-:W-:Y:S01]  /*8c50*/  IMAD R224, R224, 0xf2, RZ ;  /* 0x000000f2e0e07824 */ /* 0x000fe200078e02ff */
[----:B------:R2:W-:Y:S04]  /*8c60*/  STL.64 [R1+0x3f0], R12 ;  /* 0x0003f00c01007387 */ /* 0x0005e80000100a00 */
[----:B------:R3:W-:Y:S01]  /*8c70*/  STL.64 [R1+0xaf0], R10 ;  /* 0x000af00a01007387 */ /* 0x0007e20000100a00 */
[----:B--2---:R-:W-:-:S04]  /*8c80*/  IADD3 R12, P0, R224, R216, RZ ;  /* 0x000000d8e00c7210 */ /* 0x004fc80007f1e0ff */
[-C--:B------:R-:W-:Y:S01]  /*8c90*/  LEA.HI.X.SX32 R13, R222, R217.reuse, 0x1, P0 ;  /* 0x000000d9de0d7211 */ /* 0x080fe200000f0eff */
[----:B0-----:R-:W-:Y:S01]  /*8ca0*/  IMAD R222, R226, 0x1ec, RZ ;  /* 0x000001ece2de7824 */ /* 0x001fe200078e02ff */
[----:B---3--:R-:W-:Y:S01]  /*8cb0*/  IADD3 R10, P2, R237, R216, RZ ;  /* 0x000000d8ed0a7210 */ /* 0x008fe20007f5e0ff */
[----:B------:R-:W0:Y:S01]  /*8cc0*/  LDC R226, c[0x0][0x268] ;  /* 0x00009a00ffe27b82 */ /* 0x000e220000000800 */
[-C--:B------:R-:W-:Y:S02]  /*8cd0*/  LEA.HI.X.SX32 R9, R234, R217.reuse, 0x1, P3 ;  /* 0x000000d9ea097211 */ /* 0x080fe400018f0eff */
[----:B------:R-:W-:Y:S01]  /*8ce0*/  LEA.HI.X.SX32 R11, R224, R217, 0x1, P2 ;  /* 0x000000d9e00b7211 */ /* 0x000fe200010f0eff */
[----:B-1----:R-:W-:-:S04]  /*8cf0*/  IMAD R230, R230, 0x1e6, RZ ;  /* 0x000001e6e6e67824 */ /* 0x002fc800078e02ff */
[----:B------:R-:W1:Y:S01]  /*8d00*/  LDC R224, c[0x0][0x268] ;  /* 0x00009a00ffe07b82 */ /* 0x000e620000000800 */
[----:B------:R2:W-:Y:S01]  /*8d10*/  STL.64 [R1+0xa78], R8 ;  /* 0x000a780801007387 */ /* 0x0005e20000100a00 */
[----:B------:R-:W-:-:S03]  /*8d20*/  LEA.HI.X.SX32 R15, R241, R217, 0x1, P6 ;  /* 0x000000d9f10f7211 */ /* 0x000fc600030f0eff */
[----:B------:R-:W-:Y:S03]  /*8d30*/  STL.64 [R1+0x988], R6 ;  /* 0x0009880601007387 */ /* 0x000fe60000100a00 */
[----:B------:R-:W3:Y:S01]  /*8d40*/  LDC R237, c[0x0][0x268] ;  /* 0x00009a00ffed7b82 */ /* 0x000ee20000000800 */
[----:B------:R-:W-:Y:S01]  /*8d50*/  STL.64 [R1+0x7a8], R16 ;  /* 0x0007a81001007387 */ /* 0x000fe20000100a00 */
[----:B--2---:R-:W-:-:S06]  /*8d60*/  IADD3 R8, P3, R230, R216, RZ ;  /* 0x000000d8e6087210 */ /* 0x004fcc0007f7e0ff */
[----:B------:R-:W2:Y:S01]  /*8d70*/  LDC R230, c[0x0][0x268] ;  /* 0x00009a00ffe67b82 */ /* 0x000ea20000000800 */
[----:B------:R-:W-:Y:S04]  /*8d80*/  STL.64 [R1+0x3e8], R4 ;  /* 0x0003e80401007387 */ /* 0x000fe80000100a00 */
[----:B------:R4:W-:Y:S03]  /*8d90*/  STL.64 [R1+0x3e0], R14 ;  /* 0x0003e00e01007387 */ /* 0x0009e60000100a00 */
[----:B------:R-:W2:Y:S01]  /*8da0*/  LDC R234, c[0x0][0x268] ;  /* 0x00009a00ffea7b82 */ /* 0x000ea20000000800 */
[----:B------:R-:W-:Y:S04]  /*8db0*/  STL.64 [R1+0x7a0], R12 ;  /* 0x0007a00c01007387 */ /* 0x000fe80000100a00 */
[----:B------:R3:W-:Y:S01]  /*8dc0*/  STL.64 [R1+0x3d8], R10 ;  /* 0x0003d80a01007387 */ /* 0x0007e20000100a00 */
[----:B----4-:R-:W-:Y:S01]  /*8dd0*/  IADD3 R14, P6, R232, R216, RZ ;  /* 0x000000d8e80e7210 */ /* 0x010fe20007fde0ff */
[----:B0-----:R-:W-:-:S02]  /*8de0*/  IMAD R232, R226, 0xf3, RZ ;  /* 0x000000f3e2e87824 */ /* 0x001fc400078e02ff */
[----:B---3--:R-:W-:Y:S01]  /*8df0*/  IMAD R237, R237, 0x7a, RZ ;  /* 0x0000007aeded7824 */ /* 0x008fe200078e02ff */
[----:B------:R-:W0:Y:S01]  /*8e00*/  LDC R226, c[0x0][0x268] ;  /* 0x00009a00ffe27b82 */ /* 0x000e220000000800 */
[----:B------:R-:W-:-:S07]  /*8e10*/  IADD3 R10, P2, R222, R216, RZ ;  /* 0x000000d8de0a7210 */ /* 0x000fce0007f5e0ff */
[----:B------:R-:W3:Y:S01]  /*8e20*/  LDC R222, c[0x0][0x268] ;  /* 0x00009a00ffde7b82 */ /* 0x000ee20000000800 */
[----:B------:R-:W-:Y:S01]  /*8e30*/  LEA.HI.X.SX32 R9, R232, R217, 0x1, P3 ;  /* 0x000000d9e8097211 */ /* 0x000fe200018f0eff */
[----:B-1----:R-:W-:-:S04]  /*8e40*/  IMAD R232, R224, 0x1ee, RZ ;  /* 0x000001eee0e87824 */ /* 0x002fc800078e02ff */
[----:B------:R1:W-:Y:S01]  /*8e50*/  STL.64 [R1+0x3d0], R8 ;  /* 0x0003d00801007387 */ /* 0x0003e20000100a00 */
[----:B--2---:R-:W-:Y:S02]  /*8e60*/  IMAD R230, R230, 0x1e8, RZ ;  /* 0x000001e8e6e67824 */ /* 0x004fe400078e02ff */
[----:B------:R-:W-:Y:S01]  /*8e70*/  IMAD R234, R234, 0xf4, RZ ;  /* 0x000000f4eaea7824 */ /* 0x000fe200078e02ff */
[-C--:B-1----:R-:W-:Y:S02]  /*8e80*/  IADD3 R8, P3, R232, R216.reuse, RZ ;  /* 0x000000d8e8087210 */ /* 0x082fe40007f7e0ff */
[----:B------:R-:W1:Y:S01]  /*8e90*/  LDC R232, c[0x0][0x268] ;  /* 0x00009a00ffe87b82 */ /* 0x000e620000000800 */
[-C--:B------:R-:W-:Y:S02]  /*8ea0*/  IADD3 R4, P5, R230, R216.reuse, RZ ;  /* 0x000000d8e6047210 */ /* 0x080fe40007fbe0ff */
[-C--:B------:R-:W-:Y:S01]  /*8eb0*/  IADD3 R6, P4, R237, R216.reuse, RZ ;  /* 0x000000d8ed067210 */ /* 0x080fe20007f9e0ff */
[----:B---3--:R-:W-:Y:S01]  /*8ec0*/  IMAD R222, R222, 0x3d, RZ ;  /* 0x0000003ddede7824 */ /* 0x008fe200078e02ff */
[----:B------:R-:W-:-:S02]  /*8ed0*/  IADD3 R16, P1, R234, R216, RZ ;  /* 0x000000d8ea107210 */ /* 0x000fc40007f3e0ff */
[-C--:B------:R-:W-:Y:S01]  /*8ee0*/  LEA.HI.X.SX32 R5, R234, R217.reuse, 0x1, P5 ;  /* 0x000000d9ea057211 */ /* 0x080fe200028f0eff */
[----:B------:R-:W2:Y:S01]  /*8ef0*/  LDC R230, c[0x0][0x268] ;  /* 0x00009a00ffe67b82 */ /* 0x000ea20000000800 */
[----:B------:R-:W-:-:S07]  /*8f00*/  LEA.HI.X.SX32 R7, R222, R217, 0x1, P4 ;  /* 0x000000d9de077211 */ /* 0x000fce00020f0eff */
[----:B------:R-:W3:Y:S01]  /*8f10*/  LDC R234, c[0x0][0x268] ;  /* 0x00009a00ffea7b82 */ /* 0x000ee20000000800 */
[----:B------:R-:W-:-:S07]  /*8f20*/  LEA.HI.X.SX32 R17, R237, R217, 0x1, P1 ;  /* 0x000000d9ed117211 */ /* 0x000fce00008f0eff */
[----:B------:R-:W4:Y:S01]  /*8f30*/  LDC R222, c[0x0][0x268] ;  /* 0x00009a00ffde7b82 */ /* 0x000f220000000800 */
[----:B-1----:R-:W-:-:S07]  /*8f40*/  IMAD R232, R232, 0xf5, RZ ;  /* 0x000000f5e8e87824 */ /* 0x002fce00078e02ff */
[----:B------:R-:W1:Y:S01]  /*8f50*/  LDC R237, c[0x0][0x268] ;  /* 0x00009a00ffed7b82 */ /* 0x000e620000000800 */
[----:B------:R-:W-:-:S07]  /*8f60*/  LEA.HI.X.SX32 R15, R232, R217, 0x1, P6 ;  /* 0x000000d9e80f7211 */ /* 0x000fce00030f0eff */
[----:B------:R-:W1:Y:S01]  /*8f70*/  LDC R232, c[0x0][0x268] ;  /* 0x00009a00ffe87b82 */ /* 0x000e620000000800 */
[----:B---3--:R-:W-:Y:S01]  /*8f80*/  IMAD R241, R234, 0x1f0, RZ ;  /* 0x000001f0eaf17824 */ /* 0x008fe200078e02ff */
[----:B------:R-:W-:Y:S01]  /*8f90*/  STL.64 [R1+0x980], R6 ;  /* 0x0009800601007387 */ /* 0x000fe20000100a00 */
[----:B0-----:R-:W-:-:S03]  /*8fa0*/  IMAD R224, R226, 0x3e, RZ ;  /* 0x0000003ee2e07824 */ /* 0x001fc600078e02ff */
[----:B------:R-:W-:Y:S02]  /*8fb0*/  STL.64 [R1+0x798], R16 ;  /* 0x0007981001007387 */ /* 0x000fe40000100a00 */
[----:B------:R-:W0:Y:S01]  /*8fc0*/  LDC R226, c[0x0][0x268] ;  /* 0x00009a00ffe27b82 */ /* 0x000e220000000800 */
[----:B----4-:R-:W-:Y:S01]  /*8fd0*/  IMAD R222, R222, 0xf8, RZ ;  /* 0x000000f8dede7824 */ /* 0x010fe200078e02ff */
[----:B------:R3:W-:Y:S04]  /*8fe0*/  STL.64 [R1+0x3c8], R4 ;  /* 0x0003c80401007387 */ /* 0x0007e80000100a00 */
[----:B------:R4:W-:Y:S01]  /*8ff0*/  STL.64 [R1+0x3c0], R14 ;  /* 0x0003c00e01007387 */ /* 0x0009e20000100a00 */
[----:B--2---:R-:W-:Y:S01]  /*9000*/  IMAD R230, R230, 0xf6, RZ ;  /* 0x000000f6e6e67824 */ /* 0x004fe200078e02ff */
[----:B------:R-:W2:Y:S01]  /*9010*/  LDC R234, c[0x0][0x268] ;  /* 0x00009a00ffea7b82 */ /* 0x000ea20000000800 */
[----:B-1----:R-:W-:Y:S01]  /*9020*/  IMAD R237, R237, 0x7b, RZ ;  /* 0x0000007beded7824 */ /* 0x002fe200078e02ff */
[----:B---3--:R-:W-:-:S02]  /*9030*/  IADD3 R4, P5, R222, R216, RZ ;  /* 0x000000d8de047210 */ /* 0x008fc40007fbe0ff */
[----:B----4-:R-:W-:-:S04]  /*9040*/  IADD3 R14, P6, R241, R216, RZ ;  /* 0x000000d8f10e7210 */ /* 0x010fc80007fde0ff */
[----:B------:R-:W-:Y:S02]  /*9050*/  LEA.HI.X.SX32 R15, R222, R217, 0x1, P6 ;  /* 0x000000d9de0f7211 */ /* 0x000fe400030f0eff */
[----:B------:R-:W1:Y:S01]  /*9060*/  LDC R222, c[0x0][0x268] ;  /* 0x00009a00ffde7b82 */ /* 0x000e620000000800 */
[----:B------:R-:W-:Y:S01]  /*9070*/  IADD3 R12, P0, R230, R216, RZ ;  /* 0x000000d8e60c7210 */ /* 0x000fe20007f1e0ff */
[----:B------:R-:W-:-:S03]  /*9080*/  IMAD R232, R232, 0x1f2, RZ ;  /* 0x000001f2e8e87824 */ /* 0x000fc600078e02ff */
[----:B------:R-:W-:Y:S01]  /*9090*/  LEA.HI.X.SX32 R13, R237, R217, 0x1, P0 ;  /* 0x000000d9ed0d7211 */ /* 0x000fe200000f0eff */
[----:B0-----:R-:W-:Y:S02]  /*90a0*/  IMAD R226, R226, 0x7c, RZ ;  /* 0x0000007ce2e27824 */ /* 0x001fe400078e02ff */
[----:B------:R-:W0:Y:S02]  /*90b0*/  LDC R237, c[0x0][0x268] ;  /* 0x00009a00ffed7b82 */ /* 0x000e240000000800 */
[----:B------:R3:W-:Y:S01]  /*90c0*/  STL.64 [R1+0x790], R12 ;  /* 0x0007900c01007387 */ /* 0x0007e20000100a00 */
[-C--:B------:R-:W-:Y:S02]  /*90d0*/  IADD3 R16, P1, R226, R216.reuse, RZ ;  /* 0x000000d8e2107210 */ /* 0x080fe40007f3e0ff */
[----:B---3--:R-:W-:-:S03]  /*90e0*/  IADD3 R12, P0, R232, R216, RZ ;  /* 0x000000d8e80c7210 */ /* 0x008fc60007f1e0ff */
[----:B------:R-:W3:Y:S01]  /*90f0*/  LDC R232, c[0x0][0x268] ;  /* 0x00009a00ffe87b82 */ /* 0x000ee20000000800 */
[----:B------:R-:W-:Y:S01]  /*9100*/  LEA.HI.X.SX32 R5, R226, R217, 0x1, P5 ;  /* 0x000000d9e2057211 */ /* 0x000fe200028f0eff */
[----:B-1----:R-:W-:-:S06]  /*9110*/  IMAD R222, R222, 0xf9, RZ ;  /* 0x000000f9dede7824 */ /* 0x002fcc00078e02ff */
[----:B------:R-:W1:Y:S01]  /*9120*/  LDC R226, c[0x0][0x268] ;  /* 0x00009a00ffe27b82 */ /* 0x000e620000000800 */
[----:B------:R-:W-:-:S07]  /*9130*/  LEA.HI.X.SX32 R13, R222, R217, 0x1, P0 ;  /* 0x000000d9de0d7211 */ /* 0x000fce00000f0eff */
[----:B------:R-:W4:Y:S01]  /*9140*/  LDC R222, c[0x0][0x268] ;  /* 0x00009a00ffde7b82 */ /* 0x000f220000000800 */
[----:B------:R-:W-:Y:S02]  /*9150*/  IADD3 R6, P4, R224, R216, RZ ;  /* 0x000000d8e0067210 */ /* 0x000fe40007f9e0ff */
[----:B0-----:R-:W-:Y:S01]  /*9160*/  LEA R237, R237, -R237, 0x5 ;  /* 0x800000ededed7211 */ /* 0x001fe200078e28ff */
[----:B---3--:R-:W-:Y:S01]  /*9170*/  IMAD R241, R232, 0xf7, RZ ;  /* 0x000000f7e8f17824 */ /* 0x008fe200078e02ff */
[----:B------:R-:W-:-:S03]  /*9180*/  LEA.HI.X.SX32 R11, R230, R217, 0x1, P2 ;  /* 0x000000d9e60b7211 */ /* 0x000fc600010f0eff */
[----:B------:R-:W0:Y:S01]  /*9190*/  LDC R232, c[0x0][0x268] ;  /* 0x00009a00ffe87b82 */ /* 0x000e220000000800 */
[-C--:B------:R-:W-:Y:S02]  /*91a0*/  LEA.HI.X.SX32 R7, R237, R217.reuse, 0x1, P4 ;  /* 0x000000d9ed077211 */ /* 0x080fe400020f0eff */
[-C--:B------:R-:W-:Y:S02]  /*91b0*/  LEA.HI.X.SX32 R9, R241, R217.reuse, 0x1, P3 ;  /* 0x000000d9f1097211 */ /* 0x080fe400018f0eff */
[----:B------:R-:W-:Y:S01]  /*91c0*/  LEA.HI.X.SX32 R17, R224, R217, 0x1, P1 ;  /* 0x000000d9e0117211 */ /* 0x000fe200008f0eff */
[----:B------:R3:W-:Y:S01]  /*91d0*/  STL.64 [R1+0x3b8], R10 ;  /* 0x0003b80a01007387 */ /* 0x0007e20000100a00 */
[----:B-1----:R-:W-:Y:S01]  /*91e0*/  IMAD R226, R226, 0x1f8, RZ ;  /* 0x000001f8e2e27824 */ /* 0x002fe200078e02ff */
[----:B------:R-:W1:Y:S02]  /*91f0*/  LDC R230, c[0x0][0x268] ;  /* 0x00009a00ffe67b82 */ /* 0x000e640000000800 */
[----:B------:R-:W-:Y:S01]  /*9200*/  STL.64 [R1+0x3b0], R8 ;  /* 0x0003b00801007387 */ /* 0x000fe20000100a00 */
[----:B--2---:R-:W-:-:S03]  /*9210*/  IMAD R234, R234, 0xfa, RZ ;  /* 0x000000faeaea7824 */ /* 0x004fc600078e02ff */
[----:B------:R-:W-:Y:S01]  /*9220*/  STL.64 [R1+0xa70], R6 ;  /* 0x000a700601007387 */ /* 0x000fe20000100a00 */
[----:B----4-:R-:W-:Y:S01]  /*9230*/  IMAD R222, R222, 0x7d, RZ ;  /* 0x0000007ddede7824 */ /* 0x010fe200078e02ff */
[----:B------:R-:W2:Y:S02]  /*9240*/  LDC R224, c[0x0][0x268] ;  /* 0x00009a00ffe07b82 */ /* 0x000ea40000000800 */
[----:B------:R-:W-:Y:S04]  /*9250*/  STL.64 [R1+0x978], R16 ;  /* 0x0009781001007387 */ /* 0x000fe80000100a00 */
[----:B------:R-:W-:Y:S01]  /*9260*/  STL.64 [R1+0x788], R4 ;  /* 0x0007880401007387 */ /* 0x000fe20000100a00 */
[----:B---3--:R-:W-:-:S03]  /*9270*/  IADD3 R10, P2, R234, R216, RZ ;  /* 0x000000d8ea0a7210 */ /* 0x008fc60007f5e0ff */
[----:B------:R3:W-:Y:S01]  /*9280*/  STL.64 [R1+0x3a8], R14 ;  /* 0x0003a80e01007387 */ /* 0x0007e20000100a00 */
[----:B------:R-:W-:Y:S02]  /*9290*/  LEA.HI.X.SX32 R11, R222, R217, 0x1, P2 ;  /* 0x000000d9de0b7211 */ /* 0x000fe400010f0eff */
[----:B------:R-:W4:Y:S01]  /*92a0*/  LDC R222, c[0x0][0x268] ;  /* 0x00009a00ffde7b82 */ /* 0x000f220000000800 */
[----:B---3--:R-:W-:-:S07]  /*92b0*/  IADD3 R14, P6, R226, R216, RZ ;  /* 0x000000d8e20e7210 */ /* 0x008fce0007fde0ff */
[----:B------:R-:W3:Y:S01]  /*92c0*/  LDC R226, c[0x0][0x268] ;  /* 0x00009a00ffe27b82 */ /* 0x000ee20000000800 */
[----:B0-----:R-:W-:Y:S02]  /*92d0*/  IMAD R232, R232, 0x1f6, RZ ;  /* 0x000001f6e8e87824 */ /* 0x001fe400078e02ff */
[----:B-1----:R-:W-:-:S03]  /*92e0*/  IMAD R230, R230, 0x1f4, RZ ;  /* 0x000001f4e6e67824 */ /* 0x002fc600078e02ff */
[-C--:B------:R-:W-:Y:S02]  /*92f0*/  IADD3 R6, P4, R232, R216.reuse, RZ ;  /* 0x000000d8e8067210 */ /* 0x080fe40007f9e0ff */
[----:B------:R-:W-:Y:S01]  /*9300*/  IADD3 R8, P3, R230, R216, RZ ;  /* 0x000000d8e6087210 */ /* 0x000fe20007f7e0ff */
[----:B------:R0:W-:Y:S01]  /*9310*/  STL.64 [R1+0x3a0], R12 ;  /* 0x0003a00c01007387 */ /* 0x0001e20000100a00 */
[----:B------:R-:W1:Y:S02]  /*9320*/  LDC R230, c[0x0][0x268] ;  /* 0x00009a00ffe67b82 */ /* 0x000e640000000800 */
[----:B------:R-:W-:Y:S01]  /*9330*/  LEA.HI.X.SX32 R9, R234, R217, 0x1, P3 ;  /* 0x000000d9ea097211 */ /* 0x000fe200018f0eff */
[----:B----4-:R-:W-:Y:S01]  /*9340*/  IMAD R222, R222, 0x1fc, RZ ;  /* 0x000001fcdede7824 */ /* 0x010fe200078e02ff */
[----:B------:R-:W-:Y:S01]  /*9350*/  STL.64 [R1+0x780], R10 ;  /* 0x0007800a01007387 */ /* 0x000fe20000100a00 */
[----:B---3--:R-:W-:-:S03]  /*9360*/  IMAD R232, R226, 0x1fa, RZ ;  /* 0x000001fae2e87824 */ /* 0x008fc600078e02ff */
[----:B------:R3:W-:Y:S01]  /*9370*/  STL.64 [R1+0x398], R8 ;  /* 0x0003980801007387 */ /* 0x0007e20000100a00 */
[----:B--2---:R-:W-:Y:S01]  /*9380*/  IMAD R224, R224, 0xfc, RZ ;  /* 0x000000fce0e07824 */ /* 0x004fe200078e02ff */
[----:B------:R-:W2:Y:S01]  /*9390*/  LDC R226, c[0x0][0x268] ;  /* 0x00009a00ffe27b82 */ /* 0x000ea20000000800 */
[----:B0-----:R-:W-:-:S07]  /*93a0*/  IADD3 R12, P0, R232, R216, RZ ;  /* 0x000000d8e80c7210 */ /* 0x001fce0007f1e0ff */
[----:B------:R-:W0:Y:S01]  /*93b0*/  LDC R232, c[0x0][0x268] ;  /* 0x00009a00ffe87b82 */ /* 0x000e220000000800 */
[----:B---3--:R-:W-:-:S07]  /*93c0*/  IADD3 R8, P3, R222, R216, RZ ;  /* 0x000000d8de087210 */ /* 0x008fce0007f7e0ff */
[----:B------:R-:W3:Y:S01]  /*93d0*/  LDC R222, c[0x0][0x268] ;  /* 0x00009a00ffde7b82 */ /* 0x000ee20000000800 */
[----:B0-----:R-:W-:-:S05]  /*93e0*/  IMAD R232, R232, 0xfb, RZ ;  /* 0x000000fbe8e87824 */ /* 0x001fca00078e02ff */
[----:B------:R-:W-:Y:S01]  /*93f0*/  LEA.HI.X.SX32 R7, R232, R217, 0x1, P4 ;  /* 0x000000d9e8077211 */ /* 0x000fe200020f0eff */
[----:B---3--:R-:W-:Y:S02]  /*9400*/  IMAD R232, R222, 0x1fe, RZ ;  /* 0x000001fedee87824 */ /* 0x008fe400078e02ff */
[----:B------:R-:W0:Y:S01]  /*9410*/  LDC R222, c[0x0][0x268] ;  /* 0x00009a00ffde7b82 */ /* 0x000e220000000800 */
[----:B-1----:R-:W-:Y:S01]  /*9420*/  IMAD R230, R230, 0x7e, RZ ;  /* 0x0000007ee6e67824 */ /* 0x002fe200078e02ff */
[----:B------:R-:W-:-:S04]  /*9430*/  IADD3 R16, P5, R224, R216, RZ ;  /* 0x000000d8e0107210 */ /* 0x000fc80007fbe0ff */
[C---:B------:R-:W-:Y:S02]  /*9440*/  IADD3 R18, P1, R230.reuse, R216, RZ ;  /* 0x000000d8e6127210 */ /* 0x040fe40007f3e0ff */
[----:B------:R-:W-:Y:S02]  /*9450*/  LEA.HI.X.SX32 R17, R230, R217, 0x1, P5 ;  /* 0x000000d9e6117211 */ /* 0x000fe400028f0eff */
[----:B------:R-:W1:Y:S01]  /*9460*/  LDC R230, c[0x0][0x268] ;  /* 0x00009a00ffe67b82 */ /* 0x000e620000000800 */
[----:B0-----:R-:W-:-:S04]  /*9470*/  LEA R222, R222, -R222, 0x6 ;  /* 0x800000dedede7211 */ /* 0x001fc800078e30ff */
[----:B------:R-:W-:-:S03]  /*9480*/  LEA.HI.X.SX32 R19, R222, R217, 0x1, P1 ;  /* 0x000000d9de137211 */ /* 0x000fc600008f0eff */
[----:B------:R-:W0:Y:S01]  /*9490*/  LDC R222, c[0x0][0x268] ;  /* 0x00009a00ffde7b82 */ /* 0x000e220000000800 */
[----:B------:R-:W-:Y:S01]  /*94a0*/  LEA.HI.X.SX32 R15, R224, R217, 0x1, P6 ;  /* 0x000000d9e00f7211 */ /* 0x000fe200030f0eff */
[----:B--2---:R-:W-:Y:S02]  /*94b0*/  IMAD R226, R226, 0xfe, RZ ;  /* 0x000000fee2e27824 */ /* 0x004fe400078e02ff */
[----:B0-----:R-:W-:Y:S01]  /*94c0*/  IMAD R224, R222, 0xfd, RZ ;  /* 0x000000fddee07824 */ /* 0x001fe200078e02ff */
[----:B-1----:R-:W-:-:S03]  /*94d0*/  LEA R222, R230, -R230, 0x7 ;  /* 0x800000e6e6de7211 */ /* 0x002fc600078e38ff */
[----:B------:R-:W0:Y:S01]  /*94e0*/  LDC R230, c[0x0][0x268] ;  /* 0x00009a00ffe67b82 */ /* 0x000e220000000800 */
[----:B------:R-:W-:Y:S01]  /*94f0*/  IADD3 R10, P2, R226, R216, RZ ;  /* 0x000000d8e20a7210 */ /* 0x000fe20007f5e0ff */
[----:B------:R1:W-:Y:S01]  /*9500*/  STL.64 [R1+0x390], R6 ;  /* 0x0003900601007387 */ /* 0x0003e20000100a00 */
[-C--:B------:R-:W-:Y:S02]  /*9510*/  LEA.HI.X.SX32 R13, R224, R217.reuse, 0x1, P0 ;  /* 0x000000d9e00d7211 */ /* 0x080fe400000f0eff */
[-C--:B------:R-:W-:Y:S01]  /*9520*/  LEA.HI.X.SX32 R11, R222, R217.reuse, 0x1, P2 ;  /* 0x000000d9de0b7211 */ /* 0x080fe200010f0eff */
[----:B------:R2:W-:Y:S01]  /*9530*/  STL.64 [R1+0x970], R18 ;  /* 0x0009701201007387 */ /* 0x0005e20000100a00 */
[----:B------:R-:W-:-:S03]  /*9540*/  LEA.HI.X.SX32 R9, R226, R217, 0x1, P3 ;  /* 0x000000d9e2097211 */ /* 0x000fc600018f0eff */
[----:B------:R2:W-:Y:S01]  /*9550*/  STL.64 [R1+0x778], R16 ;  /* 0x0007781001007387 */ /* 0x0005e20000100a00 */
[----:B-1----:R-:W-:-:S03]  /*9560*/  IADD3 R6, P4, R232, R216, RZ ;  /* 0x000000d8e8067210 */ /* 0x002fc60007f9e0ff */
[----:B------:R2:W-:Y:S01]  /*9570*/  STL.64 [R1+0x388], R14 ;  /* 0x0003880e01007387 */ /* 0x0005e20000100a00 */
[----:B0-----:R-:W-:-:S03]  /*9580*/  LEA R230, R230, -R230, 0x8 ;  /* 0x800000e6e6e67211 */ /* 0x001fc600078e40ff */
[----:B------:R2:W-:Y:S01]  /*9590*/  STL.64 [R1+0x380], R12 ;  /* 0x0003800c01007387 */ /* 0x0005e20000100a00 */
[----:B------:R-:W-:-:S03]  /*95a0*/  LEA.HI.X.SX32 R7, R230, R217, 0x1, P4 ;  /* 0x000000d9e6077211 */ /* 0x000fc600020f0eff */
[----:B------:R2:W-:Y:S04]  /*95b0*/  STL.64 [R1+0x770], R10 ;  /* 0x0007700a01007387 */ /* 0x0005e80000100a00 */
[----:B------:R2:W-:Y:S04]  /*95c0*/  STL.64 [R1+0x378], R8 ;  /* 0x0003780801007387 */ /* 0x0005e80000100a00 */
[----:B------:R2:W-:Y:S01]  /*95d0*/  STL.64 [R1+0x370], R6 ;  /* 0x0003700601007387 */ /* 0x0005e20000100a00 */
[----:B------:R-:W-:Y:S01]  /*95e0*/  UIADD3.64 UR6, UR10, 0x3fe, URZ ;  /* 0x000003fe0a067897 */ /* 0x000fe2000fffe03f */
[----:B------:R-:W-:-:S02]  /*95f0*/  CS2R R112, SRZ ;  /* 0x0000000000707805 */ /* 0x000fc4000001ff00 */
[----:B------:R-:W-:Y:S02]  /*9600*/  CS2R R114, SRZ ;  /* 0x0000000000727805 */ /* 0x000fe4000001ff00 */
[----:B------:R-:W-:Y:S02]  /*9610*/  CS2R R116, SRZ ;  /* 0x0000000000747805 */ /* 0x000fe4000001ff00 */
[----:B------:R-:W-:Y:S02]  /*9620*/  CS2R R118, SRZ ;  /* 0x0000000000767805 */ /* 0x000fe4000001ff00 */
[----:B------:R-:W-:Y:S02]  /*9630*/  CS2R R120, SRZ ;  /* 0x0000000000787805 */ /* 0x000fe4000001ff00 */
[----:B------:R-:W-:Y:S02]  /*9640*/  CS2R R122, SRZ ;  /* 0x00000000007a7805 */ /* 0x000fe4000001ff00 */
        /* <DEDUP_REMOVED lines=13> */
[----:B------:R-:W-:Y:S01]  /*9720*/  CS2R R150, SRZ ;  /* 0x0000000000967805 */ /* 0x000fe2000001ff00 */
[----:B------:R-:W-:Y:S02]  /*9730*/  UIADD3.64 UR6, UR10, 0x402, URZ ;  /* 0x000004020a067897 */ /* 0x000fe4000fffe03f */
[----:B------:R-:W-:Y:S02]  /*9740*/  UIADD3.64 UR12, UR10, 0x400, URZ ;  /* 0x000004000a0c7897 */ /* 0x000fe4000fffe03f */
[----:B------:R-:W-:Y:S02]  /*9750*/  UIADD3.64 UR6, UR8, 0x180, URZ ;  /* 0x0000018008067897 */ /* 0x000fe4000fffe03f */
[----:B------:R-:W-:Y:S02]  /*9760*/  UIADD3.64 UR20, UR8, 0x200, URZ ;  /* 0x0000020008147897 */ /* 0x000fe4000fffe03f */
[----:B------:R-:W-:Y:S02]  /*9770*/  UIADD3.64 UR14, UR10, 0x2, URZ ;  /* 0x000000020a0e7897 */ /* 0x000fe4000fffe03f */
[----:B------:R-:W-:-:S02]  /*9780*/  UIADD3.64 UR18, UR10, 0x4, URZ ;  /* 0x000000040a127897 */ /* 0x000fc4000fffe03f */
        /* <DEDUP_REMOVED lines=20> */
[----:B--2---:R-:W-:-:S12]  /*98d0*/  UIADD3.64 UR52, UR8, 0x700, URZ ;  /* 0x0000070008347897 */ /* 0x004fd8000fffe03f */
.L_x_1:
[----:B------:R-:W-:Y:S01]  /*98e0*/  MOV R5, UR47 ;  /* 0x0000002f00057c02 */ /* 0x000fe20008000f00 */
[----:B-----5:R0:W-:Y:S01]  /*98f0*/  STL [R1+0xbc4], R2 ;  /* 0x000bc40201007387 */ /* 0x0201e20000100800 */
[----:B------:R-:W-:Y:S01]  /*9900*/  MOV R4, UR46 ;  /* 0x0000002e00047c02 */ /* 0x000fe20008000f00 */
[C---:B------:R-:W-:Y:S01]  /*9910*/  IMAD R14, R23.reuse, 0x45, RZ ;  /* 0x00000045170e7824 */ /* 0x040fe200078e02ff */
[C---:B------:R-:W-:Y:S01]  /*9920*/  SHF.L.U32 R15, R23.reuse, 0x1, RZ ;  /* 0x00000001170f7819 */ /* 0x040fe200000006ff */
[----:B------:R1:W-:Y:S01]  /*9930*/  STL [R1+0xbc0], R216 ;  /* 0x000bc0d801007387 */ /* 0x0003e20000100800 */
[----:B------:R-:W-:-:S03]  /*9940*/  IMAD.WIDE R10, R23, 0x2, R218 ;  /* 0x00000002170a7825 */ /* 0x000fc600078e02da */
[----:B------:R2:W-:Y:S01]  /*9950*/  STL [R1+0xbbc], R217 ;  /* 0x000bbcd901007387 */ /* 0x0005e20000100800 */
[----:B------:R-:W-:Y:S01]  /*9960*/  IMAD.WIDE R6, R14, 0x2, R220 ;  /* 0x000000020e067825 */ /* 0x000fe200078e02dc */
[----:B0-----:R-:W-:Y:S02]  /*9970*/  MOV R2, UR45 ;  /* 0x0000002d00027c02 */ /* 0x001fe40008000f00 */
[----:B------:R0:W-:Y:S01]  /*9980*/  STL [R1+0x284], R5 ;  /* 0x0002840501007387 */ /* 0x0001e20000100800 */
[----:B------:R-:W-:Y:S01]  /*9990*/  IMAD.WIDE R10, R3, 0x2, R10 ;  /* 0x00000002030a7825 */ /* 0x000fe200078e020a */
[----:B-1----:R-:W-:Y:S02]  /*99a0*/  MOV R216, UR49 ;  /* 0x0000003100d87c02 */ /* 0x002fe40008000f00 */
[----:B------:R1:W-:Y:S01]  /*99b0*/  STL [R1+0x280], R4 ;  /* 0x0002800401007387 */ /* 0x0003e20000100800 */
[----:B------:R-:W-:Y:S01]  /*99c0*/  IMAD.WIDE R8, R23, 0x2, R220 ;  /* 0x0000000217087825 */ /* 0x000fe200078e02dc */
[----:B--2---:R-:W-:-:S02]  /*99d0*/  MOV R217, UR48 ;  /* 0x0000003000d97c02 */ /* 0x004fc40008000f00 */
[----:B------:R2:W-:Y:S01]  /*99e0*/  STL [R1+0x27c], R2 ;  /* 0x00027c0201007387 */ /* 0x0005e20000100800 */
[C---:B------:R-:W-:Y:S01]  /*99f0*/  IMAD.WIDE R16, R3.reuse, 0x2, R218 ;  /* 0x0000000203107825 */ /* 0x040fe200078e02da */
[----:B0-----:R-:W-:Y:S02]  /*9a00*/  MOV R5, UR44 ;  /* 0x0000002c00057c02 */ /* 0x001fe40008000f00 */
[----:B------:R0:W3:Y:S01]  /*9a10*/  LDG.E.U16 R22, desc[UR4][R10.64] ;  /* 0x000000040a167981 */ /* 0x0000e2000c1e1500 */
[C---:B------:R-:W-:Y:S01]  /*9a20*/  IMAD.WIDE R12, R3.reuse, 0x2, R220 ;  /* 0x00000002030c7825 */ /* 0x040fe200078e02dc */
[----:B-1----:R-:W-:Y:S02]  /*9a30*/  MOV R4, UR51 ;  /* 0x0000003300047c02 */ /* 0x002fe40008000f00 */
[----:B------:R1:W-:Y:S01]  /*9a40*/  STL [R1+0x278], R5 ;  /* 0x0002780501007387 */ /* 0x0003e20000100800 */
[----:B--2---:R-:W-:Y:S01]  /*9a50*/  MOV R2, UR50 ;  /* 0x0000003200027c02 */ /* 0x004fe20008000f00 */
[----:B------:R-:W-:-:S02]  /*9a60*/  IMAD.WIDE R6, R3, 0x2, R6 ;  /* 0x0000000203067825 */ /* 0x000fc400078e0206 */
[----:B------:R2:W4:Y:S04]  /*9a70*/  LDG.E.U16 R225, desc[UR4][R16.64] ;  /* 0x0000000410e17981 */ /* 0x000528000c1e1500 */
[----:B------:R0:W-:Y:S01]  /*9a80*/  STL [R1+0xbc8], R2 ;  /* 0x000bc80201007387 */ /* 0x0001e20000100800 */
[----:B-1----:R-:W-:-:S03]  /*9a90*/  MOV R5, UR54 ;  /* 0x0000003600057c02 */ /* 0x002fc60008000f00 */
[----:B------:R1:W-:Y:S04]  /*9aa0*/  STL [R1+0x274], R4 ;  /* 0x0002740401007387 */ /* 0x0003e80000100800 */
[----:B------:R-:W-:Y:S01]  /*9ab0*/  STL [R1+0xbcc], R216 ;  /* 0x000bccd801007387 */ /* 0x000fe20000100800 */
[----:B0-----:R-:W-:-:S03]  /*9ac0*/  MOV R2, UR55 ;  /* 0x0000003700027c02 */ /* 0x001fc60008000f00 */
[----:B------:R-:W-:Y:S01]  /*9ad0*/  STL [R1+0xbd0], R217 ;  /* 0x000bd0d901007387 */ /* 0x000fe20000100800 */
[----:B-1----:R-:W-:-:S03]  /*9ae0*/  MOV R4, UR53 ;  /* 0x0000003500047c02 */ /* 0x002fc60008000f00 */
[----:B------:R0:W-:Y:S04]  /*9af0*/  STL [R1+0x264], R2 ;  /* 0x0002640201007387 */ /* 0x0001e80000100800 */
[----:B------:R-:W-:Y:S04]  /*9b00*/  STL [R1+0x260], R5 ;  /* 0x0002600501007387 */ /* 0x000fe80000100800 */
[----:B------:R1:W-:Y:S01]  /*9b10*/  STL [R1+0x25c], R4 ;  /* 0x00025c0401007387 */ /* 0x0003e20000100800 */
[----:B------:R-:W-:Y:S01]  /*9b20*/  LEA R10, R23, R23, 0x1 ;  /* 0x00000017170a7211 */ /* 0x000fe200078e08ff */
[----:B------:R-:W-:Y:S01]  /*9b30*/  IMAD.WIDE R8, R3, 0x2, R8 ;  /* 0x0000000203087825 */ /* 0x000fe200078e0208 */
[----:B0-----:R-:W-:Y:S01]  /*9b40*/  MOV R2, UR52 ;  /* 0x0000003400027c02 */ /* 0x001fe20008000f00 */
[----:B------:R0:W3:Y:S02]  /*9b50*/  LDG.E.U16 R20, desc[UR4][R6.64] ;  /* 0x0000000406147981 */ /* 0x0000e4000c1e1500 */
[----:B--2---:R-:W-:-:S02]  /*9b60*/  IMAD.WIDE R16, R15, 0x2, R220 ;  /* 0x000000020f107825 */ /* 0x004fc400078e02dc */
[----:B------:R2:W3:Y:S02]  /*9b70*/  LDG.E.U16 R224, desc[UR4][R12.64] ;  /* 0x000000040ce07981 */ /* 0x0004e4000c1e1500 */
[----:B-1----:R-:W-:Y:S01]  /*9b80*/  IMAD.WIDE R4, R15, 0x2, R218 ;  /* 0x000000020f047825 */ /* 0x002fe200078e02da */
[C---:B------:R-:W-:Y:S01]  /*9b90*/  LEA R15, R23.reuse, R23, 0x2 ;  /* 0x00000017170f7211 */ /* 0x040fe200078e10ff */
[----:B------:R1:W3:Y:S01]  /*9ba0*/  LDG.E.U16 R21, desc[UR4][R8.64] ;  /* 0x0000000408157981 */ /* 0x0002e2000c1e1500 */
[----:B0-----:R-:W-:Y:S01]  /*9bb0*/  SHF.L.U32 R6, R23, 0x2, RZ ;  /* 0x0000000217067819 */ /* 0x001fe200000006ff */
[----:B------:R-:W-:Y:S02]  /*9bc0*/  IMAD.WIDE R4, R3, 0x2, R4 ;  /* 0x0000000203047825 */ /* 0x000fe400078e0204 */
[----:B------:R0:W-:Y:S02]  /*9bd0*/  STL [R1+0x258], R2 ;  /* 0x0002580201007387 */ /* 0x0001e40000100800 */
[----:B--2---:R-:W-:-:S02]  /*9be0*/  IMAD.WIDE R12, R10, 0x2, R218 ;  /* 0x000000020a0c7825 */ /* 0x004fc400078e02da */
[----:B------:R2:W3:Y:S02]  /*9bf0*/  LDG.E.U16 R19, desc[UR4][R4.64] ;  /* 0x0000000404137981 */ /* 0x0004e4000c1e1500 */
[----:B------:R-:W-:-:S04]  /*9c00*/  IMAD.WIDE R10, R10, 0x2, R220 ;  /* 0x000000020a0a7825 */ /* 0x000fc800078e02dc */
[----:B-1----:R-:W-:-:S04]  /*9c10*/  IMAD.WIDE R8, R6, 0x2, R218 ;  /* 0x0000000206087825 */ /* 0x002fc800078e02da */
[----:B------:R-:W-:-:S04]  /*9c20*/  IMAD.WIDE R6, R6, 0x2, R220 ;  /* 0x0000000206067825 */ /* 0x000fc800078e02dc */
[----:B--2---:R-:W-:-:S04]  /*9c30*/  IMAD.WIDE R4, R15, 0x2, R218 ;  /* 0x000000020f047825 */ /* 0x004fc800078e02da */
[----:B------:R-:W-:-:S04]  /*9c40*/  IMAD.WIDE R16, R3, 0x2, R16 ;  /* 0x0000000203107825 */ /* 0x000fc800078e0210 */
[C---:B------:R-:W-:Y:S01]  /*9c50*/  IMAD.WIDE R12, R3.reuse, 0x2, R12 ;  /* 0x00000002030c7825 */ /* 0x040fe200078e020c */
[----:B------:R-:W2:Y:S03]  /*9c60*/  LDG.E.U16 R18, desc[UR4][R16.64] ;  /* 0x0000000410127981 */ /* 0x000ea6000c1e1500 */
[C---:B------:R-:W-:Y:S01]  /*9c70*/  IMAD.WIDE R10, R3.reuse, 0x2, R10 ;  /* 0x00000002030a7825 */ /* 0x040fe200078e020a */
[----:B------:R-:W2:Y:S03]  /*9c80*/  LDG.E.U16 R223, desc[UR4][R12.64] ;  /* 0x000000040cdf7981 */ /* 0x000ea6000c1e1500 */
[C---:B------:R-:W-:Y:S01]  /*9c90*/  IMAD.WIDE R8, R3.reuse, 0x2, R8 ;  /* 0x0000000203087825 */ /* 0x040fe200078e0208 */
[----:B------:R1:W2:Y:S03]  /*9ca0*/  LDG.E.U16 R222, desc[UR4][R10.64] ;  /* 0x000000040ade7981 */ /* 0x0002a6000c1e1500 */
[C---:B------:R-:W-:Y:S01]  /*9cb0*/  IMAD.WIDE R6, R3.reuse, 0x2, R6 ;  /* 0x0000000203067825 */ /* 0x040fe200078e0206 */
[----:B------:R-:W2:Y:S03]  /*9cc0*/  LDG.E.U16 R217, desc[UR4][R8.64] ;  /* 0x0000000408d97981 */ /* 0x000ea6000c1e1500 */
[----:B------:R-:W-:Y:S01]  /*9cd0*/  IMAD.WIDE R4, R3, 0x2, R4 ;  /* 0x0000000203047825 */ /* 0x000fe200078e0204 */
[----:B------:R1:W2:Y:S04]  /*9ce0*/  LDG.E.U16 R216, desc[UR4][R6.64] ;  /* 0x0000000406d87981 */ /* 0x0002a8000c1e1500 */
[----:B0-----:R0:W2:Y:S01]  /*9cf0*/  LDG.E.U16 R2, desc[UR4][R4.64] ;  /* 0x0000000404027981 */ /* 0x0010a2000c1e1500 */
[----:B-1----:R-:W-:-:S02]  /*9d00*/  IMAD R10, R23, 0x6, RZ ;  /* 0x00000006170a7824 */ /* 0x002fc400078e02ff */
[----:B------:R-:W-:Y:S01]  /*9d10*/  IMAD.WIDE R16, R15, 0x2, R220 ;  /* 0x000000020f107825 */ /* 0x000fe200078e02dc */
[----:B------:R-:W-:-:S03]  /*9d20*/  LEA R6, R23, -R23, 0x3 ;  /* 0x8000001717067211 */ /* 0x000fc600078e18ff */
[----:B------:R-:W-:Y:S01]  /*9d30*/  IMAD.WIDE R12, R10, 0x2, R218 ;  /* 0x000000020a0c7825 */ /* 0x000fe200078e02da */
[----:B------:R-:W-:-:S03]  /*9d40*/  SHF.L.U32 R15, R23, 0x3, RZ ;  /* 0x00000003170f7819 */ /* 0x000fc600000006ff */
[----:B------:R-:W-:-:S04]  /*9d50*/  IMAD.WIDE R10, R10, 0x2, R220 ;  /* 0x000000020a0a7825 */ /* 0x000fc800078e02dc */
[----:B------:R-:W-:-:S04]  /*9d60*/  IMAD.WIDE R8, R6, 0x2, R218 ;  /* 0x0000000206087825 */ /* 0x000fc800078e02da */
[----:B------:R-:W-:-:S04]  /*9d70*/  IMAD.WIDE R16, R3, 0x2, R16 ;  /* 0x0000000203107825 */ /* 0x000fc800078e0210 */
[----:B------:R-:W-:-:S04]  /*9d80*/  IMAD.WIDE R6, R6, 0x2, R220 ;  /* 0x0000000206067825 */ /* 0x000fc800078e02dc */
[----:B------:R-:W-:-:S04]  /*9d90*/  IMAD.WIDE R12, R3, 0x2, R12 ;  /* 0x00000002030c7825 */ /* 0x000fc800078e020c */
[----:B0-----:R-:W-:-:S04]  /*9da0*/  IMAD.WIDE R4, R15, 0x2, R218 ;  /* 0x000000020f047825 */ /* 0x001fc800078e02da */
[----:B------:R-:W-:-:S04]  /*9db0*/  IMAD.WIDE R10, R3, 0x2, R10 ;  /* 0x00000002030a7825 */ /* 0x000fc800078e020a */
[----:B------:R-:W-:-:S04]  /*9dc0*/  IMAD.WIDE R8, R3, 0x2, R8 ;  /* 0x0000000203087825 */ /* 0x000fc800078e0208 */
[----:B------:R-:W-:-:S04]  /*9dd0*/  IMAD.WIDE R6, R3, 0x2, R6 ;  /* 0x0000000203067825 */ /* 0x000fc800078e0206 */
[----:B------:R-:W-:Y:S01]  /*9de0*/  IMAD.WIDE R4, R3, 0x2, R4 ;  /* 0x0000000203047825 */ /* 0x000fe200078e0204 */
[----:B----4-:R0:W-:Y:S04]  /*9df0*/  STL [R1+0x6c], R225 ;  /* 0x00006ce101007387 */ /* 0x0101e80000100800 */
[----:B0-----:R0:W4:Y:S02]  /*9e00*/  LDG.E.U16 R225, desc[UR4][R16.64] ;  /* 0x0000000410e17981 */ /* 0x001124000c1e1500 */
[----:B0-----:R-:W-:-:S04]  /*9e10*/  IMAD.WIDE R16, R15, 0x2, R220 ;  /* 0x000000020f107825 */ /* 0x001fc800078e02dc */
[----:B------:R-:W-:Y:S01]  /*9e20*/  IMAD.WIDE R16, R3, 0x2, R16 ;  /* 0x0000000203107825 */ /* 0x000fe200078e0210 */
[----:B---3--:R-:W-:Y:S04]  /*9e30*/  STL [R1+0x68], R224 ;  /* 0x000068e001007387 */ /* 0x008fe80000100800 */
[----:B------:R0:W-:Y:S04]  /*9e40*/  STL [R1+0xec], R22 ;  /* 0x0000ec1601007387 */ /* 0x0001e80000100800 */
[----:B------:R1:W-:Y:S04]  /*9e50*/  STL [R1+0xe8], R21 ;  /* 0x0000e81501007387 */ /* 0x0003e80000100800 */
[----:B------:R3:W-:Y:S04]  /*9e60*/  STL [R1+0x70], R20 ;  /* 0x0000701401007387 */ /* 0x0007e80000100800 */
[----:B0-----:R-:W4:Y:S04]  /*9e70*/  LDG.E.U16 R22, desc[UR4][R12.64] ;  /* 0x000000040c167981 */ /* 0x001f28000c1e1500 */
[----:B------:R0:W-:Y:S04]  /*9e80*/  STL [R1+0x16c], R19 ;  /* 0x00016c1301007387 */ /* 0x0001e80000100800 */
[----:B-1----:R1:W4:Y:S04]  /*9e90*/  LDG.E.U16 R21, desc[UR4][R10.64] ;  /* 0x000000040a157981 */ /* 0x002328000c1e1500 */
[----:B---3--:R-:W3:Y:S04]  /*9ea0*/  LDG.E.U16 R20, desc[UR4][R8.64] ;  /* 0x0000000408147981 */ /* 0x008ee8000c1e1500 */
[----:B0-----:R0:W3:Y:S04]  /*9eb0*/  LDG.E.U16 R19, desc[UR4][R6.64] ;  /* 0x0000000406137981 */ /* 0x0010e8000c1e1500 */
[----:B--2---:R2:W-:Y:S04]  /*9ec0*/  STL [R1+0x168], R18 ;  /* 0x0001681201007387 */ /* 0x0045e80000100800 */
[----:B------:R-:W-:Y:S04]  /*9ed0*/  STL [R1+0x1ec], R223 ;  /* 0x0001ecdf01007387 */ /* 0x000fe80000100800 */
[----:B------:R-:W-:Y:S04]  /*9ee0*/  STL [R1+0x1e8], R222 ;  /* 0x0001e8de01007387 */ /* 0x000fe80000100800 */
[----:B------:R-:W-:Y:S04]  /*9ef0*/  STL [R1+0x254], R217 ;  /* 0x000254d901007387 */ /* 0x000fe80000100800 */
[----:B------:R-:W-:Y:S04]  /*9f00*/  STL [R1+0x250], R216 ;  /* 0x000250d801007387 */ /* 0x000fe80000100800 */
[----:B--2---:R2:W3:Y:S04]  /*9f10*/  LDG.E.U16 R18, desc[UR4][R4.64] ;  /* 0x0000000404127981 */ /* 0x0044e8000c1e1500 */
[----:B------:R1:W-:Y:S04]  /*9f20*/  STL [R1+0x24c], R2 ;  /* 0x00024c0201007387 */ /* 0x0003e80000100800 */
[----:B-1----:R-:W3:Y:S01]  /*9f30*/  LDG.E.U16 R2, desc[UR4][R16.64] ;  /* 0x0000000410027981 */ /* 0x002ee2000c1e1500 */
[C---:B------:R-:W-:Y:S01]  /*9f40*/  LEA R10, R23.reuse, R23, 0x3 ;  /* 0x00000017170a7211 */ /* 0x040fe200078e18ff */
[----:B0-----:R-:W-:-:S04]  /*9f50*/  IMAD R6, R23, 0xa, RZ ;  /* 0x0000000a17067824 */ /* 0x001fc800078e02ff */
[----:B------:R-:W-:-:S04]  /*9f60*/  IMAD.WIDE R12, R10, 0x2, R218 ;  /* 0x000000020a0c7825 */ /* 0x000fc800078e02da */
[----:B------:R-:W-:-:S04]  /*9f70*/  IMAD.WIDE R10, R10, 0x2, R220 ;  /* 0x000000020a0a7825 */ /* 0x000fc800078e02dc */
[----:B------:R-:W-:-:S04]  /*9f80*/  IMAD.WIDE R8, R6, 0x2, R218 ;  /* 0x0000000206087825 */ /* 0x000fc800078e02da */
[----:B------:R-:W-:-:S04]  /*9f90*/  IMAD.WIDE R6, R6, 0x2, R220 ;  /* 0x0000000206067825 */ /* 0x000fc800078e02dc */
[----:B------:R-:W-:-:S04]  /*9fa0*/  IMAD.WIDE R12, R3, 0x2, R12 ;  /* 0x00000002030c7825 */ /* 0x000fc800078e020c */
[C---:B------:R-:W-:Y:S01]  /*9fb0*/  IMAD.WIDE R10, R3.reuse, 0x2, R10 ;  /* 0x00000002030a7825 */ /* 0x040fe200078e020a */
[----:B------:R-:W3:Y:S03]  /*9fc0*/  LDG.E.U16 R224, desc[UR4][R12.64] ;  /* 0x000000040ce07981 */ /* 0x000ee6000c1e1500 */
[----:B------:R-:W-:Y:S01]  /*9fd0*/  IMAD.WIDE R8, R3, 0x2, R8 ;  /* 0x0000000203087825 */ /* 0x000fe200078e0208 */
[----:B------:R0:W3:Y:S03]  /*9fe0*/  LDG.E.U16 R223, desc[UR4][R10.64] ;  /* 0x000000040adf7981 */ /* 0x0000e6000c1e1500 */
[----:B------:R-:W-:Y:S01]  /*9ff0*/  IMAD R15, R23, 0xb, RZ ;  /* 0x0000000b170f7824 */ /* 0x000fe200078e02ff */
[----:B------:R-:W3:Y:S01]  /*a000*/  LDG.E.U16 R222, desc[UR4][R8.64] ;  /* 0x0000000408de7981 */ /* 0x000ee2000c1e1500 */
[----:B------:R-:W-:-:S04]  /*a010*/  IMAD.WIDE R6, R3, 0x2, R6 ;  /* 0x0000000203067825 */ /* 0x000fc800078e0206 */
[----:B--2---:R-:W-:Y:S01]  /*a020*/  IMAD.WIDE R4, R15, 0x2, R218 ;  /* 0x000000020f047825 */ /* 0x004fe200078e02da */
[----:B------:R1:W2:Y:S03]  /*a030*/  LDG.E.U16 R217, desc[UR4][R6.64] ;  /* 0x0000000406d97981 */ /* 0x0002a6000c1e1500 */
[----:B0-----:R-:W-:Y:S02]  /*a040*/  IMAD R10, R23, 0xc, RZ ;  /* 0x0000000c170a7824 */ /* 0x001fe400078e02ff */
[----:B------:R-:W-:-:S04]  /*a050*/  IMAD.WIDE R16, R15, 0x2, R220 ;  /* 0x000000020f107825 */ /* 0x000fc800078e02dc */
[----:B-1----:R-:W-:Y:S02]  /*a060*/  IMAD R6, R23, 0xd, RZ ;  /* 0x0000000d17067824 */ /* 0x002fe400078e02ff */
[----:B------:R-:W-:-:S04]  /*a070*/  IMAD.WIDE R12, R10, 0x2, R218 ;  /* 0x000000020a0c7825 */ /* 0x000fc800078e02da */
[----:B------:R-:W-:-:S04]  /*a080*/  IMAD.WIDE R4, R3, 0x2, R4 ;  /* 0x0000000203047825 */ /* 0x000fc800078e0204 */
[----:B------:R-:W-:Y:S01]  /*a090*/  IMAD.WIDE R10, R10, 0x2, R220 ;  /* 0x000000020a0a7825 */ /* 0x000fe200078e02dc */
[----:B------:R0:W2:Y:S03]  /*a0a0*/  LDG.E.U16 R216, desc[UR4][R4.64] ;  /* 0x0000000404d87981 */ /* 0x0000a6000c1e1500 */
[----:B------:R-:W-:-:S04]  /*a0b0*/  IMAD.WIDE R8, R6, 0x2, R218 ;  /* 0x0000000206087825 */ /* 0x000fc800078e02da */
[----:B------:R-:W-:Y:S02]  /*a0c0*/  IMAD R15, R23, 0xe, RZ ;  /* 0x0000000e170f7824 */ /* 0x000fe400078e02ff */
        /* <DEDUP_REMOVED lines=8> */
[----:B----4-:R-:W-:Y:S04]  /*a150*/  STL [R1+0x248], R225 ;  /* 0x000248e101007387 */ /* 0x010fe80000100800 */
[----:B------:R0:W-:Y:S04]  /*a160*/  STL [R1+0x244], R22 ;  /* 0x0002441601007387 */ /* 0x0001e80000100800 */
[----:B------:R1:W-:Y:S04]  /*a170*/  STL [R1+0x240], R21 ;  /* 0x0002401501007387 */ /* 0x0003e80000100800 */
[----:B0-----:R-:W4:Y:S04]  /*a180*/  LDG.E.U16 R22, desc[UR4][R16.64] ;  /* 0x0000000410167981 */ /* 0x001f28000c1e1500 */
[----:B---3--:R0:W-:Y:S04]  /*a190*/  STL [R1+0x23c], R20 ;  /* 0x00023c1401007387 */ /* 0x0081e80000100800 */
[----:B-1----:R-:W3:Y:S04]  /*a1a0*/  LDG.E.U16 R21, desc[UR4][R12.64] ;  /* 0x000000040c157981 */ /* 0x002ee8000c1e1500 */
[----:B------:R1:W-:Y:S04]  /*a1b0*/  STL [R1+0x238], R19 ;  /* 0x0002381301007387 */ /* 0x0003e80000100800 */
[----:B0-----:R0:W3:Y:S04]  /*a1c0*/  LDG.E.U16 R20, desc[UR4][R10.64] ;  /* 0x000000040a147981 */ /* 0x0010e8000c1e1500 */
[----:B-1----:R-:W3:Y:S04]  /*a1d0*/  LDG.E.U16 R19, desc[UR4][R8.64] ;  /* 0x0000000408137981 */ /* 0x002ee8000c1e1500 */
[----:B------:R1:W-:Y:S04]  /*a1e0*/  STL [R1+0x64], R18 ;  /* 0x0000641201007387 */ /* 0x0003e80000100800 */
[----:B-1----:R1:W3:Y:S04]  /*a1f0*/  LDG.E.U16 R18, desc[UR4][R6.64] ;  /* 0x0000000406127981 */ /* 0x0022e8000c1e1500 */
[----:B------:R0:W-:Y:S04]  /*a200*/  STL [R1+0x60], R2 ;  /* 0x0000600201007387 */ /* 0x0001e80000100800 */
[----:B0-----:R0:W3:Y:S01]  /*a210*/  LDG.E.U16 R2, desc[UR4][R4.64] ;  /* 0x0000000404027981 */ /* 0x0010e2000c1e1500 */
[----:B------:R-:W-:-:S02]  /*a220*/  LEA R10, R23, -R23, 0x4 ;  /* 0x80000017170a7211 */ /* 0x000fc400078e20ff */
[----:B-1----:R-:W-:Y:S01]  /*a230*/  SHF.L.U32 R6, R23, 0x4, RZ ;  /* 0x0000000417067819 */ /* 0x002fe200000006ff */
[----:B------:R-:W-:-:S04]  /*a240*/  IMAD.WIDE R16, R15, 0x2, R220 ;  /* 0x000000020f107825 */ /* 0x000fc800078e02dc */
[----:B------:R-:W-:-:S04]  /*a250*/  IMAD.WIDE R12, R10, 0x2, R218 ;  /* 0x000000020a0c7825 */ /* 0x000fc800078e02da */
[----:B------:R-:W-:-:S04]  /*a260*/  IMAD.WIDE R10, R10, 0x2, R220 ;  /* 0x000000020a0a7825 */ /* 0x000fc800078e02dc */
[----:B------:R-:W-:-:S04]  /*a270*/  IMAD.WIDE R8, R6, 0x2, R218 ;  /* 0x0000000206087825 */ /* 0x000fc800078e02da */
[----:B------:R-:W-:Y:S01]  /*a280*/  IMAD.WIDE R6, R6, 0x2, R220 ;  /* 0x0000000206067825 */ /* 0x000fe200078e02dc */
[----:B------:R-:W-:-:S03]  /*a290*/  LEA R15, R23, R23, 0x4 ;  /* 0x00000017170f7211 */ /* 0x000fc600078e20ff */
[----:B------:R-:W-:-:S04]  /*a2a0*/  IMAD.WIDE R16, R3, 0x2, R16 ;  /* 0x0000000203107825 */ /* 0x000fc800078e0210 */
[C---:B------:R-:W-:Y:S01]  /*a2b0*/  IMAD.WIDE R12, R3.reuse, 0x2, R12 ;  /* 0x00000002030c7825 */ /* 0x040fe200078e020c */
[----:B------:R1:W-:Y:S03]  /*a2c0*/  STL [R1+0xe4], R224 ;  /* 0x0000e4e001007387 */ /* 0x0003e60000100800 */
[C---:B------:R-:W-:Y:S01]  /*a2d0*/  IMAD.WIDE R10, R3.reuse, 0x2, R10 ;  /* 0x00000002030a7825 */ /* 0x040fe200078e020a */
[----:B------:R-:W3:Y:S03]  /*a2e0*/  LDG.E.U16 R225, desc[UR4][R16.64] ;  /* 0x0000000410e17981 */ /* 0x000ee6000c1e1500 */
[C---:B------:R-:W-:Y:S01]  /*a2f0*/  IMAD.WIDE R8, R3.reuse, 0x2, R8 ;  /* 0x0000000203087825 */ /* 0x040fe200078e0208 */
[----:B------:R0:W-:Y:S03]  /*a300*/  STL [R1+0xe0], R223 ;  /* 0x0000e0df01007387 */ /* 0x0001e60000100800 */
[----:B------:R-:W-:Y:S01]  /*a310*/  IMAD.WIDE R6, R3, 0x2, R6 ;  /* 0x0000000203067825 */ /* 0x000fe200078e0206 */
[----:B-1----:R-:W3:Y:S03]  /*a320*/  LDG.E.U16 R224, desc[UR4][R12.64] ;  /* 0x000000040ce07981 */ /* 0x002ee6000c1e1500 */
[----:B0-----:R-:W-:Y:S01]  /*a330*/  IMAD.WIDE R4, R15, 0x2, R218 ;  /* 0x000000020f047825 */ /* 0x001fe200078e02da */
[----:B------:R0:W-:Y:S04]  /*a340*/  STL [R1+0x164], R222 ;  /* 0x000164de01007387 */ /* 0x0001e80000100800 */
[----:B------:R1:W3:Y:S04]  /*a350*/  LDG.E.U16 R223, desc[UR4][R10.64] ;  /* 0x000000040adf7981 */ /* 0x0002e8000c1e1500 */
[----:B--2---:R2:W-:Y:S04]  /*a360*/  STL [R1+0x160], R217 ;  /* 0x000160d901007387 */ /* 0x0045e80000100800 */
[----:B0-----:R-:W3:Y:S01]  /*a370*/  LDG.E.U16 R222, desc[UR4][R8.64] ;  /* 0x0000000408de7981 */ /* 0x001ee2000c1e1500 */
[----:B-1----:R-:W-:-:S03]  /*a380*/  IMAD R10, R23, 0x12, RZ ;  /* 0x00000012170a7824 */ /* 0x002fc600078e02ff */
[----:B--2---:R0:W2:Y:S01]  /*a390*/  LDG.E.U16 R217, desc[UR4][R6.64] ;  /* 0x0000000406d97981 */ /* 0x0040a2000c1e1500 */
[----:B------:R-:W-:-:S04]  /*a3a0*/  IMAD.WIDE R16, R15, 0x2, R220 ;  /* 0x000000020f107825 */ /* 0x000fc800078e02dc */
[----:B------:R-:W-:-:S04]  /*a3b0*/  IMAD.WIDE R12, R10, 0x2, R218 ;  /* 0x000000020a0c7825 */ /* 0x000fc800078e02da */
[----:B0-----:R-:W-:Y:S02]  /*a3c0*/  IMAD R6, R23, 0x13, RZ ;  /* 0x0000001317067824 */ /* 0x001fe400078e02ff */
[----:B------:R-:W-:-:S04]  /*a3d0*/  IMAD.WIDE R4, R3, 0x2, R4 ;  /* 0x0000000203047825 */ /* 0x000fc800078e0204 */
[----:B------:R-:W-:Y:S01]  /*a3e0*/  IMAD.WIDE R10, R10, 0x2, R220 ;  /* 0x000000020a0a7825 */ /* 0x000fe200078e02dc */
[----:B------:R0:W-:Y:S03]  /*a3f0*/  STL [R1+0x1e4], R216 ;  /* 0x0001e4d801007387 */ /* 0x0001e60000100800 */
[----:B------:R-:W-:-:S04]  /*a400*/  IMAD.WIDE R8, R6, 0x2, R218 ;  /* 0x0000000206087825 */ /* 0x000fc800078e02da */
[----:B------:R-:W-:Y:S02]  /*a410*/  IMAD R15, R23, 0x14, RZ ;  /* 0x00000014170f7824 */ /* 0x000fe400078e02ff */
[----:B------:R-:W-:Y:S01]  /*a420*/  IMAD.WIDE R16, R3, 0x2, R16 ;  /* 0x0000000203107825 */ /* 0x000fe200078e0210 */
[----:B0-----:R0:W2:Y:S03]  /*a430*/  LDG.E.U16 R216, desc[UR4][R4.64] ;  /* 0x0000000404d87981 */ /* 0x0010a6000c1e1500 */
        /* <DEDUP_REMOVED lines=8> */
[----:B---3--:R1:W-:Y:S04]  /*a4c0*/  STL [R1+0x234], R21 ;  /* 0x0002341501007387 */ /* 0x0083e80000100800 */
[----:B0-----:R-:W3:Y:S04]  /*a4d0*/  LDG.E.U16 R22, desc[UR4][R16.64] ;  /* 0x0000000410167981 */ /* 0x001ee8000c1e1500 */
[----:B------:R0:W-:Y:S04]  /*a4e0*/  STL [R1+0x230], R20 ;  /* 0x0002301401007387 */ /* 0x0001e80000100800 */
[----:B-1----:R-:W4:Y:S04]  /*a4f0*/  LDG.E.U16 R21, desc[UR4][R12.64] ;  /* 0x000000040c157981 */ /* 0x002f28000c1e1500 */
[----:B------:R1:W-:Y:S04]  /*a500*/  STL [R1+0x22c], R19 ;  /* 0x00022c1301007387 */ /* 0x0003e80000100800 */
[----:B0-----:R0:W4:Y:S04]  /*a510*/  LDG.E.U16 R20, desc[UR4][R10.64] ;  /* 0x000000040a147981 */ /* 0x001128000c1e1500 */
[----:B-1----:R-:W4:Y:S04]  /*a520*/  LDG.E.U16 R19, desc[UR4][R8.64] ;  /* 0x0000000408137981 */ /* 0x002f28000c1e1500 */
[----:B------:R1:W-:Y:S04]  /*a530*/  STL [R1+0x228], R18 ;  /* 0x0002281201007387 */ /* 0x0003e80000100800 */
[----:B-1----:R1:W4:Y:S04]  /*a540*/  LDG.E.U16 R18, desc[UR4][R6.64] ;  /* 0x0000000406127981 */ /* 0x002328000c1e1500 */
[----:B------:R0:W-:Y:S04]  /*a550*/  STL [R1+0x224], R2 ;  /* 0x0002240201007387 */ /* 0x0001e80000100800 */
[----:B0-----:R0:W4:Y:S01]  /*a560*/  LDG.E.U16 R2, desc[UR4][R4.64] ;  /* 0x0000000404027981 */ /* 0x001122000c1e1500 */
[----:B------:R-:W-:-:S02]  /*a570*/  IMAD R10, R23, 0x15, RZ ;  /* 0x00000015170a7824 */ /* 0x000fc400078e02ff */
[----:B-1----:R-:W-:Y:S02]  /*a580*/  IMAD R6, R23, 0x16, RZ ;  /* 0x0000001617067824 */ /* 0x002fe400078e02ff */
[----:B------:R-:W-:-:S04]  /*a590*/  IMAD.WIDE R16, R15, 0x2, R220 ;  /* 0x000000020f107825 */ /* 0x000fc800078e02dc */
[----:B------:R-:W-:-:S04]  /*a5a0*/  IMAD.WIDE R12, R10, 0x2, R218 ;  /* 0x000000020a0c7825 */ /* 0x000fc800078e02da */
[----:B------:R-:W-:-:S04]  /*a5b0*/  IMAD.WIDE R10, R10, 0x2, R220 ;  /* 0x000000020a0a7825 */ /* 0x000fc800078e02dc */
[----:B------:R-:W-:-:S04]  /*a5c0*/  IMAD.WIDE R8, R6, 0x2, R218 ;  /* 0x0000000206087825 */ /* 0x000fc800078e02da */
[----:B------:R-:W-:-:S04]  /*a5d0*/  IMAD.WIDE R6, R6, 0x2, R220 ;  /* 0x0000000206067825 */ /* 0x000fc800078e02dc */
[C---:B------:R-:W-:Y:S01]  /*a5e0*/  IMAD.WIDE R16, R3.reuse, 0x2, R16 ;  /* 0x0000000203107825 */ /* 0x040fe200078e0210 */
[----:B------:R1:W-:Y:S03]  /*a5f0*/  STL [R1+0x220], R225 ;  /* 0x000220e101007387 */ /* 0x0003e60000100800 */
[----:B------:R-:W-:-:S04]  /*a600*/  IMAD.WIDE R12, R3, 0x2, R12 ;  /* 0x00000002030c7825 */ /* 0x000fc800078e020c */
[C---:B------:R-:W-:Y:S01]  /*a610*/  IMAD.WIDE R10, R3.reuse, 0x2, R10 ;  /* 0x00000002030a7825 */ /* 0x040fe200078e020a */
[----:B------:R0:W-:Y:S03]  /*a620*/  STL [R1+0x21c], R224 ;  /* 0x00021ce001007387 */ /* 0x0001e60000100800 */
[----:B------:R-:W-:Y:S01]  /*a630*/  IMAD.WIDE R8, R3, 0x2, R8 ;  /* 0x0000000203087825 */ /* 0x000fe200078e0208 */
[----:B-1----:R-:W4:Y:S03]  /*a640*/  LDG.E.U16 R225, desc[UR4][R16.64] ;  /* 0x0000000410e17981 */ /* 0x002f26000c1e1500 */
[----:B------:R-:W-:Y:S02]  /*a650*/  IMAD R15, R23, 0x17, RZ ;  /* 0x00000017170f7824 */ /* 0x000fe400078e02ff */
[----:B------:R-:W-:Y:S01]  /*a660*/  IMAD.WIDE R6, R3, 0x2, R6 ;  /* 0x0000000203067825 */ /* 0x000fe200078e0206 */
[----:B------:R1:W-:Y:S04]  /*a670*/  STL [R1+0x218], R223 ;  /* 0x000218df01007387 */ /* 0x0003e80000100800 */
[----:B0-----:R-:W4:Y:S01]  /*a680*/  LDG.E.U16 R224, desc[UR4][R12.64] ;  /* 0x000000040ce07981 */ /* 0x001f22000c1e1500 */
[----:B------:R-:W-:-:S03]  /*a690*/  IMAD.WIDE R4, R15, 0x2, R218 ;  /* 0x000000020f047825 */ /* 0x000fc600078e02da */
[----:B------:R0:W-:Y:S04]  /*a6a0*/  STL [R1+0x5c], R222 ;  /* 0x00005cde01007387 */ /* 0x0001e80000100800 */
[----:B-1----:R1:W4:Y:S04]  /*a6b0*/  LDG.E.U16 R223, desc[UR4][R10.64] ;  /* 0x000000040adf7981 */ /* 0x002328000c1e1500 */
[----:B--2---:R2:W-:Y:S04]  /*a6c0*/  STL [R1+0x58], R217 ;  /* 0x000058d901007387 */ /* 0x0045e80000100800 */
[----:B0-----:R-:W4:Y:S01]  /*a6d0*/  LDG.E.U16 R222, desc[UR4][R8.64] ;  /* 0x0000000408de7981 */ /* 0x001f22000c1e1500 */
        /* <DEDUP_REMOVED lines=19> */
[----:B---3--:R0:W-:Y:S04]  /*a810*/  STL [R1+0xd8], R22 ;  /* 0x0000d81601007387 */ /* 0x0081e80000100800 */
[----:B----4-:R1:W-:Y:S04]  /*a820*/  STL [R1+0x15c], R21 ;  /* 0x00015c1501007387 */ /* 0x0103e80000100800 */
        /* <DEDUP_REMOVED lines=20> */
[----:B------:R-:W-:-:S04]  /*a970*/  IMAD.WIDE R10, R3, 0x2, R10 ;  /* 0x00000002030a7825 */ /* 0x000fc800078e020a */
[----:B------:R-:W-:Y:S01]  /*a980*/  IMAD R15, R23, 0x1d, RZ ;  /* 0x0000001d170f7824 */ /* 0x000fe200078e02ff */
[----:B------:R0:W-:Y:S01]  /*a990*/  STL [R1+0x20c], R224 ;  /* 0x00020ce001007387 */ /* 0x0001e20000100800 */
[----:B------:R-:W-:-:S03]  /*a9a0*/  IMAD.WIDE R8, R3, 0x2, R8 ;  /* 0x0000000203087825 */ /* 0x000fc600078e0208 */
[----:B-1----:R1:W4:Y:S01]  /*a9b0*/  LDG.E.U16 R225, desc[UR4][R16.64] ;  /* 0x0000000410e17981 */ /* 0x002322000c1e1500 */
[----:B------:R-:W-:-:S03]  /*a9c0*/  IMAD.WIDE R6, R3, 0x2, R6 ;  /* 0x0000000203067825 */ /* 0x000fc600078e0206 */
[----:B------:R1:W-:Y:S01]  /*a9d0*/  STL [R1+0x208], R223 ;  /* 0x000208df01007387 */ /* 0x0003e20000100800 */
[----:B0-----:R-:W-:-:S03]  /*a9e0*/  IMAD.WIDE R4, R15, 0x2, R218 ;  /* 0x000000020f047825 */ /* 0x001fc600078e02da */
[----:B------:R-:W4:Y:S04]  /*a9f0*/  LDG.E.U16 R224, desc[UR4][R12.64] ;  /* 0x000000040ce07981 */ /* 0x000f28000c1e1500 */
[----:B------:R0:W-:Y:S04]  /*aa00*/  STL [R1+0x204], R222 ;  /* 0x000204de01007387 */ /* 0x0001e80000100800 */
[----:B-1----:R1:W4:Y:S04]  /*aa10*/  LDG.E.U16 R223, desc[UR4][R10.64] ;  /* 0x000000040adf7981 */ /* 0x002328000c1e1500 */
[----:B--2---:R2:W-:Y:S01]  /*aa20*/  STL [R1+0x200], R217 ;  /* 0x000200d901007387 */ /* 0x0045e20000100800 */
[----:B------:R-:W-:-:S03]  /*aa30*/  IMAD.WIDE R16, R15, 0x2, R220 ;  /* 0x000000020f107825 */ /* 0x000fc600078e02dc */
[----:B0-----:R-:W4:Y:S01]  /*aa40*/  LDG.E.U16 R222, desc[UR4][R8.64] ;  /* 0x0000000408de7981 */ /* 0x001f22000c1e1500 */
[----:B-1----:R-:W-:-:S03]  /*aa50*/  IMAD R10, R23, 0x1e, RZ ;  /* 0x0000001e170a7824 */ /* 0x002fc600078e02ff */
[----:B--2---:R0:W2:Y:S01]  /*aa60*/  LDG.E.U16 R217, desc[UR4][R6.64] ;  /* 0x0000000406d97981 */ /* 0x0040a2000c1e1500 */
[----:B------:R-:W-:Y:S01]  /*aa70*/  IMAD.WIDE R12, R10, 0x2, R218 ;  /* 0x000000020a0c7825 */ /* 0x000fe200078e02da */
[----:B------:R-:W-:-:S03]  /*aa80*/  SHF.L.U32 R15, R23, 0x5, RZ ;  /* 0x00000005170f7819 */ /* 0x000fc600000006ff */
[----:B------:R-:W-:Y:S01]  /*aa90*/  IMAD.WIDE R4, R3, 0x2, R4 ;  /* 0x0000000203047825 */ /* 0x000fe200078e0204 */
[----:B0-----:R-:W-:-:S03]  /*aaa0*/  LEA R6, R23, -R23, 0x5 ;  /* 0x8000001717067211 */ /* 0x001fc600078e28ff */
[----:B------:R-:W-:-:S04]  /*aab0*/  IMAD.WIDE R10, R10, 0x2, R220 ;  /* 0x000000020a0a7825 */ /* 0x000fc800078e02dc */
[----:B------:R-:W-:Y:S01]  /*aac0*/  IMAD.WIDE R8, R6, 0x2, R218 ;  /* 0x0000000206087825 */ /* 0x000fe200078e02da */
[----:B------:R0:W-:Y:S03]  /*aad0*/  STL [R1+0x1fc], R216 ;  /* 0x0001fcd801007387 */ /* 0x0001e60000100800 */
[----:B------:R-:W-:-:S04]  /*aae0*/  IMAD.WIDE R16, R3, 0x2, R16 ;  /* 0x0000000203107825 */ /* 0x000fc800078e0210 */
[----:B------:R-:W-:Y:S01]  /*aaf0*/  IMAD.WIDE R6, R6, 0x2, R220 ;  /* 0x0000000206067825 */ /* 0x000fe200078e02dc */
[----:B0-----:R0:W2:Y:S03]  /*ab00*/  LDG.E.U16 R216, desc[UR4][R4.64] ;  /* 0x0000000404d87981 */ /* 0x0010a6000c1e1500 */
[----:B------:R-:W-:-:S04]  /*ab10*/  IMAD.WIDE R12, R3, 0x2, R12 ;  /* 0x00000002030c7825 */ /* 0x000fc800078e020c */
[----:B------:R-:W-:-:S04]  /*ab20*/  IMAD.WIDE R10, R3, 0x2, R10 ;  /* 0x00000002030a7825 */ /* 0x000fc800078e020a */
[----:B------:R-:W-:-:S04]  /*ab30*/  IMAD.WIDE R8, R3, 0x2, R8 ;  /* 0x0000000203087825 */ /* 0x000fc800078e0208 */
[----:B0-----:R-:W-:-:S04]  /*ab40*/  IMAD.WIDE R4, R15, 0x2, R218 ;  /* 0x000000020f047825 */ /* 0x001fc800078e02da */
        /* <DEDUP_REMOVED lines=14> */
[C---:B------:R-:W-:Y:S01]  /*ac30*/  LEA R10, R23.reuse, R23, 0x5 ;  /* 0x00000017170a7211 */ /* 0x040fe200078e28ff */
[----:B-1----:R-:W-:-:S02]  /*ac40*/  IMAD R6, R23, 0x22, RZ ;  /* 0x0000002217067824 */ /* 0x002fc400078e02ff */
[----:B------:R-:W-:-:S04]  /*ac50*/  IMAD.WIDE R16, R15, 0x2, R220 ;  /* 0x000000020f107825 */ /* 0x000fc800078e02dc */
[----:B------:R-:W-:-:S04]  /*ac60*/  IMAD.WIDE R12, R10, 0x2, R218 ;  /* 0x000000020a0c7825 */ /* 0x000fc800078e02da */
[----:B------:R-:W-:-:S04]  /*ac70*/  IMAD.WIDE R10, R10, 0x2, R220 ;  /* 0x000000020a0a7825 */ /* 0x000fc800078e02dc */
[----:B------:R-:W-:-:S04]  /*ac80*/  IMAD.WIDE R8, R6, 0x2, R218 ;  /* 0x0000000206087825 */ /* 0x000fc800078e02da */
[----:B------:R-:W-:-:S04]  /*ac90*/  IMAD.WIDE R6, R6, 0x2, R220 ;  /* 0x0000000206067825 */ /* 0x000fc800078e02dc */
[----:B------:R-:W-:-:S04]  /*aca0*/  IMAD.WIDE R10, R3, 0x2, R10 ;  /* 0x00000002030a7825 */ /* 0x000fc800078e020a */
[----:B------:R-:W-:Y:S02]  /*acb0*/  IMAD R15, R23, 0x23, RZ ;  /* 0x00000023170f7824 */ /* 0x000fe400078e02ff */
[C---:B------:R-:W-:Y:S01]  /*acc0*/  IMAD.WIDE R16, R3.reuse, 0x2, R16 ;  /* 0x0000000203107825 */ /* 0x040fe200078e0210 */
[----:B------:R1:W-:Y:S03]  /*acd0*/  STL [R1+0x150], R225 ;  /* 0x000150e101007387 */ /* 0x0003e60000100800 */
[----:B------:R-:W-:-:S04]  /*ace0*/  IMAD.WIDE R12, R3, 0x2, R12 ;  /* 0x00000002030c7825 */ /* 0x000fc800078e020c */
[C---:B------:R-:W-:Y:S01]  /*acf0*/  IMAD.WIDE R6, R3.reuse, 0x2, R6 ;  /* 0x0000000203067825 */ /* 0x040fe200078e0206 */
[----:B------:R0:W-:Y:S03]  /*ad00*/  STL [R1+0x1d4], R224 ;  /* 0x0001d4e001007387 */ /* 0x0001e60000100800 */
[----:B------:R-:W-:Y:S01]  /*ad10*/  IMAD.WIDE R8, R3, 0x2, R8 ;  /* 0x0000000203087825 */ /* 0x000fe200078e0208 */
[----:B-1----:R1:W4:Y:S03]  /*ad20*/  LDG.E.U16 R225, desc[UR4][R16.64] ;  /* 0x0000000410e17981 */ /* 0x002326000c1e1500 */
[C---:B0-----:R-:W-:Y:S01]  /*ad30*/  IMAD.WIDE R4, R15.reuse, 0x2, R218 ;  /* 0x000000020f047825 */ /* 0x041fe200078e02da */
[----:B------:R0:W-:Y:S04]  /*ad40*/  STL [R1+0x1d0], R223 ;  /* 0x0001d0df01007387 */ /* 0x0001e80000100800 */
[----:B------:R-:W4:Y:S04]  /*ad50*/  LDG.E.U16 R224, desc[UR4][R12.64] ;  /* 0x000000040ce07981 */ /* 0x000f28000c1e1500 */
[----:B------:R2:W-:Y:S04]  /*ad60*/  STL [R1+0x1f4], R222 ;  /* 0x0001f4de01007387 */ /* 0x0005e80000100800 */
[----:B0-----:R0:W4:Y:S01]  /*ad70*/  LDG.E.U16 R223, desc[UR4][R10.64] ;  /* 0x000000040adf7981 */ /* 0x001122000c1e1500 */
[----:B-1----:R-:W-:-:S03]  /*ad80*/  IMAD.WIDE R16, R15, 0x2, R220 ;  /* 0x000000020f107825 */ /* 0x002fc600078e02dc */
[----:B--2---:R1:W-:Y:S01]  /*ad90*/  STL [R1+0x1f0], R217 ;  /* 0x0001f0d901007387 */ /* 0x0043e20000100800 */
[----:B------:R-:W-:-:S03]  /*ada0*/  IMAD.WIDE R4, R3, 0x2, R4 ;  /* 0x0000000203047825 */ /* 0x000fc600078e0204 */
[----:B------:R-:W2:Y:S01]  /*adb0*/  LDG.E.U16 R222, desc[UR4][R8.64] ;  /* 0x0000000408de7981 */ /* 0x000ea2000c1e1500 */
[----:B0-----:R-:W-:-:S03]  /*adc0*/  IMAD R10, R23, 0x24, RZ ;  /* 0x00000024170a7824 */ /* 0x001fc600078e02ff */
[----:B-1----:R0:W2:Y:S01]  /*add0*/  LDG.E.U16 R217, desc[UR4][R6.64] ;  /* 0x0000000406d97981 */ /* 0x0020a2000c1e1500 */
[----:B------:R-:W-:-:S04]  /*ade0*/  IMAD.WIDE R12, R10, 0x2, R218 ;  /* 0x000000020a0c7825 */ /* 0x000fc800078e02da */
[----:B------:R-:W-:-:S04]  /*adf0*/  IMAD.WIDE R10, R10, 0x2, R220 ;  /* 0x000000020a0a7825 */ /* 0x000fc800078e02dc */
[C---:B0-----:R-:W-:Y:S02]  /*ae00*/  IMAD R6, R23.reuse, 0x25, RZ ;  /* 0x0000002517067824 */ /* 0x041fe400078e02ff */
[----:B------:R-:W-:Y:S02]  /*ae10*/  IMAD R15, R23, 0x26, RZ ;  /* 0x00000026170f7824 */ /* 0x000fe400078e02ff */
        /* <DEDUP_REMOVED lines=30> */
[----:B------:R-:W-:Y:S02]  /*b000*/  IMAD R15, R23, 0x29, RZ ;  /* 0x00000029170f7824 */ /* 0x000fe400078e02ff */
[----:B------:R-:W-:Y:S01]  /*b010*/  IMAD.WIDE R10, R3, 0x2, R10 ;  /* 0x00000002030a7825 */ /* 0x000fe200078e020a */
[----:B------:R1:W-:Y:S03]  /*b020*/  STL [R1+0x48], R225 ;  /* 0x000048e101007387 */ /* 0x0003e60000100800 */
[----:B0-----:R-:W-:-:S04]  /*b030*/  IMAD.WIDE R4, R15, 0x2, R218 ;  /* 0x000000020f047825 */ /* 0x001fc800078e02da */
[C---:B------:R-:W-:Y:S01]  /*b040*/  IMAD.WIDE R6, R3.reuse, 0x2, R6 ;  /* 0x0000000203067825 */ /* 0x040fe200078e0206 */
[----:B------:R0:W-:Y:S03]  /*b050*/  STL [R1+0xcc], R224 ;  /* 0x0000cce001007387 */ /* 0x0001e60000100800 */
[----:B------:R-:W-:-:S04]  /*b060*/  IMAD.WIDE R16, R3, 0x2, R16 ;  /* 0x0000000203107825 */ /* 0x000fc800078e0210 */
[C---:B------:R-:W-:Y:S01]  /*b070*/  IMAD.WIDE R12, R3.reuse, 0x2, R12 ;  /* 0x00000002030c7825 */ /* 0x040fe200078e020c */
[----:B-1----:R1:W4:Y:S04]  /*b080*/  LDG.E.U16 R225, desc[UR4][R16.64] ;  /* 0x0000000410e17981 */ /* 0x002328000c1e1500 */
[----:B------:R1:W-:Y:S01]  /*b090*/  STL [R1+0xc8], R223 ;  /* 0x0000c8df01007387 */ /* 0x0003e20000100800 */
[----:B------:R-:W-:-:S03]  /*b0a0*/  IMAD.WIDE R8, R3, 0x2, R8 ;  /* 0x0000000203087825 */ /* 0x000fc600078e0208 */
[----:B0-----:R-:W4:Y:S01]  /*b0b0*/  LDG.E.U16 R224, desc[UR4][R12.64] ;  /* 0x000000040ce07981 */ /* 0x001f22000c1e1500 */
[----:B------:R-:W-:-:S03]  /*b0c0*/  IMAD.WIDE R4, R3, 0x2, R4 ;  /* 0x0000000203047825 */ /* 0x000fc600078e0204 */
[----:B--2---:R0:W-:Y:S04]  /*b0d0*/  STL [R1+0x14c], R222 ;  /* 0x00014cde01007387 */ /* 0x0041e80000100800 */
[----:B-1----:R1:W2:Y:S01]  /*b0e0*/  LDG.E.U16 R223, desc[UR4][R10.64] ;  /* 0x000000040adf7981 */ /* 0x0022a2000c1e1500 */
[----:B------:R-:W-:-:S03]  /*b0f0*/  IMAD.WIDE R16, R15, 0x2, R220 ;  /* 0x000000020f107825 */ /* 0x000fc600078e02dc */
[----:B------:R1:W-:Y:S01]  /*b100*/  STL [R1+0x148], R217 ;  /* 0x000148d901007387 */ /* 0x0003e20000100800 */
[----:B------:R-:W-:-:S03]  /*b110*/  IMAD R15, R23, 0x2c, RZ ;  /* 0x0000002c170f7824 */ /* 0x000fc600078e02ff */
[----:B0-----:R-:W2:Y:S01]  /*b120*/  LDG.E.U16 R222, desc[UR4][R8.64] ;  /* 0x0000000408de7981 */ /* 0x001ea2000c1e1500 */
[----:B-1----:R-:W-:-:S03]  /*b130*/  IMAD R10, R23, 0x2a, RZ ;  /* 0x0000002a170a7824 */ /* 0x002fc600078e02ff */
[----:B------:R0:W2:Y:S01]  /*b140*/  LDG.E.U16 R217, desc[UR4][R6.64] ;  /* 0x0000000406d97981 */ /* 0x0000a2000c1e1500 */
[----:B------:R-:W-:-:S04]  /*b150*/  IMAD.WIDE R12, R10, 0x2, R218 ;  /* 0x000000020a0c7825 */ /* 0x000fc800078e02da */
[----:B------:R-:W-:-:S04]  /*b160*/  IMAD.WIDE R10, R10, 0x2, R220 ;  /* 0x000000020a0a7825 */ /* 0x000fc800078e02dc */
[----:B0-----:R-:W-:Y:S01]  /*b170*/  IMAD R6, R23, 0x2b, RZ ;  /* 0x0000002b17067824 */ /* 0x001fe200078e02ff */
[----:B------:R0:W-:Y:S03]  /*b180*/  STL [R1+0x1b4], R216 ;  /* 0x0001b4d801007387 */ /* 0x0001e60000100800 */
[----:B------:R-:W-:-:S04]  /*b190*/  IMAD.WIDE R8, R6, 0x2, R218 ;  /* 0x0000000206087825 */ /* 0x000fc800078e02da */
        /* <DEDUP_REMOVED lines=15> */
[----:B0-----:R-:W4:Y:S04]  /*b290*/  LDG.E.U16 R20, desc[UR4][R8.64] ;  /* 0x0000000408147981 */ /* 0x001f28000c1e1500 */
[----:B-1----:R0:W3:Y:S04]  /*b2a0*/  LDG.E.U16 R19, desc[UR4][R16.64] ;  /* 0x0000000410137981 */ /* 0x0020e8000c1e1500 */
[----:B------:R1:W-:Y:S04]  /*b2b0*/  STL [R1+0x1a0], R18 ;  /* 0x0001a01201007387 */ /* 0x0003e80000100800 */
[----:B-1----:R1:W4:Y:S04]  /*b2c0*/  LDG.E.U16 R18, desc[UR4][R6.64] ;  /* 0x0000000406127981 */ /* 0x002328000c1e1500 */
[----:B------:R0:W-:Y:S04]  /*b2d0*/  STL [R1+0x19c], R2 ;  /* 0x00019c0201007387 */ /* 0x0001e80000100800 */
[----:B0-----:R0:W4:Y:S01]  /*b2e0*/  LDG.E.U16 R2, desc[UR4][R4.64] ;  /* 0x0000000404027981 */ /* 0x001122000c1e1500 */
[----:B------:R-:W-:-:S04]  /*b2f0*/  IMAD.WIDE R16, R15, 0x2, R220 ;  /* 0x000000020f107825 */ /* 0x000fc800078e02dc */
[C---:B------:R-:W-:Y:S02]  /*b300*/  IMAD R10, R23.reuse, 0x2d, RZ ;  /* 0x0000002d170a7824 */ /* 0x040fe400078e02ff */
[----:B-1----:R-:W-:Y:S02]  /*b310*/  IMAD R6, R23, 0x2e, RZ ;  /* 0x0000002e17067824 */ /* 0x002fe400078e02ff */
[----:B------:R-:W-:-:S04]  /*b320*/  IMAD.WIDE R16, R3, 0x2, R16 ;  /* 0x0000000203107825 */ /* 0x000fc800078e0210 */
[----:B------:R-:W-:Y:S02]  /*b330*/  IMAD R15, R23, 0x2f, RZ ;  /* 0x0000002f170f7824 */ /* 0x000fe400078e02ff */
[----:B------:R-:W-:-:S04]  /*b340*/  IMAD.WIDE R12, R10, 0x2, R218 ;  /* 0x000000020a0c7825 */ /* 0x000fc800078e02da */
[----:B------:R-:W-:-:S04]  /*b350*/  IMAD.WIDE R10, R10, 0x2, R220 ;  /* 0x000000020a0a7825 */ /* 0x000fc800078e02dc */
[----:B------:R-:W-:-:S04]  /*b360*/  IMAD.WIDE R8, R6, 0x2, R218 ;  /* 0x0000000206087825 */ /* 0x000fc800078e02da */
[----:B------:R-:W-:-:S04]  /*b370*/  IMAD.WIDE R6, R6, 0x2, R220 ;  /* 0x0000000206067825 */ /* 0x000fc800078e02dc */
[----:B0-----:R-:W-:Y:S01]  /*b380*/  IMAD.WIDE R4, R15, 0x2, R218 ;  /* 0x000000020f047825 */ /* 0x001fe200078e02da */
[----:B------:R0:W-:Y:S03]  /*b390*/  STL [R1+0x198], R225 ;  /* 0x000198e101007387 */ /* 0x0001e60000100800 */
[----:B------:R-:W-:-:S04]  /*b3a0*/  IMAD.WIDE R12, R3, 0x2, R12 ;  /* 0x00000002030c7825 */ /* 0x000fc800078e020c */
[C---:B------:R-:W-:Y:S01]  /*b3b0*/  IMAD.WIDE R10, R3.reuse, 0x2, R10 ;  /* 0x00000002030a7825 */ /* 0x040fe200078e020a */
[----:B------:R1:W-:Y:S04]  /*b3c0*/  STL [R1+0x194], R224 ;  /* 0x000194e001007387 */ /* 0x0003e80000100800 */
[----:B0-----:R0:W4:Y:S01]  /*b3d0*/  LDG.E.U16 R225, desc[UR4][R16.64] ;  /* 0x0000000410e17981 */ /* 0x001122000c1e1500 */
[----:B------:R-:W-:-:S03]  /*b3e0*/  IMAD.WIDE R8, R3, 0x2, R8 ;  /* 0x0000000203087825 */ /* 0x000fc600078e0208 */
[----:B--2---:R2:W-:Y:S01]  /*b3f0*/  STL [R1+0x190], R223 ;  /* 0x000190df01007387 */ /* 0x0045e20000100800 */
[----:B------:R-:W-:-:S03]  /*b400*/  IMAD.WIDE R6, R3, 0x2, R6 ;  /* 0x0000000203067825 */ /* 0x000fc600078e0206 */
[----:B-1----:R-:W4:Y:S01]  /*b410*/  LDG.E.U16 R224, desc[UR4][R12.64] ;  /* 0x000000040ce07981 */ /* 0x002f22000c1e1500 */
[----:B0-----:R-:W-:-:S03]  /*b420*/  IMAD.WIDE R16, R15, 0x2, R220 ;  /* 0x000000020f107825 */ /* 0x001fc600078e02dc */
[----:B------:R0:W-:Y:S01]  /*b430*/  STL [R1+0x44], R222 ;  /* 0x000044de01007387 */ /* 0x0001e20000100800 */
[----:B------:R-:W-:-:S03]  /*b440*/  IMAD.WIDE R4, R3, 0x2, R4 ;  /* 0x0000000203047825 */ /* 0x000fc600078e0204 */
[----:B--2---:R1:W2:Y:S04]  /*b450*/  LDG.E.U16 R223, desc[UR4][R10.64] ;  /* 0x000000040adf7981 */ /* 0x0042a8000c1e1500 */
[----:B------:R1:W-:Y:S01]  /*b460*/  STL [R1+0x40], R217 ;  /* 0x000040d901007387 */ /* 0x0003e20000100800 */
[----:B------:R-:W-:-:S03]  /*b470*/  IMAD.WIDE R16, R3, 0x2, R16 ;  /* 0x0000000203107825 */ /* 0x000fc600078e0210 */
[----:B0-----:R-:W2:Y:S04]  /*b480*/  LDG.E.U16 R222, desc[UR4][R8.64] ;  /* 0x0000000408de7981 */ /* 0x001ea8000c1e1500 */
[----:B-1----:R0:W2:Y:S04]  /*b490*/  LDG.E.U16 R217, desc[UR4][R6.64] ;  /* 0x0000000406d97981 */ /* 0x0020a8000c1e1500 */
[----:B------:R-:W-:Y:S04]  /*b4a0*/  STL [R1+0xc4], R216 ;  /* 0x0000c4d801007387 */ /* 0x000fe80000100800 */
[----:B---3--:R1:W-:Y:S04]  /*b4b0*/  STL [R1+0xc0], R19 ;  /* 0x0000c01301007387 */ /* 0x0083e80000100800 */
[----:B------:R-:W-:Y:S04]  /*b4c0*/  STL [R1+0x144], R22 ;  /* 0x0001441601007387 */ /* 0x000fe80000100800 */
[----:B----4-:R-:W-:Y:S04]  /*b4d0*/  STL [R1+0x140], R21 ;  /* 0x0001401501007387 */ /* 0x010fe80000100800 */
[----:B------:R-:W-:Y:S04]  /*b4e0*/  STL [R1+0x18c], R20 ;  /* 0x00018c1401007387 */ /* 0x000fe80000100800 */
[----:B------:R-:W-:Y:S04]  /*b4f0*/  STL [R1+0x188], R18 ;  /* 0x0001881201007387 */ /* 0x000fe80000100800 */
[----:B-1----:R1:W3:Y:S04]  /*b500*/  LDG.E.U16 R19, desc[UR4][R4.64] ;  /* 0x0000000404137981 */ /* 0x0022e8000c1e1500 */
[----:B------:R4:W-:Y:S04]  /*b510*/  STL [R1+0x184], R2 ;  /* 0x0001840201007387 */ /* 0x0009e80000100800 */
[----:B----4-:R-:W4:Y:S01]  /*b520*/  LDG.E.U16 R2, desc[UR4][R16.64] ;  /* 0x0000000410027981 */ /* 0x010f22000c1e1500 */
[----:B------:R-:W-:-:S02]  /*b530*/  IMAD R10, R23, 0x30, RZ ;  /* 0x00000030170a7824 */ /* 0x000fc400078e02ff */
[C---:B0-----:R-:W-:Y:S02]  /*b540*/  IMAD R6, R23.reuse, 0x31, RZ ;  /* 0x0000003117067824 */ /* 0x041fe400078e02ff */
[----:B------:R-:W-:Y:S02]  /*b550*/  IMAD R15, R23, 0x32, RZ ;  /* 0x00000032170f7824 */ /* 0x000fe400078e02ff */
[----:B------:R-:W-:-:S04]  /*b560*/  IMAD.WIDE R12, R10, 0x2, R218 ;  /* 0x000000020a0c7825 */ /* 0x000fc800078e02da */
[----:B------:R-:W-:-:S04]  /*b570*/  IMAD.WIDE R10, R10, 0x2, R220 ;  /* 0x000000020a0a7825 */ /* 0x000fc800078e02dc */
[----:B------:R-:W-:-:S04]  /*b580*/  IMAD.WIDE R8, R6, 0x2, R218 ;  /* 0x0000000206087825 */ /* 0x000fc800078e02da */
[----:B------:R-:W-:-:S04]  /*b590*/  IMAD.WIDE R6, R6, 0x2, R220 ;  /* 0x0000000206067825 */ /* 0x000fc800078e02dc */
[----:B-1----:R-:W-:-:S04]  /*b5a0*/  IMAD.WIDE R4, R15, 0x2, R218 ;  /* 0x000000020f047825 */ /* 0x002fc800078e02da */
[----:B------:R-:W-:-:S04]  /*b5b0*/  IMAD.WIDE R12, R3, 0x2, R12 ;  /* 0x00000002030c7825 */ /* 0x000fc800078e020c */
[C---:B------:R-:W-:Y:S01]  /*b5c0*/  IMAD.WIDE R10, R3.reuse, 0x2, R10 ;  /* 0x00000002030a7825 */ /* 0x040fe200078e020a */
[----:B------:R-:W4:Y:S03]  /*b5d0*/  LDG.E.U16 R216, desc[UR4][R12.64] ;  /* 0x000000040cd87981 */ /* 0x000f26000c1e1500 */
[C---:B------:R-:W-:Y:S01]  /*b5e0*/  IMAD.WIDE R8, R3.reuse, 0x2, R8 ;  /* 0x0000000203087825 */ /* 0x040fe200078e0208 */
[----:B------:R0:W4:Y:S03]  /*b5f0*/  LDG.E.U16 R22, desc[UR4][R10.64] ;  /* 0x000000040a167981 */ /* 0x000126000c1e1500 */
[C---:B------:R-:W-:Y:S01]  /*b600*/  IMAD.WIDE R6, R3.reuse, 0x2, R6 ;  /* 0x0000000203067825 */ /* 0x040fe200078e0206 */
[----:B------:R-:W4:Y:S03]  /*b610*/  LDG.E.U16 R21, desc[UR4][R8.64] ;  /* 0x0000000408157981 */ /* 0x000f26000c1e1500 */
[----:B------:R-:W-:Y:S01]  /*b620*/  IMAD.WIDE R4, R3, 0x2, R4 ;  /* 0x0000000203047825 */ /* 0x000fe200078e0204 */
[----:B------:R1:W4:Y:S04]  /*b630*/  LDG.E.U16 R20, desc[UR4][R6.64] ;  /* 0x0000000406147981 */ /* 0x000328000c1e1500 */
[----:B------:R2:W4:Y:S01]  /*b640*/  LDG.E.U16 R18, desc[UR4][R4.64] ;  /* 0x0000000404127981 */ /* 0x000522000c1e1500 */
[----:B0-----:R-:W-:-:S02]  /*b650*/  IMAD R10, R23, 0x33, RZ ;  /* 0x00000033170a7824 */ /* 0x001fc400078e02ff */
[----:B------:R-:W-:-:S04]  /*b660*/  IMAD.WIDE R16, R15, 0x2, R220 ;  /* 0x000000020f107825 */ /* 0x000fc800078e02dc */
[C---:B-1----:R-:W-:Y:S02]  /*b670*/  IMAD R6, R23.reuse, 0x34, RZ ;  /* 0x0000003417067824 */ /* 0x042fe400078e02ff */
[----:B------:R-:W-:Y:S02]  /*b680*/  IMAD R15, R23, 0x35, RZ ;  /* 0x00000035170f7824 */ /* 0x000fe400078e02ff */
[----:B------:R-:W-:-:S04]  /*b690*/  IMAD.WIDE R12, R10, 0x2, R218 ;  /* 0x000000020a0c7825 */ /* 0x000fc800078e02da */
[----:B------:R-:W-:-:S04]  /*b6a0*/  IMAD.WIDE R10, R10, 0x2, R220 ;  /* 0x000000020a0a7825 */ /* 0x000fc800078e02dc */
[----:B------:R-:W-:-:S04]  /*b6b0*/  IMAD.WIDE R8, R6, 0x2, R218 ;  /* 0x0000000206087825 */ /* 0x000fc800078e02da */
[----:B------:R-:W-:-:S04]  /*b6c0*/  IMAD.WIDE R6, R6, 0x2, R220 ;  /* 0x0000000206067825 */ /* 0x000fc800078e02dc */
[----:B--2---:R-:W-:Y:S01]  /*b6d0*/  IMAD.WIDE R4, R15, 0x2, R218 ;  /* 0x000000020f047825 */ /* 0x004fe200078e02da */
[----:B------:R0:W-:Y:S03]  /*b6e0*/  STL [R1+0x180], R225 ;  /* 0x000180e101007387 */ /* 0x0001e60000100800 */
[C---:B------:R-:W-:Y:S01]  /*b6f0*/  IMAD.WIDE R16, R3.reuse, 0x2, R16 ;  /* 0x0000000203107825 */ /* 0x040fe200078e0210 */
[----:B------:R1:W-:Y:S03]  /*b700*/  STL [R1+0x17c], R224 ;  /* 0x00017ce001007387 */ /* 0x0003e60000100800 */
[C---:B------:R-:W-:Y:S01]  /*b710*/  IMAD.WIDE R12, R3.reuse, 0x2, R12 ;  /* 0x00000002030c7825 */ /* 0x040fe200078e020c */
[----:B------:R-:W-:Y:S03]  /*b720*/  STL [R1+0x178], R223 ;  /* 0x000178df01007387 */ /* 0x000fe60000100800 */
[C---:B------:R-:W-:Y:S01]  /*b730*/  IMAD.WIDE R10, R3.reuse, 0x2, R10 ;  /* 0x00000002030a7825 */ /* 0x040fe200078e020a */
[----:B0-----:R0:W2:Y:S03]  /*b740*/  LDG.E.U16 R225, desc[UR4][R16.64] ;  /* 0x0000000410e17981 */ /* 0x0010a6000c1e1500 */
[C---:B------:R-:W-:Y:S01]  /*b750*/  IMAD.WIDE R8, R3.reuse, 0x2, R8 ;  /* 0x0000000203087825 */ /* 0x040fe200078e0208 */
[----:B------:R0:W-:Y:S03]  /*b760*/  STL [R1+0x174], R222 ;  /* 0x000174de01007387 */ /* 0x0001e60000100800 */
[C---:B------:R-:W-:Y:S01]  /*b770*/  IMAD.WIDE R6, R3.reuse, 0x2, R6 ;  /* 0x0000000203067825 */ /* 0x040fe200078e0206 */
[----:B-1----:R-:W2:Y:S03]  /*b780*/  LDG.E.U16 R224, desc[UR4][R12.64] ;  /* 0x000000040ce07981 */ /* 0x002ea6000c1e1500 */
[----:B------:R-:W-:Y:S01]  /*b790*/  IMAD.WIDE R4, R3, 0x2, R4 ;  /* 0x0000000203047825 */ /* 0x000fe200078e0204 */
[----:B------:R1:W-:Y:S04]  /*b7a0*/  STL [R1+0x170], R217 ;  /* 0x000170d901007387 */ /* 0x0003e80000100800 */
[----:B0-----:R0:W2:Y:S04]  /*b7b0*/  LDG.E.U16 R222, desc[UR4][R10.64] ;  /* 0x000000040ade7981 */ /* 0x0010a8000c1e1500 */
[----:B-1----:R-:W2:Y:S04]  /*b7c0*/  LDG.E.U16 R217, desc[UR4][R8.64] ;  /* 0x0000000408d97981 */ /* 0x002ea8000c1e1500 */
[----:B---3--:R1:W-:Y:S04]  /*b7d0*/  STL [R1+0x13c], R19 ;  /* 0x00013c1301007387 */ /* 0x0083e80000100800 */
[----:B-1----:R1:W3:Y:S04]  /*b7e0*/  LDG.E.U16 R19, desc[UR4][R6.64] ;  /* 0x0000000406137981 */ /* 0x0022e8000c1e1500 */
[----:B----4-:R4:W-:Y:S04]  /*b7f0*/  STL [R1+0x138], R2 ;  /* 0x0001380201007387 */ /* 0x0109e80000100800 */
[----:B----4-:R-:W4:Y:S01]  /*b800*/  LDG.E.U16 R2, desc[UR4][R4.64] ;  /* 0x0000000404027981 */ /* 0x010f22000c1e1500 */
[----:B------:R-:W-:-:S04]  /*b810*/  IMAD.WIDE R16, R15, 0x2, R220 ;  /* 0x000000020f107825 */ /* 0x000fc800078e02dc */
[----:B------:R-:W-:-:S04]  /*b820*/  IMAD.WIDE R16, R3, 0x2, R16 ;  /* 0x0000000203107825 */ /* 0x000fc800078e0210 */
[C---:B0-----:R-:W-:Y:S02]  /*b830*/  IMAD R10, R23.reuse, 0x36, RZ ;  /* 0x00000036170a7824 */ /* 0x041fe400078e02ff */
[----:B-1----:R-:W-:Y:S02]  /*b840*/  IMAD R6, R23, 0x37, RZ ;  /* 0x0000003717067824 */ /* 0x002fe400078e02ff */
[C---:B------:R-:W-:Y:S01]  /*b850*/  IMAD.WIDE R12, R10.reuse, 0x2, R218 ;  /* 0x000000020a0c7825 */ /* 0x040fe200078e02da */
[----:B------:R-:W-:Y:S04]  /*b860*/  STL [R1+0x3c], R216 ;  /* 0x00003cd801007387 */ /* 0x000fe80000100800 */
[----:B------:R-:W-:Y:S04]  /*b870*/  STL [R1+0x38], R22 ;  /* 0x0000381601007387 */ /* 0x000fe80000100800 */
[----:B------:R-:W-:Y:S04]  /*b880*/  STL [R1+0xbc], R21 ;  /* 0x0000bc1501007387 */ /* 0x000fe80000100800 */
[----:B------:R-:W-:Y:S04]  /*b890*/  STL [R1+0xb8], R20 ;  /* 0x0000b81401007387 */ /* 0x000fe80000100800 */
[----:B------:R0:W-:Y:S01]  /*b8a0*/  STL [R1+0x134], R18 ;  /* 0x0001341201007387 */ /* 0x0001e20000100800 */
[----:B------:R-:W-:-:S04]  /*b8b0*/  IMAD.WIDE R10, R10, 0x2, R220 ;  /* 0x000000020a0a7825 */ /* 0x000fc800078e02dc */
[C---:B------:R-:W-:Y:S01]  /*b8c0*/  IMAD.WIDE R8, R6.reuse, 0x2, R218 ;  /* 0x0000000206087825 */ /* 0x040fe200078e02da */
[----:B0-----:R-:W4:Y:S03]  /*b8d0*/  LDG.E.U16 R18, desc[UR4][R16.64] ;  /* 0x0000000410127981 */ /* 0x001f26000c1e1500 */
[----:B------:R-:W-:-:S04]  /*b8e0*/  IMAD.WIDE R6, R6, 0x2, R220 ;  /* 0x0000000206067825 */ /* 0x000fc800078e02dc */
[----:B------:R-:W-:-:S04]  /*b8f0*/  IMAD.WIDE R12, R3, 0x2, R12 ;  /* 0x00000002030c7825 */ /* 0x000fc800078e020c */
[C---:B------:R-:W-:Y:S01]  /*b900*/  IMAD.WIDE R10, R3.reuse, 0x2, R10 ;  /* 0x00000002030a7825 */ /* 0x040fe200078e020a */
[----:B------:R-:W4:Y:S03]  /*b910*/  LDG.E.U16 R223, desc[UR4][R12.64] ;  /* 0x000000040cdf7981 */ /* 0x000f26000c1e1500 */
[C---:B------:R-:W-:Y:S01]  /*b920*/  IMAD.WIDE R8, R3.reuse, 0x2, R8 ;  /* 0x0000000203087825 */ /* 0x040fe200078e0208 */
[----:B------:R0:W4:Y:S03]  /*b930*/  LDG.E.U16 R216, desc[UR4][R10.64] ;  /* 0x000000040ad87981 */ /* 0x000126000c1e1500 */
[----:B------:R-:W-:Y:S01]  /*b940*/  IMAD.WIDE R6, R3, 0x2, R6 ;  /* 0x0000000203067825 */ /* 0x000fe200078e0206 */
[----:B------:R1:W4:Y:S03]  /*b950*/  LDG.E.U16 R22, desc[UR4][R8.64] ;  /* 0x0000000408167981 */ /* 0x000326000c1e1500 */
[C---:B------:R-:W-:Y:S01]  /*b960*/  IMAD R15, R23.reuse, 0x38, RZ ;  /* 0x00000038170f7824 */ /* 0x040fe200078e02ff */
[----:B------:R-:W4:Y:S01]  /*b970*/  LDG.E.U16 R21, desc[UR4][R6.64] ;  /* 0x0000000406157981 */ /* 0x000f22000c1e1500 */
[----:B0-----:R-:W-:-:S02]  /*b980*/  IMAD R10, R23, 0x39, RZ ;  /* 0x00000039170a7824 */ /* 0x001fc400078e02ff */
[----:B------:R-:W-:-:S04]  /*b990*/  IMAD.WIDE R4, R15, 0x2, R218 ;  /* 0x000000020f047825 */ /* 0x000fc800078e02da */
[----:B------:R-:W-:-:S04]  /*b9a0*/  IMAD.WIDE R16, R15, 0x2, R220 ;  /* 0x000000020f107825 */ /* 0x000fc800078e02dc */
[C---:B------:R-:W-:Y:S01]  /*b9b0*/  IMAD.WIDE R12, R10.reuse, 0x2, R218 ;  /* 0x000000020a0c7825 */ /* 0x040fe200078e02da */
[----:B--2---:R-:W-:Y:S03]  /*b9c0*/  STL [R1+0x130], R225 ;  /* 0x000130e101007387 */ /* 0x004fe60000100800 */
[----:B------:R-:W-:Y:S01]  /*b9d0*/  IMAD.WIDE R10, R10, 0x2, R220 ;  /* 0x000000020a0a7825 */ /* 0x000fe200078e02dc */
[----:B------:R-:W-:Y:S03]  /*b9e0*/  STL [R1+0x12c], R224 ;  /* 0x00012ce001007387 */ /* 0x000fe60000100800 */
[----:B------:R-:W-:-:S04]  /*b9f0*/  IMAD.WIDE R4, R3, 0x2, R4 ;  /* 0x0000000203047825 */ /* 0x000fc800078e0204 */
[C---:B------:R-:W-:Y:S01]  /*ba00*/  IMAD.WIDE R16, R3.reuse, 0x2, R16 ;  /* 0x0000000203107825 */ /* 0x040fe200078e0210 */
[----:B------:R0:W-:Y:S03]  /*ba10*/  STL [R1+0x128], R222 ;  /* 0x000128de01007387 */ /* 0x0001e60000100800 */
[C---:B------:R-:W-:Y:S01]  /*ba20*/  IMAD.WIDE R12, R3.reuse, 0x2, R12 ;  /* 0x00000002030c7825 */ /* 0x040fe200078e020c */
[----:B------:R2:W2:Y:S03]  /*ba30*/  LDG.E.U16 R20, desc[UR4][R4.64] ;  /* 0x0000000404147981 */ /* 0x0004a6000c1e1500 */
[----:B------:R-:W-:Y:S01]  /*ba40*/  IMAD.WIDE R10, R3, 0x2, R10 ;  /* 0x00000002030a7825 */ /* 0x000fe200078e020a */
[----:B------:R1:W-:Y:S04]  /*ba50*/  STL [R1+0x124], R217 ;  /* 0x000124d901007387 */ /* 0x0003e80000100800 */
[----:B0-----:R-:W2:Y:S04]  /*ba60*/  LDG.E.U16 R222, desc[UR4][R12.64] ;  /* 0x000000040cde7981 */ /* 0x001ea8000c1e1500 */
[----:B-1----:R0:W2:Y:S04]  /*ba70*/  LDG.E.U16 R217, desc[UR4][R10.64] ;  /* 0x000000040ad97981 */ /* 0x0020a8000c1e1500 */
[----:B---3--:R-:W-:Y:S04]  /*ba80*/  STL [R1+0x120], R19 ;  /* 0x0001201301007387 */ /* 0x008fe80000100800 */
[----:B----4-:R1:W-:Y:S04]  /*ba90*/  STL [R1+0x11c], R2 ;  /* 0x00011c0201007387 */ /* 0x0103e80000100800 */
[----:B-1----:R-:W3:Y:S01]  /*baa0*/  LDG.E.U16 R2, desc[UR4][R16.64] ;  /* 0x0000000410027981 */ /* 0x002ee2000c1e1500 */
[----:B------:R-:W-:-:S02]  /*bab0*/  IMAD R8, R23, 0x3a, RZ ;  /* 0x0000003a17087824 */ /* 0x000fc400078e02ff */
[----:B------:R-:W-:Y:S02]  /*bac0*/  IMAD R15, R23, 0x3b, RZ ;  /* 0x0000003b170f7824 */ /* 0x000fe400078e02ff */
[----:B--2---:R-:W-:-:S04]  /*bad0*/  IMAD.WIDE R4, R8, 0x2, R218 ;  /* 0x0000000208047825 */ /* 0x004fc800078e02da */
[----:B------:R-:W-:-:S04]  /*bae0*/  IMAD.WIDE R8, R8, 0x2, R220 ;  /* 0x0000000208087825 */ /* 0x000fc800078e02dc */
[----:B------:R-:W-:-:S04]  /*baf0*/  IMAD.WIDE R6, R15, 0x2, R218 ;  /* 0x000000020f067825 */ /* 0x000fc800078e02da */
[----:B------:R-:W-:-:S04]  /*bb00*/  IMAD.WIDE R8, R3, 0x2, R8 ;  /* 0x0000000203087825 */ /* 0x000fc800078e0208 */
[----:B------:R-:W-:-:S04]  /*bb10*/  IMAD.WIDE R6, R3, 0x2, R6 ;  /* 0x0000000203067825 */ /* 0x000fc800078e0206 */
[C---:B0-----:R-:W-:Y:S01]  /*bb20*/  IMAD R10, R23.reuse, 0x3c, RZ ;  /* 0x0000003c170a7824 */ /* 0x041fe200078e02ff */
[----:B------:R0:W2:Y:S03]  /*bb30*/  LDG.E.U16 R17, desc[UR4][R6.64] ;  /* 0x0000000406117981 */ /* 0x0000a6000c1e1500 */
[C---:B------:R-:W-:Y:S01]  /*bb40*/  IMAD.WIDE R12, R10.reuse, 0x2, R218 ;  /* 0x000000020a0c7825 */ /* 0x040fe200078e02da */
[----:B------:R1:W-:Y:S03]  /*bb50*/  STL [R1+0x118], R18 ;  /* 0x0001181201007387 */ /* 0x0003e60000100800 */
[----:B0-----:R-:W-:Y:S01]  /*bb60*/  IMAD.WIDE R6, R10, 0x2, R220 ;  /* 0x000000020a067825 */ /* 0x001fe200078e02dc */
[----:B-1----:R0:W4:Y:S03]  /*bb70*/  LDG.E.U16 R18, desc[UR4][R8.64] ;  /* 0x0000000408127981 */ /* 0x002126000c1e1500 */
[----:B0-----:R-:W-:-:S04]  /*bb80*/  IMAD R8, R23, 0x3d, RZ ;  /* 0x0000003d17087824 */ /* 0x001fc800078e02ff */
[----:B------:R-:W-:Y:S01]  /*bb90*/  IMAD.WIDE R10, R8, 0x2, R218 ;  /* 0x00000002080a7825 */ /* 0x000fe200078e02da */
[----:B------:R-:W-:Y:S03]  /*bba0*/  STL [R1+0x114], R223 ;  /* 0x000114df01007387 */ /* 0x000fe60000100800 */
[C---:B------:R-:W-:Y:S01]  /*bbb0*/  IMAD.WIDE R10, R3.reuse, 0x2, R10 ;  /* 0x00000002030a7825 */ /* 0x040fe200078e020a */
[----:B------:R0:W-:Y:S04]  /*bbc0*/  STL [R1+0x110], R216 ;  /* 0x000110d801007387 */ /* 0x0001e80000100800 */
[----:B------:R-:W-:Y:S01]  /*bbd0*/  STL [R1+0x10c], R22 ;  /* 0x00010c1601007387 */ /* 0x000fe20000100800 */
[----:B------:R-:W-:-:S03]  /*bbe0*/  IMAD.WIDE R12, R3, 0x2, R12 ;  /* 0x00000002030c7825 */ /* 0x000fc600078e020c */
[----:B------:R1:W-:Y:S01]  /*bbf0*/  STL [R1+0x108], R21 ;  /* 0x0001081501007387 */ /* 0x0003e20000100800 */
[----:B------:R-:W-:-:S03]  /*bc00*/  IMAD.WIDE R4, R3, 0x2, R4 ;  /* 0x0000000203047825 */ /* 0x000fc600078e0204 */
[----:B0-----:R-:W2:Y:S04]  /*bc10*/  LDG.E.U16 R216, desc[UR4][R12.64] ;  /* 0x000000040cd87981 */ /* 0x001ea8000c1e1500 */
[----:B------:R-:W4:Y:S04]  /*bc20*/  LDG.E.U16 R19, desc[UR4][R4.64] ;  /* 0x0000000404137981 */ /* 0x000f28000c1e1500 */
[----:B-1----:R0:W2:Y:S02]  /*bc30*/  LDG.E.U16 R21, desc[UR4][R10.64] ;  /* 0x000000040a157981 */ /* 0x0020a4000c1e1500 */
[----:B0-----:R-:W-:Y:S01]  /*bc40*/  LEA R10, R23, -R23, 0x6 ;  /* 0x80000017170a7211 */ /* 0x001fe200078e30ff */
[----:B------:R-:W-:-:S04]  /*bc50*/  IMAD.WIDE R4, R15, 0x2, R220 ;  /* 0x000000020f047825 */ /* 0x000fc800078e02dc */
[----:B------:R-:W-:-:S04]  /*bc60*/  IMAD.WIDE R12, R10, 0x2, R218 ;  /* 0x000000020a0c7825 */ /* 0x000fc800078e02da */
[----:B------:R-:W-:Y:S01]  /*bc70*/  IMAD.WIDE R10, R10, 0x2, R220 ;  /* 0x000000020a0a7825 */ /* 0x000fe200078e02dc */
[----:B------:R-:W-:Y:S03]  /*bc80*/  STL [R1+0x34], R20 ;  /* 0x0000341401007387 */ /* 0x000fe60000100800 */
[----:B------:R-:W-:-:S04]  /*bc90*/  IMAD.WIDE R4, R3, 0x2, R4 ;  /* 0x0000000203047825 */ /* 0x000fc800078e0204 */
[----:B------:R-:W-:Y:S01]  /*bca0*/  IMAD.WIDE R10, R3, 0x2, R10 ;  /* 0x00000002030a7825 */ /* 0x000fe200078e020a */
[----:B------:R0:W2:Y:S04]  /*bcb0*/  LDG.E.U16 R16, desc[UR4][R4.64] ;  /* 0x0000000404107981 */ /* 0x0000a8000c1e1500 */
[----:B---3--:R-:W-:Y:S04]  /*bcc0*/  STL [R1+0x30], R2 ;  /* 0x0000300201007387 */ /* 0x008fe80000100800 */
[----:B------:R-:W-:Y:S04]  /*bcd0*/  STL [R1+0xb4], R222 ;  /* 0x0000b4de01007387 */ /* 0x000fe80000100800 */
[----:B------:R1:W-:Y:S04]  /*bce0*/  STL [R1+0xb0], R217 ;  /* 0x0000b0d901007387 */ /* 0x0003e80000100800 */
[----:B-1----:R-:W3:Y:S01]  /*bcf0*/  LDG.E.U16 R217, desc[UR4][R10.64] ;  /* 0x000000040ad97981 */ /* 0x002ee2000c1e1500 */
[----:B------:R-:W-:-:S04]  /*bd00*/  IMAD.WIDE R8, R8, 0x2, R220 ;  /* 0x0000000208087825 */ /* 0x000fc800078e02dc */
[----:B------:R-:W-:Y:S02]  /*bd10*/  IMAD R15, R23, 0x3e, RZ ;  /* 0x0000003e170f7824 */ /* 0x000fe400078e02ff */
[----:B------:R-:W-:-:S04]  /*bd20*/  IMAD.WIDE R6, R3, 0x2, R6 ;  /* 0x0000000203067825 */ /* 0x000fc800078e0206 */
[----:B0-----:R-:W-:Y:S01]  /*bd30*/  IMAD.WIDE R4, R15, 0x2, R218 ;  /* 0x000000020f047825 */ /* 0x001fe200078e02da */
[----:B------:R0:W3:Y:S03]  /*bd40*/  LDG.E.U16 R22, desc[UR4][R6.64] ;  /* 0x0000000406167981 */ /* 0x0000e6000c1e1500 */
[----:B------:R-:W-:-:S04]  /*bd50*/  IMAD.WIDE R8, R3, 0x2, R8 ;  /* 0x0000000203087825 */ /* 0x000fc800078e0208 */
[----:B------:R-:W-:Y:S01]  /*bd60*/  IMAD.WIDE R4, R3, 0x2, R4 ;  /* 0x0000000203047825 */ /* 0x000fe200078e0204 */
[----:B------:R1:W3:Y:S03]  /*bd70*/  LDG.E.U16 R20, desc[UR4][R8.64] ;  /* 0x0000000408147981 */ /* 0x0002e6000c1e1500 */
[----:B0-----:R-:W-:Y:S01]  /*bd80*/  IMAD.WIDE R6, R15, 0x2, R220 ;  /* 0x000000020f067825 */ /* 0x001fe200078e02dc */
[----:B------:R-:W-:Y:S01]  /*bd90*/  SHF.L.U32 R15, R23, 0x6, RZ ;  /* 0x00000006170f7819 */ /* 0x000fe200000006ff */
[----:B------:R0:W3:Y:S02]  /*bda0*/  LDG.E.U16 R2, desc[UR4][R4.64] ;  /* 0x0000000404027981 */ /* 0x0000e4000c1e1500 */
[----:B------:R-:W-:-:S04]  /*bdb0*/  IMAD.WIDE R12, R3, 0x2, R12 ;  /* 0x00000002030c7825 */ /* 0x000fc800078e020c */
[----:B------:R-:W-:-:S04]  /*bdc0*/  IMAD.WIDE R6, R3, 0x2, R6 ;  /* 0x0000000203067825 */ /* 0x000fc800078e0206 */
[----:B-1----:R-:W-:-:S04]  /*bdd0*/  IMAD.WIDE R8, R15, 0x2, R218 ;  /* 0x000000020f087825 */ /* 0x002fc800078e02da */
[----:B0-----:R-:W-:Y:S01]  /*bde0*/  IMAD.WIDE R4, R15, 0x2, R220 ;  /* 0x000000020f047825 */ /* 0x001fe200078e02dc */
[----:B------:R-:W-:-:S03]  /*bdf0*/  LEA R15, R23, R23, 0x6 ;  /* 0x00000017170f7211 */ /* 0x000fc600078e30ff */
[----:B------:R-:W-:-:S04]  /*be00*/  IMAD.WIDE R8, R3, 0x2, R8 ;  /* 0x0000000203087825 */ /* 0x000fc800078e0208 */
[----:B------:R-:W-:Y:S01]  /*be10*/  IMAD.WIDE R4, R3, 0x2, R4 ;  /* 0x0000000203047825 */ /* 0x000fe200078e0204 */
[----:B----4-:R0:W-:Y:S04]  /*be20*/  STL [R1+0x104], R19 ;  /* 0x0001041301007387 */ /* 0x0101e80000100800 */
[----:B------:R1:W-:Y:S04]  /*be30*/  STL [R1+0x100], R18 ;  /* 0x0001001201007387 */ /* 0x0003e80000100800 */
[----:B0-----:R0:W4:Y:S04]  /*be40*/  LDG.E.U16 R19, desc[UR4][R6.64] ;  /* 0x0000000406137981 */ /* 0x001128000c1e1500 */
[----:B-1----:R-:W4:Y:S01]  /*be50*/  LDG.E.U16 R18, desc[UR4][R12.64] ;  /* 0x000000040c127981 */ /* 0x002f22000c1e1500 */
[----:B0-----:R-:W-:-:S03]  /*be60*/  IMAD.WIDE R6, R15, 0x2, R218 ;  /* 0x000000020f067825 */ /* 0x001fc600078e02da */
[----:B--2---:R0:W-:Y:S01]  /*be70*/  STL [R1+0xfc], R17 ;  /* 0x0000fc1101007387 */ /* 0x0041e20000100800 */
[----:B------:R-:W-:-:S03]  /*be80*/  IMAD.WIDE R6, R3, 0x2, R6 ;  /* 0x0000000203067825 */ /* 0x000fc600078e0206 */
[----:B0-----:R0:W2:Y:S04]  /*be90*/  LDG.E.U16 R17, desc[UR4][R4.64] ;  /* 0x0000000404117981 */ /* 0x0010a8000c1e1500 */
[----:B---3--:R1:W-:Y:S04]  /*bea0*/  STL [R1+0xbd4], R217 ;  /* 0x000bd4d901007387 */ /* 0x0083e80000100800 */
[----:B------:R-:W-:Y:S04]  /*beb0*/  STL [R1+0xf8], R16 ;  /* 0x0000f81001007387 */ /* 0x000fe80000100800 */
[----:B------:R3:W-:Y:S04]  /*bec0*/  STL [R1+0xf4], R216 ;  /* 0x0000f4d801007387 */ /* 0x0007e80000100800 */
[----:B-1----:R1:W2:Y:S04]  /*bed0*/  LDG.E.U16 R217, desc[UR4][R8.64] ;  /* 0x0000000408d97981 */ /* 0x0022a8000c1e1500 */
[----:B---3--:R3:W2:Y:S01]  /*bee0*/  LDG.E.U16 R216, desc[UR4][R6.64] ;  /* 0x0000000406d87981 */ /* 0x0086a2000c1e1500 */
[----:B0-----:R-:W-:-:S04]  /*bef0*/  IMAD R4, R23, 0x42, RZ ;  /* 0x0000004217047824 */ /* 0x001fc800078e02ff */
[----:B------:R-:W-:-:S04]  /*bf00*/  IMAD.WIDE R10, R4, 0x2, R218 ;  /* 0x00000002040a7825 */ /* 0x000fc800078e02da */
[----:B------:R-:W-:-:S04]  /*bf10*/  IMAD.WIDE R4, R4, 0x2, R220 ;  /* 0x0000000204047825 */ /* 0x000fc800078e02dc */
[----:B------:R-:W-:Y:S02]  /*bf20*/  IMAD R16, R23, 0x43, RZ ;  /* 0x0000004317107824 */ /* 0x000fe400078e02ff */
[----:B------:R-:W-:Y:S01]  /*bf30*/  IMAD.WIDE R4, R3, 0x2, R4 ;  /* 0x0000000203047825 */ /* 0x000fe200078e0204 */
[----:B------:R-:W-:Y:S03]  /*bf40*/  STL [R1+0xf0], R22 ;  /* 0x0000f01601007387 */ /* 0x000fe60000100800 */
[----:B-1----:R-:W-:Y:S01]  /*bf50*/  IMAD.WIDE R8, R16, 0x2, R218 ;  /* 0x0000000210087825 */ /* 0x002fe200078e02da */
[----:B------:R-:W-:Y:S03]  /*bf60*/  STL [R1+0xac], R21 ;  /* 0x0000ac1501007387 */ /* 0x000fe60000100800 */
[----:B------:R-:W-:Y:S01]  /*bf70*/  IMAD.WIDE R12, R15, 0x2, R220 ;  /* 0x000000020f0c7825 */ /* 0x000fe200078e02dc */
[----:B------:R0:W-:Y:S03]  /*bf80*/  STL [R1+0xa8], R20 ;  /* 0x0000a81401007387 */ /* 0x0001e60000100800 */
[----:B------:R-:W-:-:S02]  /*bf90*/  IMAD R15, R23, 0x44, RZ ;  /* 0x00000044170f7824 */ /* 0x000fc400078e02ff */
[----:B---3--:R-:W-:-:S04]  /*bfa0*/  IMAD.WIDE R6, R16, 0x2, R220 ;  /* 0x0000000210067825 */ /* 0x008fc800078e02dc */
[C---:B------:R-:W-:Y:S01]  /*bfb0*/  IMAD.WIDE R8, R3.reuse, 0x2, R8 ;  /* 0x0000000203087825 */ /* 0x040fe200078e0208 */
[----:B0-----:R0:W3:Y:S03]  /*bfc0*/  LDG.E.U16 R20, desc[UR4][R4.64] ;  /* 0x0000000404147981 */ /* 0x0010e6000c1e1500 */
[C---:B------:R-:W-:Y:S01]  /*bfd0*/  IMAD.WIDE R10, R3.reuse, 0x2, R10 ;  /* 0x00000002030a7825 */ /* 0x040fe200078e020a */
[----:B------:R1:W-:Y:S03]  /*bfe0*/  STL [R1+0xa4], R2 ;  /* 0x0000a40201007387 */ /* 0x0003e60000100800 */
[----:B------:R-:W-:Y:S01]  /*bff0*/  IMAD.WIDE R6, R3, 0x2, R6 ;  /* 0x0000000203067825 */ /* 0x000fe200078e0206 */
[----:B------:R1:W3:Y:S03]  /*c000*/  LDG.E.U16 R21, desc[UR4][R10.64] ;  /* 0x000000040a157981 */ /* 0x0002e6000c1e1500 */
[----:B0-----:R-:W-:Y:S01]  /*c010*/  IMAD.WIDE R4, R15, 0x2, R218 ;  /* 0x000000020f047825 */ /* 0x001fe200078e02da */
[----:B-1----:R0:W3:Y:S03]  /*c020*/  LDG.E.U16 R2, desc[UR4][R8.64] ;  /* 0x0000000408027981 */ /* 0x0020e6000c1e1500 */
[----:B------:R-:W-:-:S04]  /*c030*/  IMAD.WIDE R4, R3, 0x2, R4 ;  /* 0x0000000203047825 */ /* 0x000fc800078e0204 */
[----:B------:R-:W-:-:S04]  /*c040*/  IMAD.WIDE R10, R14, 0x2, R218 ;  /* 0x000000020e0a7825 */ /* 0x000fc800078e02da */
[C---:B0-----:R-:W-:Y:S01]  /*c050*/  IMAD R8, R23.reuse, 0x46, RZ ;  /* 0x0000004617087824 */ /* 0x041fe200078e02ff */
[----:B----4-:R0:W-:Y:S01]  /*c060*/  STL [R1+0xa0], R19 ;  /* 0x0000a01301007387 */ /* 0x0101e20000100800 */
[----:B------:R-:W-:-:S03]  /*c070*/  IMAD R14, R23, 0x47, RZ ;  /* 0x00000047170e7824 */ /* 0x000fc600078e02ff */
[----:B------:R1:W-:Y:S04]  /*c080*/  STL [R1+0x9c], R18 ;  /* 0x00009c1201007387 */ /* 0x0003e80000100800 */
[----:B0-----:R0:W4:Y:S04]  /*c090*/  LDG.E.U16 R19, desc[UR4][R6.64] ;  /* 0x0000000406137981 */ /* 0x001128000c1e1500 */
[----:B-1----:R1:W4:Y:S01]  /*c0a0*/  LDG.E.U16 R18, desc[UR4][R4.64] ;  /* 0x0000000404127981 */ /* 0x002322000c1e1500 */
[----:B0-----:R-:W-:-:S04]  /*c0b0*/  IMAD.WIDE R6, R8, 0x2, R218 ;  /* 0x0000000208067825 */ /* 0x001fc800078e02da */
[----:B------:R-:W-:-:S04]  /*c0c0*/  IMAD.WIDE R8, R8, 0x2, R220 ;  /* 0x0000000208087825 */ /* 0x000fc800078e02dc */
[----:B-1----:R-:W-:-:S04]  /*c0d0*/  IMAD.WIDE R4, R14, 0x2, R218 ;  /* 0x000000020e047825 */ /* 0x002fc800078e02da */
[----:B------:R-:W-:-:S04]  /*c0e0*/  IMAD.WIDE R8, R3, 0x2, R8 ;  /* 0x0000000203087825 */ /* 0x000fc800078e0208 */
[----:B------:R-:W-:-:S04]  /*c0f0*/  IMAD.WIDE R4, R3, 0x2, R4 ;  /* 0x0000000203047825 */ /* 0x000fc800078e0204 */
[----:B------:R-:W-:-:S05]  /*c100*/  IMAD.WIDE R12, R3, 0x2, R12 ;  /* 0x00000002030c7825 */ /* 0x000fca00078e020c */
[----:B------:R-:W3:Y:S04]  /*c110*/  LDG.E.U16 R22, desc[UR4][R12.64] ;  /* 0x000000040c167981 */ /* 0x000ee8000c1e1500 */
[----:B--2---:R0:W-:Y:S04]  /*c120*/  STL [R1+0x2c], R217 ;  /* 0x00002cd901007387 */ /* 0x0041e80000100800 */
[----:B------:R-:W-:Y:S04]  /*c130*/  STL [R1+0x28], R17 ;  /* 0x0000281101007387 */ /* 0x000fe80000100800 */
[----:B------:R1:W-:Y:S04]  /*c140*/  STL [R1+0x94], R216 ;  /* 0x000094d801007387 */ /* 0x0003e80000100800 */
[----:B0-----:R-:W2:Y:S04]  /*c150*/  LDG.E.U16 R217, desc[UR4][R8.64] ;  /* 0x0000000408d97981 */ /* 0x001ea8000c1e1500 */
[----:B-1----:R-:W4:Y:S01]  /*c160*/  LDG.E.U16 R216, desc[UR4][R4.64] ;  /* 0x0000000404d87981 */ /* 0x002f22000c1e1500 */
[----:B------:R-:W-:-:S05]  /*c170*/  IMAD.WIDE R10, R3, 0x2, R10 ;  /* 0x00000002030a7825 */ /* 0x000fca00078e020a */
[----:B------:R0:W3:Y:S02]  /*c180*/  LDG.E.U16 R17, desc[UR4][R10.64] ;  /* 0x000000040a117981 */ /* 0x0000e4000c1e1500 */
[----:B0-----:R-:W-:-:S04]  /*c190*/  IMAD.WIDE R10, R14, 0x2, R220 ;  /* 0x000000020e0a7825 */ /* 0x001fc800078e02dc */
[----:B------:R-:W-:Y:S01]  /*c1a0*/  IMAD.WIDE R10, R3, 0x2, R10 ;  /* 0x00000002030a7825 */ /* 0x000fe200078e020a */
[----:B--2---:R-:W-:Y:S04]  /*c1b0*/  STL [R1+0xbd8], R217 ;  /* 0x000bd8d901007387 */ /* 0x004fe80000100800 */
[----:B----4-:R-:W-:Y:S04]  /*c1c0*/  STL [R1+0xbdc], R216 ;  /* 0x000bdcd801007387 */ /* 0x010fe80000100800 */
[----:B---3--:R-:W-:Y:S04]  /*c1d0*/  STL [R1+0x90], R22 ;  /* 0x0000901601007387 */ /* 0x008fe80000100800 */
[----:B------:R-:W-:Y:S04]  /*c1e0*/  STL [R1+0x8c], R21 ;  /* 0x00008c1501007387 */ /* 0x000fe80000100800 */
[----:B------:R-:W-:Y:S04]  /*c1f0*/  STL [R1+0x88], R20 ;  /* 0x0000881401007387 */ /* 0x000fe80000100800 */
[----:B------:R0:W-:Y:S04]  /*c200*/  STL [R1+0x84], R2 ;  /* 0x0000840201007387 */ /* 0x0001e80000100800 */
[----:B0-----:R-:W2:Y:S01]  /*c210*/  LDG.E.U16 R2, desc[UR4][R10.64] ;  /* 0x000000040a027981 */ /* 0x001ea2000c1e1500 */
[----:B------:R-:W-:-:S04]  /*c220*/  IMAD.WIDE R12, R15, 0x2, R220 ;  /* 0x000000020f0c7825 */ /* 0x000fc800078e02dc */
[----:B------:R-:W-:-:S05]  /*c230*/  IMAD.WIDE R12, R3, 0x2, R12 ;  /* 0x00000002030c7825 */ /* 0x000fca00078e020c */
[----:B------:R0:W3:Y:S02]  /*c240*/  LDG.E.U16 R15, desc[UR4][R12.64] ;  /* 0x000000040c0f7981 */ /* 0x0000e4000c1e1500 */
[C---:B0-----:R-:W-:Y:S02]  /*c250*/  IMAD R13, R23.reuse, 0x49, RZ ;  /* 0x00000049170d7824 */ /* 0x041fe400078e02ff */
[----:B------:R-:W-:Y:S02]  /*c260*/  IMAD R12, R23, 0x48, RZ ;  /* 0x00000048170c7824 */ /* 0x000fe400078e02ff */
[----:B------:R-:W-:-:S04]  /*c270*/  IMAD.WIDE R10, R13, 0x2, R220 ;  /* 0x000000020d0a7825 */ /* 0x000fc800078e02dc */
[----:B------:R-:W-:-:S04]  /*c280*/  IMAD.WIDE R8, R12, 0x2, R220 ;  /* 0x000000020c087825 */ /* 0x000fc800078e02dc */
[----:B------:R-:W-:-:S04]  /*c290*/  IMAD.WIDE R10, R3, 0x2, R10 ;  /* 0x00000002030a7825 */ /* 0x000fc800078e020a */
[----:B------:R-:W-:-:S04]  /*c2a0*/  IMAD.WIDE R8, R3, 0x2, R8 ;  /* 0x0000000203087825 */ /* 0x000fc800078e0208 */
[----:B------:R-:W-:-:S04]  /*c2b0*/  IMAD.WIDE R6, R3, 0x2, R6 ;  /* 0x0000000203067825 */ /* 0x000fc800078e0206 */
[--C-:B------:R-:W-:Y:S01]  /*c2c0*/  IMAD.WIDE R4, R13, 0x2, R218.reuse ;  /* 0x000000020d047825 */ /* 0x100fe200078e02da */
[----:B------:R-:W4:Y:S04]  /*c2d0*/  LDG.E.U16 R16, desc[UR4][R6.64] ;  /* 0x0000000406107981 */ /* 0x000f28000c1e1500 */
[----:B------:R-:W4:Y:S04]  /*c2e0*/  LDG.E.U16 R13, desc[UR4][R8.64] ;  /* 0x00000004080d7981 */ /* 0x000f28000c1e1500 */
[----:B--2---:R0:W-:Y:S04]  /*c2f0*/  STL [R1+0xbe0], R2 ;  /* 0x000be00201007387 */ /* 0x0041e80000100800 */
[----:B0-----:R-:W2:Y:S04]  /*c300*/  LDG.E.U16 R2, desc[UR4][R10.64] ;  /* 0x000000040a027981 */ /* 0x001ea8000c1e1500 */
[----:B------:R-:W-:Y:S04]  /*c310*/  STL [R1+0x80], R19 ;  /* 0x0000801301007387 */ /* 0x000fe80000100800 */
[----:B------:R-:W-:Y:S04]  /*c320*/  STL [R1+0x7c], R18 ;  /* 0x00007c1201007387 */ /* 0x000fe80000100800 */
[----:B---3--:R-:W-:Y:S04]  /*c330*/  STL [R1+0x78], R15 ;  /* 0x0000780f01007387 */ /* 0x008fe80000100800 */
[----:B------:R-:W-:Y:S04]  /*c340*/  STL [R1+0x74], R17 ;  /* 0x0000741101007387 */ /* 0x000fe80000100800 */
[----:B--2---:R0:W-:Y:S04]  /*c350*/  STL [R1+0xbf8], R2 ;  /* 0x000bf80201007387 */ /* 0x0041e80000100800 */
[----:B----4-:R-:W-:Y:S04]  /*c360*/  STL [R1+0x10], R13 ;  /* 0x0000100d01007387 */ /* 0x010fe80000100800 */
[----:B------:R-:W-:Y:S04]  /*c370*/  STL [R1+0x24], R16 ;  /* 0x0000241001007387 */ /* 0x000fe80000100800 */
[----:B0-----:R-:W2:Y:S01]  /*c380*/  LDL.LU R2, [R1+0x10] ;  /* 0x0000100001027983 */ /* 0x001ea20000300800 */
[----:B------:R-:W-:-:S04]  /*c390*/  IMAD.WIDE R6, R12, 0x2, R218 ;  /* 0x000000020c067825 */ /* 0x000fc800078e02da */
[----:B------:R-:W-:Y:S02]  /*c3a0*/  IMAD R12, R23, 0x4a, RZ ;  /* 0x0000004a170c7824 */ /* 0x000fe400078e02ff */
[----:B------:R-:W-:-:S05]  /*c3b0*/  IMAD.WIDE R6, R3, 0x2, R6 ;  /* 0x0000000203067825 */ /* 0x000fca00078e0206 */
[----:B------:R0:W3:Y:S04]  /*c3c0*/  LDG.E.U16 R14, desc[UR4][R6.64] ;  /* 0x00000004060e7981 */ /* 0x0000e8000c1e1500 */
[----:B--2---:R1:W-:Y:S04]  /*c3d0*/  STL [R1+0xc08], R2 ;  /* 0x000c080201007387 */ /* 0x0043e80000100800 */
[----:B-1----:R-:W2:Y:S01]  /*c3e0*/  LDL.LU R2, [R1+0x64] ;  /* 0x0000640001027983 */ /* 0x002ea20000300800 */
[----:B0-----:R-:W-:-:S04]  /*c3f0*/  IMAD.WIDE R6, R12, 0x2, R218 ;  /* 0x000000020c067825 */ /* 0x001fc800078e02da */
[----:B------:R-:W-:-:S05]  /*c400*/  IMAD.WIDE R6, R3, 0x2, R6 ;  /* 0x0000000203067825 */ /* 0x000fca00078e0206 */
[----:B------:R-:W4:Y:S01]  /*c410*/  LDG.E.U16 R216, desc[UR4][R6.64] ;  /* 0x0000000406d87981 */ /* 0x000f22000c1e1500 */
[----:B------:R-:W-:-:S04]  /*c420*/  IMAD.WIDE R4, R3, 0x2, R4 ;  /* 0x0000000203047825 */ /* 0x000fc800078e0204 */
[----:B------:R-:W-:Y:S01]  /*c430*/  IMAD.WIDE R8, R12, 0x2, R220 ;  /* 0x000000020c087825 */ /* 0x000fe200078e02dc */
[----:B------:R0:W3:Y:S03]  /*c440*/  LDG.E.U16 R15, desc[UR4][R4.64] ;  /* 0x00000004040f7981 */ /* 0x0000e6000c1e1500 */
[----:B------:R-:W-:Y:S02]  /*c450*/  IMAD R12, R23, 0x4b, RZ ;  /* 0x0000004b170c7824 */ /* 0x000fe400078e02ff */
[----:B------:R-:W-:-:S04]  /*c460*/  IMAD.WIDE R8, R3, 0x2, R8 ;  /* 0x0000000203087825 */ /* 0x000fc800078e0208 */
[----:B0-----:R-:W-:Y:S01]  /*c470*/  IMAD.WIDE R4, R12, 0x2, R218 ;  /* 0x000000020c047825 */ /* 0x001fe200078e02da */
[----:B------:R0:W3:Y:S03]  /*c480*/  LDG.E.U16 R217, desc[UR4][R8.64] ;  /* 0x0000000408d97981 */ /* 0x0000e6000c1e1500 */
[----:B------:R-:W-:-:S05]  /*c490*/  IMAD.WIDE R4, R3, 0x2, R4 ;  /* 0x0000000203047825 */ /* 0x000fca00078e0204 */
[----:B------:R1:W3:Y:S04]  /*c4a0*/  LDG.E.U16 R252, desc[UR4][R4.64] ;  /* 0x0000000404fc7981 */ /* 0x0002e8000c1e1500 */
[----:B--2---:R2:W-:Y:S04]  /*c4b0*/  STL [R1+0xc0c], R2 ;  /* 0x000c0c0201007387 */ /* 0x0045e80000100800 */
[----:B--2---:R-:W2:Y:S01]  /*c4c0*/  LDL.LU R2, [R1+0x68] ;  /* 0x0000680001027983 */ /* 0x004ea20000300800 */
[----:B------:R-:W-:Y:S02]  /*c4d0*/  IMAD R10, R23, 0x4c, RZ ;  /* 0x0000004c170a7824 */ /* 0x000fe400078e02ff */
[----:B------:R-:W-:-:S04]  /*c4e0*/  IMAD.WIDE R6, R12, 0x2, R220 ;  /* 0x000000020c067825 */ /* 0x000fc800078e02dc */
[----:B0-----:R-:W-:Y:S02]  /*c4f0*/  IMAD R8, R23, 0x4d, RZ ;  /* 0x0000004d17087824 */ /* 0x001fe400078e02ff */
[----:B------:R-:W-:-:S04]  /*c500*/  IMAD.WIDE R12, R10, 0x2, R218 ;  /* 0x000000020a0c7825 */ /* 0x000fc800078e02da */
[----:B------:R-:W-:-:S04]  /*c510*/  IMAD.WIDE R10, R10, 0x2, R220 ;  /* 0x000000020a0a7825 */ /* 0x000fc800078e02dc */
[----:B-1----:R-:W-:-:S04]  /*c520*/  IMAD.WIDE R4, R8, 0x2, R218 ;  /* 0x0000000208047825 */ /* 0x002fc800078e02da */
[----:B------:R-:W-:-:S04]  /*c530*/  IMAD.WIDE R6, R3, 0x2, R6 ;  /* 0x0000000203067825 */ /* 0x000fc800078e0206 */
[C---:B------:R-:W-:Y:S01]  /*c540*/  IMAD.WIDE R12, R3.reuse, 0x2, R12 ;  /* 0x00000002030c7825 */ /* 0x040fe200078e020c */
[----:B------:R-:W3:Y:S03]  /*c550*/  LDG.E.U16 R251, desc[UR4][R6.64] ;  /* 0x0000000406fb7981 */ /* 0x000ee6000c1e1500 */
[----:B------:R-:W-:Y:S01]  /*c560*/  IMAD.WIDE R8, R8, 0x2, R220 ;  /* 0x0000000208087825 */ /* 0x000fe200078e02dc */
[----:B------:R0:W3:Y:S03]  /*c570*/  LDG.E.U16 R250, desc[UR4][R12.64] ;  /* 0x000000040cfa7981 */ /* 0x0000e6000c1e1500 */
[----:B------:R-:W-:-:S04]  /*c580*/  IMAD.WIDE R10, R3, 0x2, R10 ;  /* 0x00000002030a7825 */ /* 0x000fc800078e020a */
[----:B------:R-:W-:Y:S01]  /*c590*/  IMAD.WIDE R4, R3, 0x2, R4 ;  /* 0x0000000203047825 */ /* 0x000fe200078e0204 */
[----:B------:R-:W3:Y:S03]  /*c5a0*/  LDG.E.U16 R249, desc[UR4][R10.64] ;  /* 0x000000040af97981 */ /* 0x000ee6000c1e1500 */
[----:B0-----:R-:W-:Y:S01]  /*c5b0*/  IMAD R12, R23, 0x4f, RZ ;  /* 0x0000004f170c7824 */ /* 0x001fe200078e02ff */
[----:B------:R0:W3:Y:S01]  /*c5c0*/  LDG.E.U16 R248, desc[UR4][R4.64] ;  /* 0x0000000404f87981 */ /* 0x0000e2000c1e1500 */
[----:B------:R-:W-:-:S05]  /*c5d0*/  IMAD.WIDE R8, R3, 0x2, R8 ;  /* 0x0000000203087825 */ /* 0x000fca00078e0208 */
[----:B------:R1:W3:Y:S01]  /*c5e0*/  LDG.E.U16 R247, desc[UR4][R8.64] ;  /* 0x0000000408f77981 */ /* 0x0002e2000c1e1500 */
[----:B0-----:R-:W-:-:S04]  /*c5f0*/  IMAD.WIDE R4, R12, 0x2, R218 ;  /* 0x000000020c047825 */ /* 0x001fc800078e02da */
[----:B------:R-:W-:-:S04]  /*c600*/  IMAD.WIDE R4, R3, 0x2, R4 ;  /* 0x0000000203047825 */ /* 0x000fc800078e0204 */
[----:B-1----:R-:W-:Y:S01]  /*c610*/  IMAD.WIDE R8, R12, 0x2, R220 ;  /* 0x000000020c087825 */ /* 0x002fe200078e02dc */
[----:B------:R0:W3:Y:S03]  /*c620*/  LDG.E.U16 R244, desc[UR4][R4.64] ;  /* 0x0000000404f47981 */ /* 0x0000e6000c1e1500 */
[C---:B------:R-:W-:Y:S02]  /*c630*/  IMAD R12, R23.reuse, 0x51, RZ ;  /* 0x00000051170c7824 */ /* 0x040fe400078e02ff */
[----:B------:R-:W-:Y:S02]  /*c640*/  IMAD R13, R23, 0x50, RZ ;  /* 0x00000050170d7824 */ /* 0x000fe400078e02ff */
[----:B------:R-:W-:-:S04]  /*c650*/  IMAD.WIDE R8, R3, 0x2, R8 ;  /* 0x0000000203087825 */ /* 0x000fc800078e0208 */
[----:B0-----:R-:W-:Y:S01]  /*c660*/  IMAD.WIDE R4, R12, 0x2, R218 ;  /* 0x000000020c047825 */ /* 0x001fe200078e02da */
[----:B------:R0:W3:Y:S03]  /*c670*/  LDG.E.U16 R243, desc[UR4][R8.64] ;  /* 0x0000000408f37981 */ /* 0x0000e6000c1e1500 */
[----:B------:R-:W-:-:S04]  /*c680*/  IMAD.WIDE R4, R3, 0x2, R4 ;  /* 0x0000000203047825 */ /* 0x000fc800078e0204 */
[----:B0-----:R-:W-:Y:S01]  /*c690*/  IMAD.WIDE R8, R12, 0x2, R220 ;  /* 0x000000020c087825 */ /* 0x001fe200078e02dc */
[----:B------:R0:W3:Y:S03]  /*c6a0*/  LDG.E.U16 R239, desc[UR4][R4.64] ;  /* 0x0000000404ef7981 */ /* 0x0000e6000c1e1500 */
[----:B------:R-:W-:Y:S02]  /*c6b0*/  IMAD R12, R23, 0x52, RZ ;  /* 0x00000052170c7824 */ /* 0x000fe400078e02ff */
[----:B------:R-:W-:-:S04]  /*c6c0*/  IMAD.WIDE R8, R3, 0x2, R8 ;  /* 0x0000000203087825 */ /* 0x000fc800078e0208 */
[----:B0-----:R-:W-:Y:S01]  /*c6d0*/  IMAD.WIDE R4, R12, 0x2, R220 ;  /* 0x000000020c047825 */ /* 0x001fe200078e02dc */
[----:B------:R-:W3:Y:S03]  /*c6e0*/  LDG.E.U16 R237, desc[UR4][R8.64] ;  /* 0x0000000408ed7981 */ /* 0x000ee6000c1e1500 */
[----:B------:R-:W-:-:S05]  /*c6f0*/  IMAD.WIDE R4, R3, 0x2, R4 ;  /* 0x0000000203047825 */ /* 0x000fca00078e0204 */
[----:B------:R-:W3:Y:S01]  /*c700*/  LDG.E.U16 R233, desc[UR4][R4.64] ;  /* 0x0000000404e97981 */ /* 0x000ee2000c1e1500 */
[C---:B------:R-:W-:Y:S02]  /*c710*/  IMAD R193, R23.reuse, 0x57, RZ ;  /* 0x0000005717c17824 */ /* 0x040fe400078e02ff */
[C---:B------:R-:W-:Y:S02]  /*c720*/  IMAD R178, R23.reuse, 0x60, RZ ;  /* 0x0000006017b27824 */ /* 0x040fe400078e02ff */
[C---:B------:R-:W-:Y:S02]  /*c730*/  IMAD R18, R23.reuse, 0x64, RZ ;  /* 0x0000006417127824 */ /* 0x040fe400078e02ff */
[C---:B------:R-:W-:Y:S01]  /*c740*/  IMAD R184, R23.reuse, 0x5d, RZ ;  /* 0x0000005d17b87824 */ /* 0x040fe200078e02ff */
[----:B--2---:R0:W-:Y:S04]  /*c750*/  STL [R1+0xc10], R2 ;  /* 0x000c100201007387 */ /* 0x0041e80000100800 */
[----:B0-----:R-:W2:Y:S04]  /*c760*/  LDL.LU R2, [R1+0x6c] ;  /* 0x00006c0001027983 */ /* 0x001ea80000300800 */
[----:B----4-:R0:W-:Y:S04]  /*c770*/  STL [R1+0xbe8], R216 ;  /* 0x000be8d801007387 */ /* 0x0101e80000100800 */
[----:B---3--:R1:W-:Y:S04]  /*c780*/  STL [R1+0x14], R14 ;  /* 0x0000140e01007387 */ /* 0x0083e80000100800 */
[----:B0-----:R-:W3:Y:S01]  /*c790*/  LDL.LU R216, [R1+0x14] ;  /* 0x0000140001d87983 */ /* 0x001ee20000300800 */
[----:B-1----:R-:W-:-:S04]  /*c7a0*/  IMAD R14, R23, 0x4e, RZ ;  /* 0x0000004e170e7824 */ /* 0x002fc800078e02ff */
[----:B------:R-:W-:-:S04]  /*c7b0*/  IMAD.WIDE R10, R14, 0x2, R220 ;  /* 0x000000020e0a7825 */ /* 0x000fc800078e02dc */
[----:B------:R-:W-:-:S04]  /*c7c0*/  IMAD.WIDE R6, R14, 0x2, R218 ;  /* 0x000000020e067825 */ /* 0x000fc800078e02da */
[----:B------:R-:W-:-:S04]  /*c7d0*/  IMAD.WIDE R10, R3, 0x2, R10 ;  /* 0x00000002030a7825 */ /* 0x000fc800078e020a */
[----:B------:R-:W-:Y:S01]  /*c7e0*/  IMAD.WIDE R6, R3, 0x2, R6 ;  /* 0x0000000203067825 */ /* 0x000fe200078e0206 */
[----:B------:R0:W4:Y:S04]  /*c7f0*/  LDG.E.U16 R245, desc[UR4][R10.64] ;  /* 0x000000040af57981 */ /* 0x000128000c1e1500 */
[----:B------:R1:W4:Y:S01]  /*c800*/  LDG.E.U16 R246, desc[UR4][R6.64] ;  /* 0x0000000406f67981 */ /* 0x000322000c1e1500 */
[----:B0-----:R-:W-:-:S04]  /*c810*/  IMAD.WIDE R10, R13, 0x2, R220 ;  /* 0x000000020d0a7825 */ /* 0x001fc800078e02dc */
[----:B-1----:R-:W-:-:S04]  /*c820*/  IMAD.WIDE R6, R13, 0x2, R218 ;  /* 0x000000020d067825 */ /* 0x002fc800078e02da */
[----:B------:R-:W-:-:S04]  /*c830*/  IMAD.WIDE R10, R3, 0x2, R10 ;  /* 0x00000002030a7825 */ /* 0x000fc800078e020a */
[----:B------:R-:W-:Y:S01]  /*c840*/  IMAD.WIDE R6, R3, 0x2, R6 ;  /* 0x0000000203067825 */ /* 0x000fe200078e0206 */
[----:B------:R0:W-:Y:S04]  /*c850*/  STL [R1+0xbec], R217 ;  /* 0x000becd901007387 */ /* 0x0001e80000100800 */
[----:B------:R1:W4:Y:S04]  /*c860*/  LDG.E.U16 R241, desc[UR4][R10.64] ;  /* 0x000000040af17981 */ /* 0x000328000c1e1500 */
[----:B------:R1:W4:Y:S04]  /*c870*/  LDG.E.U16 R242, desc[UR4][R6.64] ;  /* 0x0000000406f27981 */ /* 0x000328000c1e1500 */
[----:B0-----:R-:W3:Y:S01]  /*c880*/  LDL.LU R217, [R1+0x28] ;  /* 0x0000280001d97983 */ /* 0x001ee20000300800 */
[----:B-1----:R-:W-:-:S03]  /*c890*/  IMAD R10, R23, 0x53, RZ ;  /* 0x00000053170a7824 */ /* 0x002fc600078e02ff */
[----:B------:R0:W-:Y:S01]  /*c8a0*/  STL [R1+0xbe4], R252 ;  /* 0x000be4fc01007387 */ /* 0x0001e20000100800 */
[----:B------:R-:W-:-:S04]  /*c8b0*/  IMAD.WIDE R6, R12, 0x2, R218 ;  /* 0x000000020c067825 */ /* 0x000fc800078e02da */
[C---:B------:R-:W-:Y:S01]  /*c8c0*/  IMAD.WIDE R12, R10.reuse, 0x2, R218 ;  /* 0x000000020a0c7825 */ /* 0x040fe200078e02da */
[----:B0-----:R-:W4:Y:S03]  /*c8d0*/  LDL.LU R252, [R1+0x2c] ;  /* 0x00002c0001fc7983 */ /* 0x001f260000300800 */
[----:B------:R-:W-:Y:S01]  /*c8e0*/  IMAD.WIDE R10, R10, 0x2, R220 ;  /* 0x000000020a0a7825 */ /* 0x000fe200078e02dc */
[----:B------:R0:W-:Y:S03]  /*c8f0*/  STL [R1+0xc], R15 ;  /* 0x00000c0f01007387 */ /* 0x0001e60000100800 */
[----:B------:R-:W-:Y:S02]  /*c900*/  IMAD R14, R23, 0x55, RZ ;  /* 0x00000055170e7824 */ /* 0x000fe400078e02ff */
[----:B------:R-:W-:-:S04]  /*c910*/  IMAD.WIDE R6, R3, 0x2, R6 ;  /* 0x0000000203067825 */ /* 0x000fc800078e0206 */
[----:B0-----:R-:W-:Y:S01]  /*c920*/  IMAD R15, R23, 0x54, RZ ;  /* 0x00000054170f7824 */ /* 0x001fe200078e02ff */
[----:B------:R0:W3:Y:S01]  /*c930*/  LDG.E.U16 R235, desc[UR4][R6.64] ;  /* 0x0000000406eb7981 */ /* 0x0000e2000c1e1500 */
[----:B------:R-:W-:-:S04]  /*c940*/  IMAD.WIDE R12, R3, 0x2, R12 ;  /* 0x00000002030c7825 */ /* 0x000fc800078e020c */
[--C-:B------:R-:W-:Y:S01]  /*c950*/  IMAD.WIDE R8, R15, 0x2, R218.reuse ;  /* 0x000000020f087825 */ /* 0x100fe200078e02da */
[----:B------:R1:W3:Y:S03]  /*c960*/  LDG.E.U16 R232, desc[UR4][R12.64] ;  /* 0x000000040ce87981 */ /* 0x0002e6000c1e1500 */
[----:B------:R-:W-:-:S04]  /*c970*/  IMAD.WIDE R4, R14, 0x2, R218 ;  /* 0x000000020e047825 */ /* 0x000fc800078e02da */
[----:B------:R-:W-:-:S04]  /*c980*/  IMAD.WIDE R10, R3, 0x2, R10 ;  /* 0x00000002030a7825 */ /* 0x000fc800078e020a */
[----:B0-----:R-:W-:Y:S01]  /*c990*/  IMAD.WIDE R6, R15, 0x2, R220 ;  /* 0x000000020f067825 */ /* 0x001fe200078e02dc */
[----:B------:R0:W3:Y:S03]  /*c9a0*/  LDG.E.U16 R231, desc[UR4][R10.64] ;  /* 0x000000040ae77981 */ /* 0x0000e6000c1e1500 */
[----:B------:R-:W-:-:S04]  /*c9b0*/  IMAD.WIDE R8, R3, 0x2, R8 ;  /* 0x0000000203087825 */ /* 0x000fc800078e0208 */
[----:B-1----:R-:W-:Y:S01]  /*c9c0*/  IMAD R12, R23, 0x56, RZ ;  /* 0x00000056170c7824 */ /* 0x002fe200078e02ff */
[----:B------:R1:W3:Y:S01]  /*c9d0*/  LDG.E.U16 R230, desc[UR4][R8.64] ;  /* 0x0000000408e67981 */ /* 0x0002e2000c1e1500 */
[----:B------:R-:W-:-:S04]  /*c9e0*/  IMAD.WIDE R4, R3, 0x2, R4 ;  /* 0x0000000203047825 */ /* 0x000fc800078e0204 */
[----:B0-----:R-:W-:Y:S01]  /*c9f0*/  IMAD.WIDE R10, R14, 0x2, R220 ;  /* 0x000000020e0a7825 */ /* 0x001fe200078e02dc */
[----:B------:R0:W3:Y:S03]  /*ca00*/  LDG.E.U16 R228, desc[UR4][R4.64] ;  /* 0x0000000404e47981 */ /* 0x0000e6000c1e1500 */
[----:B------:R-:W-:-:S04]  /*ca10*/  IMAD.WIDE R6, R3, 0x2, R6 ;  /* 0x0000000203067825 */ /* 0x000fc800078e0206 */
[--C-:B-1----:R-:W-:Y:S01]  /*ca20*/  IMAD.WIDE R8, R12, 0x2, R218.reuse ;  /* 0x000000020c087825 */ /* 0x102fe200078e02da */
[----:B------:R1:W3:Y:S03]  /*ca30*/  LDG.E.U16 R229, desc[UR4][R6.64] ;  /* 0x0000000406e57981 */ /* 0x0002e6000c1e1500 */
[----:B0-----:R-:W-:-:S04]  /*ca40*/  IMAD.WIDE R4, R193, 0x2, R218 ;  /* 0x00000002c1047825 */ /* 0x001fc800078e02da */
[----:B------:R-:W-:-:S04]  /*ca50*/  IMAD.WIDE R10, R3, 0x2, R10 ;  /* 0x00000002030a7825 */ /* 0x000fc800078e020a */
[----:B-1----:R-:W-:Y:S01]  /*ca60*/  IMAD.WIDE R6, R12, 0x2, R220 ;  /* 0x000000020c067825 */ /* 0x002fe200078e02dc */
[----:B------:R0:W3:Y:S03]  /*ca70*/  LDG.E.U16 R227, desc[UR4][R10.64] ;  /* 0x000000040ae37981 */ /* 0x0000e6000c1e1500 */
[----:B------:R-:W-:-:S04]  /*ca80*/  IMAD.WIDE R8, R3, 0x2, R8 ;  /* 0x0000000203087825 */ /* 0x000fc800078e0208 */
[----:B------:R-:W-:Y:S01]  /*ca90*/  IMAD R12, R23, 0x58, RZ ;  /* 0x00000058170c7824 */ /* 0x000fe200078e02ff */
[----:B------:R1:W3:Y:S01]  /*caa0*/  LDG.E.U16 R226, desc[UR4][R8.64] ;  /* 0x0000000408e27981 */ /* 0x0002e2000c1e1500 */
[----:B------:R-:W-:-:S04]  /*cab0*/  IMAD.WIDE R4, R3, 0x2, R4 ;  /* 0x0000000203047825 */ /* 0x000fc800078e0204 */
[----:B0-----:R-:W-:Y:S01]  /*cac0*/  IMAD.WIDE R10, R12, 0x2, R218 ;  /* 0x000000020c0a7825 */ /* 0x001fe200078e02da */
[----:B------:R0:W3:Y:S03]  /*cad0*/  LDG.E.U16 R215, desc[UR4][R4.64] ;  /* 0x0000000404d77981 */ /* 0x0000e6000c1e1500 */
[----:B------:R-:W-:-:S04]  /*cae0*/  IMAD.WIDE R6, R3, 0x2, R6 ;  /* 0x0000000203067825 */ /* 0x000fc800078e0206 */
[----:B-1----:R-:W-:Y:S01]  /*caf0*/  IMAD.WIDE R8, R12, 0x2, R220 ;  /* 0x000000020c087825 */ /* 0x002fe200078e02dc */
[----:B------:R1:W3:Y:S03]  /*cb00*/  LDG.E.U16 R225, desc[UR4][R6.64] ;  /* 0x0000000406e17981 */ /* 0x0002e6000c1e1500 */
[----:B------:R-:W-:Y:S02]  /*cb10*/  IMAD R12, R23, 0x59, RZ ;  /* 0x00000059170c7824 */ /* 0x000fe400078e02ff */
[----:B0-----:R-:W-:-:S04]  /*cb20*/  IMAD.WIDE R4, R178, 0x2, R218 ;  /* 0x00000002b2047825 */ /* 0x001fc800078e02da */
[----:B------:R-:W-:-:S04]  /*cb30*/  IMAD.WIDE R10, R3, 0x2, R10 ;  /* 0x00000002030a7825 */ /* 0x000fc800078e020a */
[----:B-1----:R-:W-:Y:S01]  /*cb40*/  IMAD.WIDE R6, R12, 0x2, R218 ;  /* 0x000000020c067825 */ /* 0x002fe200078e02da */
[----:B------:R0:W3:Y:S03]  /*cb50*/  LDG.E.U16 R213, desc[UR4][R10.64] ;  /* 0x000000040ad57981 */ /* 0x0000e6000c1e1500 */
[----:B------:R-:W-:-:S04]  /*cb60*/  IMAD.WIDE R4, R3, 0x2, R4 ;  /* 0x0000000203047825 */ /* 0x000fc800078e0204 */
[----:B------:R-:W-:Y:S01]  /*cb70*/  IMAD.WIDE R8, R3, 0x2, R8 ;  /* 0x0000000203087825 */ /* 0x000fe200078e0208 */
[----:B------:R1:W3:Y:S03]  /*cb80*/  LDG.E.U16 R181, desc[UR4][R4.64] ;  /* 0x0000000404b57981 */ /* 0x0002e6000c1e1500 */
[----:B0-----:R-:W-:Y:S01]  /*cb90*/  IMAD R10, R23, 0x70, RZ ;  /* 0x00000070170a7824 */ /* 0x001fe200078e02ff */
[----:B------:R0:W3:Y:S01]  /*cba0*/  LDG.E.U16 R212, desc[UR4][R8.64] ;  /* 0x0000000408d47981 */ /* 0x0000e2000c1e1500 */
[----:B------:R-:W-:-:S04]  /*cbb0*/  IMAD.WIDE R6, R3, 0x2, R6 ;  /* 0x0000000203067825 */ /* 0x000fc800078e0206 */
[----:B------:R-:W-:Y:S01]  /*cbc0*/  IMAD R11, R23, 0x68, RZ ;  /* 0x00000068170b7824 */ /* 0x000fe200078e02ff */
[----:B------:R0:W3:Y:S01]  /*cbd0*/  LDG.E.U16 R211, desc[UR4][R6.64] ;  /* 0x0000000406d37981 */ /* 0x0000e2000c1e1500 */
[----:B-1----:R-:W-:-:S04]  /*cbe0*/  IMAD.WIDE R4, R10, 0x2, R220 ;  /* 0x000000020a047825 */ /* 0x002fc800078e02dc */
[----:B------:R-:W-:-:S04]  /*cbf0*/  IMAD.WIDE R178, R178, 0x2, R220 ;  /* 0x00000002b2b27825 */ /* 0x000fc800078e02dc */
[----:B0-----:R-:W-:-:S04]  /*cc00*/  IMAD.WIDE R8, R11, 0x2, R218 ;  /* 0x000000020b087825 */ /* 0x001fc800078e02da */
[----:B------:R-:W-:-:S04]  /*cc10*/  IMAD.WIDE R6, R11, 0x2, R220 ;  /* 0x000000020b067825 */ /* 0x000fc800078e02dc */
[----:B------:R-:W-:-:S04]  /*cc20*/  IMAD.WIDE R4, R3, 0x2, R4 ;  /* 0x0000000203047825 */ /* 0x000fc800078e0204 */
[C---:B------:R-:W-:Y:S01]  /*cc30*/  IMAD.WIDE R178, R3.reuse, 0x2, R178 ;  /* 0x0000000203b27825 */ /* 0x040fe200078e02b2 */
[----:B------:R0:W3:Y:S03]  /*cc40*/  LDG.E.U16 R177, desc[UR4][R4.64] ;  /* 0x0000000404b17981 */ /* 0x0000e6000c1e1500 */
[C---:B------:R-:W-:Y:S02]  /*cc50*/  IMAD.WIDE R8, R3.reuse, 0x2, R8 ;  /* 0x0000000203087825 */ /* 0x040fe400078e0208 */
[----:B------:R-:W3:Y:S02]  /*cc60*/  LDG.E.U16 R178, desc[UR4][R178.64] ;  /* 0x00000004b2b27981 */ /* 0x000ee4000c1e1500 */
[----:B------:R-:W-:Y:S02]  /*cc70*/  IMAD.WIDE R6, R3, 0x2, R6 ;  /* 0x0000000203067825 */ /* 0x000fe400078e0206 */
[----:B------:R1:W3:Y:S02]  /*cc80*/  LDG.E.U16 R180, desc[UR4][R8.64] ;  /* 0x0000000408b47981 */ /* 0x0002e4000c1e1500 */
[----:B------:R-:W-:-:S04]  /*cc90*/  IMAD.WIDE R168, R10, 0x2, R218 ;  /* 0x000000020aa87825 */ /* 0x000fc800078e02da */
[----:B------:R-:W-:Y:S01]  /*cca0*/  IMAD R10, R23, 0x78, RZ ;  /* 0x00000078170a7824 */ /* 0x000fe200078e02ff */
[----:B------:R1:W3:Y:S01]  /*ccb0*/  LDG.E.U16 R179, desc[UR4][R6.64] ;  /* 0x0000000406b37981 */ /* 0x0002e2000c1e1500 */
[----:B0-----:R-:W-:-:S04]  /*ccc0*/  IMAD.WIDE R4, R12, 0x2, R220 ;  /* 0x000000020c047825 */ /* 0x001fc800078e02dc */
[----:B-1----:R-:W-:-:S04]  /*ccd0*/  IMAD.WIDE R8, R10, 0x2, R218 ;  /* 0x000000020a087825 */ /* 0x002fc800078e02da */
[----:B------:R-:W-:-:S04]  /*cce0*/  IMAD.WIDE R6, R10, 0x2, R220 ;  /* 0x000000020a067825 */ /* 0x000fc800078e02dc */
[----:B------:R-:W-:-:S04]  /*ccf0*/  IMAD.WIDE R4, R3, 0x2, R4 ;  /* 0x0000000203047825 */ /* 0x000fc800078e0204 */
[C---:B------:R-:W-:Y:S01]  /*cd00*/  IMAD.WIDE R8, R3.reuse, 0x2, R8 ;  /* 0x0000000203087825 */ /* 0x040fe200078e0208 */
[----:B------:R0:W3:Y:S03]  /*cd10*/  LDG.E.U16 R210, desc[UR4][R4.64] ;  /* 0x0000000404d27981 */ /* 0x0000e6000c1e1500 */
[----:B------:R-:W-:Y:S01]  /*cd20*/  IMAD.WIDE R6, R3, 0x2, R6 ;  /* 0x0000000203067825 */ /* 0x000fe200078e0206 */
[----:B------:R1:W3:Y:S03]  /*cd30*/  LDG.E.U16 R176, desc[UR4][R8.64] ;  /* 0x0000000408b07981 */ /* 0x0002e6000c1e1500 */
[C---:B------:R-:W-:Y:S01]  /*cd40*/  IMAD R10, R23.reuse, 0x61, RZ ;  /* 0x00000061170a7824 */ /* 0x040fe200078e02ff */
[----:B------:R1:W3:Y:S01]  /*cd50*/  LDG.E.U16 R175, desc[UR4][R6.64] ;  /* 0x0000000406af7981 */ /* 0x0002e2000c1e1500 */
[----:B0-----:R-:W-:-:S02]  /*cd60*/  IMAD R4, R23, 0x69, RZ ;  /* 0x0000006917047824 */ /* 0x001fc400078e02ff */
[----:B-1----:R-:W-:-:S04]  /*cd70*/  IMAD.WIDE R8, R10, 0x2, R218 ;  /* 0x000000020a087825 */ /* 0x002fc800078e02da */
[----:B------:R-:W-:-:S04]  /*cd80*/  IMAD.WIDE R6, R10, 0x2, R220 ;  /* 0x000000020a067825 */ /* 0x000fc800078e02dc */
[----:B------:R-:W-:-:S04]  /*cd90*/  IMAD.WIDE R10, R4, 0x2, R218 ;  /* 0x00000002040a7825 */ /* 0x000fc800078e02da */
[----:B------:R-:W-:-:S04]  /*cda0*/  IMAD.WIDE R4, R4, 0x2, R220 ;  /* 0x0000000204047825 */ /* 0x000fc800078e02dc */
[----:B------:R-:W-:Y:S02]  /*cdb0*/  IMAD R12, R23, 0x79, RZ ;  /* 0x00000079170c7824 */ /* 0x000fe400078e02ff */
[----:B------:R-:W-:-:S04]  /*cdc0*/  IMAD.WIDE R4, R3, 0x2, R4 ;  /* 0x0000000203047825 */ /* 0x000fc800078e0204 */
[C---:B------:R-:W-:Y:S01]  /*cdd0*/  IMAD.WIDE R6, R3.reuse, 0x2, R6 ;  /* 0x0000000203067825 */ /* 0x040fe200078e0206 */
[----:B------:R0:W3:Y:S03]  /*cde0*/  LDG.E.U16 R172, desc[UR4][R4.64] ;  /* 0x0000000404ac7981 */ /* 0x0000e6000c1e1500 */
[----:B------:R-:W-:Y:S01]  /*cdf0*/  IMAD.WIDE R8, R3, 0x2, R8 ;  /* 0x0000000203087825 */ /* 0x000fe200078e0208 */
[----:B------:R1:W3:Y:S03]  /*ce00*/  LDG.E.U16 R171, desc[UR4][R6.64] ;  /* 0x0000000406ab7981 */ /* 0x0002e6000c1e1500 */
[----:B------:R-:W-:Y:S01]  /*ce10*/  IMAD R13, R23, 0x71, RZ ;  /* 0x00000071170d7824 */ /* 0x000fe200078e02ff */
[----:B------:R2:W3:Y:S01]  /*ce20*/  LDG.E.U16 R174, desc[UR4][R8.64] ;  /* 0x0000000408ae7981 */ /* 0x0004e2000c1e1500 */
[----:B0-----:R-:W-:-:S04]  /*ce30*/  IMAD.WIDE R4, R12, 0x2, R220 ;  /* 0x000000020c047825 */ /* 0x001fc800078e02dc */
[----:B-1----:R-:W-:-:S04]  /*ce40*/  IMAD.WIDE R6, R12, 0x2, R218 ;  /* 0x000000020c067825 */ /* 0x002fc800078e02da */
[----:B--2---:R-:W-:-:S04]  /*ce50*/  IMAD.WIDE R8, R13, 0x2, R220 ;  /* 0x000000020d087825 */ /* 0x004fc800078e02dc */
[----:B------:R-:W-:-:S04]  /*ce60*/  IMAD.WIDE R4, R3, 0x2, R4 ;  /* 0x0000000203047825 */ /* 0x000fc800078e0204 */
[C---:B------:R-:W-:Y:S01]  /*ce70*/  IMAD.WIDE R168, R3.reuse, 0x2, R168 ;  /* 0x0000000203a87825 */ /* 0x040fe200078e02a8 */
[----:B------:R0:W2:Y:S03]  /*ce80*/  LDG.E.U16 R167, desc[UR4][R4.64] ;  /* 0x0000000404a77981 */ /* 0x0000a6000c1e1500 */
[----:B------:R-:W-:Y:S02]  /*ce90*/  IMAD.WIDE R6, R3, 0x2, R6 ;  /* 0x0000000203067825 */ /* 0x000fe400078e0206 */
[----:B------:R-:W2:Y:S02]  /*cea0*/  LDG.E.U16 R168, desc[UR4][R168.64] ;  /* 0x00000004a8a87981 */ /* 0x000ea4000c1e1500 */
[----:B------:R-:W-:-:S04]  /*ceb0*/  IMAD.WIDE R160, R13, 0x2, R218 ;  /* 0x000000020da07825 */ /* 0x000fc800078e02da */
[----:B------:R-:W-:-:S04]  /*cec0*/  IMAD.WIDE R8, R3, 0x2, R8 ;  /* 0x0000000203087825 */ /* 0x000fc800078e0208 */
[C---:B------:R-:W-:Y:S01]  /*ced0*/  IMAD R13, R23.reuse, 0x62, RZ ;  /* 0x00000062170d7824 */ /* 0x040fe200078e02ff */
[----:B------:R1:W2:Y:S01]  /*cee0*/  LDG.E.U16 R169, desc[UR4][R6.64] ;  /* 0x0000000406a97981 */ /* 0x0002a2000c1e1500 */
[----:B0-----:R-:W-:Y:S02]  /*cef0*/  IMAD R4, R23, 0x6a, RZ ;  /* 0x0000006a17047824 */ /* 0x001fe400078e02ff */
[----:B------:R-:W-:Y:S01]  /*cf00*/  IMAD.WIDE R10, R3, 0x2, R10 ;  /* 0x00000002030a7825 */ /* 0x000fe200078e020a */
[----:B------:R0:W2:Y:S04]  /*cf10*/  LDG.E.U16 R170, desc[UR4][R8.64] ;  /* 0x0000000408aa7981 */ /* 0x0000a8000c1e1500 */
[----:B------:R0:W2:Y:S01]  /*cf20*/  LDG.E.U16 R173, desc[UR4][R10.64] ;  /* 0x000000040aad7981 */ /* 0x0000a2000c1e1500 */
[----:B-1----:R-:W-:-:S04]  /*cf30*/  IMAD.WIDE R6, R13, 0x2, R220 ;  /* 0x000000020d067825 */ /* 0x002fc800078e02dc */
[----:B0-----:R-:W-:-:S04]  /*cf40*/  IMAD.WIDE R8, R4, 0x2, R218 ;  /* 0x0000000204087825 */ /* 0x001fc800078e02da */
[----:B------:R-:W-:-:S04]  /*cf50*/  IMAD.WIDE R4, R4, 0x2, R220 ;  /* 0x0000000204047825 */ /* 0x000fc800078e02dc */
[----:B------:R-:W-:-:S04]  /*cf60*/  IMAD.WIDE R6, R3, 0x2, R6 ;  /* 0x0000000203067825 */ /* 0x000fc800078e0206 */
[----:B------:R-:W-:Y:S01]  /*cf70*/  IMAD.WIDE R10, R13, 0x2, R218 ;  /* 0x000000020d0a7825 */ /* 0x000fe200078e02da */
[----:B------:R0:W2:Y:S03]  /*cf80*/  LDG.E.U16 R163, desc[UR4][R6.64] ;  /* 0x0000000406a37981 */ /* 0x0000a6000c1e1500 */
[----:B------:R-:W-:-:S04]  /*cf90*/  IMAD.WIDE R8, R3, 0x2, R8 ;  /* 0x0000000203087825 */ /* 0x000fc800078e0208 */
[C---:B------:R-:W-:Y:S01]  /*cfa0*/  IMAD R13, R23.reuse, 0x72, RZ ;  /* 0x00000072170d7824 */ /* 0x040fe200078e02ff */
[----:B------:R1:W2:Y:S01]  /*cfb0*/  LDG.E.U16 R165, desc[UR4][R8.64] ;  /* 0x0000000408a57981 */ /* 0x0002a2000c1e1500 */
[----:B------:R-:W-:Y:S02]  /*cfc0*/  IMAD R14, R23, 0x7a, RZ ;  /* 0x0000007a170e7824 */ /* 0x000fe400078e02ff */
[----:B------:R-:W-:-:S04]  /*cfd0*/  IMAD.WIDE R4, R3, 0x2, R4 ;  /* 0x0000000203047825 */ /* 0x000fc800078e0204 */
[--C-:B0-----:R-:W-:Y:S01]  /*cfe0*/  IMAD.WIDE R6, R13, 0x2, R220.reuse ;  /* 0x000000020d067825 */ /* 0x101fe200078e02dc */
[----:B------:R0:W2:Y:S03]  /*cff0*/  LDG.E.U16 R164, desc[UR4][R4.64] ;  /* 0x0000000404a47981 */ /* 0x0000a6000c1e1500 */
[----:B------:R-:W-:Y:S02]  /*d000*/  IMAD R12, R23, 0x5b, RZ ;  /* 0x0000005b170c7824 */ /* 0x000fe400078e02ff */
[----:B-1----:R-:W-:-:S04]  /*d010*/  IMAD.WIDE R8, R14, 0x2, R220 ;  /* 0x000000020e087825 */ /* 0x002fc800078e02dc */
[----:B------:R-:W-:-:S04]  /*d020*/  IMAD.WIDE R10, R3, 0x2, R10 ;  /* 0x00000002030a7825 */ /* 0x000fc800078e020a */
[----:B0-----:R-:W-:Y:S01]  /*d030*/  IMAD.WIDE R4, R12, 0x2, R220 ;  /* 0x000000020c047825 */ /* 0x001fe200078e02dc */
[----:B------:R0:W2:Y:S03]  /*d040*/  LDG.E.U16 R166, desc[UR4][R10.64] ;  /* 0x000000040aa67981 */ /* 0x0000a6000c1e1500 */
[----:B------:R-:W-:-:S04]  /*d050*/  IMAD.WIDE R6, R3, 0x2, R6 ;  /* 0x0000000203067825 */ /* 0x000fc800078e0206 */
[----:B------:R-:W-:Y:S01]  /*d060*/  IMAD.WIDE R204, R12, 0x2, R218 ;  /* 0x000000020ccc7825 */ /* 0x000fe200078e02da */
[----:B------:R1:W2:Y:S03]  /*d070*/  LDG.E.U16 R162, desc[UR4][R6.64] ;  /* 0x0000000406a27981 */ /* 0x0002a6000c1e1500 */
[----:B------:R-:W-:-:S04]  /*d080*/  IMAD.WIDE R8, R3, 0x2, R8 ;  /* 0x0000000203087825 */ /* 0x000fc800078e0208 */
[----:B------:R-:W-:Y:S01]  /*d090*/  IMAD R12, R23, 0x63, RZ ;  /* 0x00000063170c7824 */ /* 0x000fe200078e02ff */
[----:B------:R4:W2:Y:S01]  /*d0a0*/  LDG.E.U16 R159, desc[UR4][R8.64] ;  /* 0x00000004089f7981 */ /* 0x0008a2000c1e1500 */
[----:B0-----:R-:W-:-:S04]  /*d0b0*/  IMAD.WIDE R10, R14, 0x2, R218 ;  /* 0x000000020e0a7825 */ /* 0x001fc800078e02da */
[----:B------:R-:W-:-:S04]  /*d0c0*/  IMAD.WIDE R4, R3, 0x2, R4 ;  /* 0x0000000203047825 */ /* 0x000fc800078e0204 */
[--C-:B------:R-:W-:Y:S01]  /*d0d0*/  IMAD.WIDE R152, R13, 0x2, R218.reuse ;  /* 0x000000020d987825 */ /* 0x100fe200078e02da */
[----:B------:R0:W2:Y:S03]  /*d0e0*/  LDG.E.U16 R203, desc[UR4][R4.64] ;  /* 0x0000000404cb7981 */ /* 0x0000a6000c1e1500 */
[----:B-1----:R-:W-:-:S04]  /*d0f0*/  IMAD.WIDE R6, R12, 0x2, R218 ;  /* 0x000000020c067825 */ /* 0x002fc800078e02da */
[----:B------:R-:W-:-:S04]  /*d100*/  IMAD.WIDE R160, R3, 0x2, R160 ;  /* 0x0000000203a07825 */ /* 0x000fc800078e02a0 */
[----:B------:R-:W-:Y:S02]  /*d110*/  IMAD.WIDE R12, R12, 0x2, R220 ;  /* 0x000000020c0c7825 */ /* 0x000fe400078e02dc */
[----:B------:R-:W2:Y:S02]  /*d120*/  LDG.E.U16 R160, desc[UR4][R160.64] ;  /* 0x00000004a0a07981 */ /* 0x000ea4000c1e1500 */
[----:B----4-:R-:W-:Y:S02]  /*d130*/  IMAD R8, R23, 0x6b, RZ ;  /* 0x0000006b17087824 */ /* 0x010fe400078e02ff */
[----:B------:R-:W-:-:S04]  /*d140*/  IMAD.WIDE R10, R3, 0x2, R10 ;  /* 0x00000002030a7825 */ /* 0x000fc800078e020a */
[----:B0-----:R-:W-:Y:S01]  /*d150*/  IMAD.WIDE R4, R8, 0x2, R220 ;  /* 0x0000000208047825 */ /* 0x001fe200078e02dc */
[----:B------:R0:W4:Y:S03]  /*d160*/  LDG.E.U16 R161, desc[UR4][R10.64] ;  /* 0x000000040aa17981 */ /* 0x000126000c1e1500 */
[----:B------:R-:W-:Y:S02]  /*d170*/  IMAD R14, R23, 0x73, RZ ;  /* 0x00000073170e7824 */ /* 0x000fe400078e02ff */
[----:B------:R-:W-:-:S04]  /*d180*/  IMAD.WIDE R12, R3, 0x2, R12 ;  /* 0x00000002030c7825 */ /* 0x000fc800078e020c */
[----:B------:R-:W-:Y:S01]  /*d190*/  IMAD.WIDE R4, R3, 0x2, R4 ;  /* 0x0000000203047825 */ /* 0x000fe200078e0204 */
[----:B------:R1:W4:Y:S03]  /*d1a0*/  LDG.E.U16 R155, desc[UR4][R12.64] ;  /* 0x000000040c9b7981 */ /* 0x000326000c1e1500 */
[--C-:B0-----:R-:W-:Y:S01]  /*d1b0*/  IMAD.WIDE R10, R8, 0x2, R218.reuse ;  /* 0x00000002080a7825 */ /* 0x101fe200078e02da */
[----:B------:R0:W4:Y:S03]  /*d1c0*/  LDG.E.U16 R156, desc[UR4][R4.64] ;  /* 0x00000004049c7981 */ /* 0x000126000c1e1500 */
[----:B------:R-:W-:-:S04]  /*d1d0*/  IMAD.WIDE R8, R14, 0x2, R218 ;  /* 0x000000020e087825 */ /* 0x000fc800078e02da */
[----:B------:R-:W-:-:S04]  /*d1e0*/  IMAD.WIDE R6, R3, 0x2, R6 ;  /* 0x0000000203067825 */ /* 0x000fc800078e0206 */
[----:B-1----:R-:W-:Y:S01]  /*d1f0*/  IMAD R12, R23, 0x7b, RZ ;  /* 0x0000007b170c7824 */ /* 0x002fe200078e02ff */
[----:B------:R1:W4:Y:S01]  /*d200*/  LDG.E.U16 R158, desc[UR4][R6.64] ;  /* 0x00000004069e7981 */ /* 0x000322000c1e1500 */
[----:B------:R-:W-:-:S04]  /*d210*/  IMAD.WIDE R8, R3, 0x2, R8 ;  /* 0x0000000203087825 */ /* 0x000fc800078e0208 */
[----:B0-----:R-:W-:Y:S01]  /*d220*/  IMAD.WIDE R4, R12, 0x2, R218 ;  /* 0x000000020c047825 */ /* 0x001fe200078e02da */
[----:B------:R0:W4:Y:S03]  /*d230*/  LDG.E.U16 R15, desc[UR4][R8.64] ;  /* 0x00000004080f7981 */ /* 0x000126000c1e1500 */
[----:B-1----:R-:W-:-:S04]  /*d240*/  IMAD.WIDE R6, R14, 0x2, R220 ;  /* 0x000000020e067825 */ /* 0x002fc800078e02dc */
[----:B------:R-:W-:-:S04]  /*d250*/  IMAD.WIDE R10, R3, 0x2, R10 ;  /* 0x00000002030a7825 */ /* 0x000fc800078e020a */
[----:B------:R-:W-:Y:S01]  /*d260*/  IMAD.WIDE R152, R3, 0x2, R152 ;  /* 0x0000000203987825 */ /* 0x000fe200078e0298 */
[----:B------:R1:W4:Y:S03]  /*d270*/  LDG.E.U16 R157, desc[UR4][R10.64] ;  /* 0x000000040a9d7981 */ /* 0x000326000c1e1500 */
[----:B0-----:R-:W-:Y:S02]  /*d280*/  IMAD R8, R23, 0x5c, RZ ;  /* 0x0000005c17087824 */ /* 0x001fe400078e02ff */
[C---:B------:R-:W-:Y:S01]  /*d290*/  IMAD.WIDE R4, R3.reuse, 0x2, R4 ;  /* 0x0000000203047825 */ /* 0x040fe200078e0204 */
[----:B------:R-:W4:Y:S03]  /*d2a0*/  LDG.E.U16 R152, desc[UR4][R152.64] ;  /* 0x0000000498987981 */ /* 0x000f26000c1e1500 */
[----:B------:R-:W-:-:S04]  /*d2b0*/  IMAD.WIDE R6, R3, 0x2, R6 ;  /* 0x0000000203067825 */ /* 0x000fc800078e0206 */
[----:B------:R-:W-:Y:S01]  /*d2c0*/  IMAD.WIDE R12, R12, 0x2, R220 ;  /* 0x000000020c0c7825 */ /* 0x000fe200078e02dc */
[----:B------:R0:W4:Y:S03]  /*d2d0*/  LDG.E.U16 R154, desc[UR4][R6.64] ;  /* 0x00000004069a7981 */ /* 0x000126000c1e1500 */
[----:B-1----:R-:W-:Y:S01]  /*d2e0*/  IMAD.WIDE R10, R8, 0x2, R218 ;  /* 0x00000002080a7825 */ /* 0x002fe200078e02da */
[----:B------:R1:W4:Y:S03]  /*d2f0*/  LDG.E.U16 R153, desc[UR4][R4.64] ;  /* 0x0000000404997981 */ /* 0x000326000c1e1500 */
[----:B------:R-:W-:-:S04]  /*d300*/  IMAD.WIDE R12, R3, 0x2, R12 ;  /* 0x00000002030c7825 */ /* 0x000fc800078e020c */
[--C-:B0-----:R-:W-:Y:S01]  /*d310*/  IMAD.WIDE R6, R184, 0x2, R218.reuse ;  /* 0x00000002b8067825 */ /* 0x101fe200078e02da */
[----:B------:R0:W4:Y:S03]  /*d320*/  LDG.E.U16 R22, desc[UR4][R12.64] ;  /* 0x000000040c167981 */ /* 0x000126000c1e1500 */
[----:B-1----:R-:W-:-:S04]  /*d330*/  IMAD.WIDE R4, R18, 0x2, R218 ;  /* 0x0000000212047825 */ /* 0x002fc800078e02da */
[----:B------:R-:W-:-:S04]  /*d340*/  IMAD.WIDE R10, R3, 0x2, R10 ;  /* 0x00000002030a7825 */ /* 0x000fc800078e020a */
[----:B------:R-:W-:Y:S01]  /*d350*/  IMAD.WIDE R8, R8, 0x2, R220 ;  /* 0x0000000208087825 */ /* 0x000fe200078e02dc */
[----:B------:R1:W4:Y:S03]  /*d360*/  LDG.E.U16 R201, desc[UR4][R10.64] ;  /* 0x000000040ac97981 */ /* 0x000326000c1e1500 */
[----:B------:R-:W-:-:S04]  /*d370*/  IMAD.WIDE R4, R3, 0x2, R4 ;  /* 0x0000000203047825 */ /* 0x000fc800078e0204 */
[----:B------:R-:W-:Y:S01]  /*d380*/  IMAD.WIDE R6, R3, 0x2, R6 ;  /* 0x0000000203067825 */ /* 0x000fe200078e0206 */
[----:B------:R1:W4:Y:S03]  /*d390*/  LDG.E.U16 R21, desc[UR4][R4.64] ;  /* 0x0000000404157981 */ /* 0x000326000c1e1500 */
[C---:B0-----:R-:W-:Y:S01]  /*d3a0*/  IMAD R12, R23.reuse, 0x6c, RZ ;  /* 0x0000006c170c7824 */ /* 0x041fe200078e02ff */
[----:B------:R0:W4:Y:S01]  /*d3b0*/  LDG.E.U16 R199, desc[UR4][R6.64] ;  /* 0x0000000406c77981 */ /* 0x000122000c1e1500 */
[----:B-1----:R-:W-:Y:S02]  /*d3c0*/  IMAD R10, R23, 0x74, RZ ;  /* 0x00000074170a7824 */ /* 0x002fe400078e02ff */
[----:B------:R-:W-:-:S04]  /*d3d0*/  IMAD.WIDE R8, R3, 0x2, R8 ;  /* 0x0000000203087825 */ /* 0x000fc800078e0208 */
[----:B------:R-:W-:Y:S01]  /*d3e0*/  IMAD R4, R23, 0x7c, RZ ;  /* 0x0000007c17047824 */ /* 0x000fe200078e02ff */
[----:B------:R1:W4:Y:S01]  /*d3f0*/  LDG.E.U16 R200, desc[UR4][R8.64] ;  /* 0x0000000408c87981 */ /* 0x000322000c1e1500 */
[----:B------:R-:W-:-:S04]  /*d400*/  IMAD.WIDE R16, R12, 0x2, R218 ;  /* 0x000000020c107825 */ /* 0x000fc800078e02da */
[----:B0-----:R-:W-:-:S04]  /*d410*/  IMAD.WIDE R6, R10, 0x2, R218 ;  /* 0x000000020a067825 */ /* 0x001fc800078e02da */
[----:B------:R-:W-:-:S04]  /*d420*/  IMAD.WIDE R10, R10, 0x2, R220 ;  /* 0x000000020a0a7825 */ /* 0x000fc800078e02dc */
[----:B------:R-:W-:-:S04]  /*d430*/  IMAD.WIDE R18, R18, 0x2, R220 ;  /* 0x0000000212127825 */ /* 0x000fc800078e02dc */
[----:B-1----:R-:W-:-:S04]  /*d440*/  IMAD.WIDE R8, R4, 0x2, R218 ;  /* 0x0000000204087825 */ /* 0x002fc800078e02da */
[----:B------:R-:W-:-:S04]  /*d450*/  IMAD.WIDE R12, R12, 0x2, R220 ;  /* 0x000000020c0c7825 */ /* 0x000fc800078e02dc */
[----:B------:R-:W-:-:S04]  /*d460*/  IMAD.WIDE R16, R3, 0x2, R16 ;  /* 0x0000000203107825 */ /* 0x000fc800078e0210 */
[C---:B------:R-:W-:Y:S01]  /*d470*/  IMAD.WIDE R10, R3.reuse, 0x2, R10 ;  /* 0x00000002030a7825 */ /* 0x040fe200078e020a */
[----:B------:R-:W4:Y:S03]  /*d480*/  LDG.E.U16 R20, desc[UR4][R16.64] ;  /* 0x0000000410147981 */ /* 0x000f26000c1e1500 */
[----:B------:R-:W-:-:S04]  /*d490*/  IMAD.WIDE R18, R3, 0x2, R18 ;  /* 0x0000000203127825 */ /* 0x000fc800078e0212 */
[C---:B------:R-:W-:Y:S02]  /*d4a0*/  IMAD.WIDE R8, R3.reuse, 0x2, R8 ;  /* 0x0000000203087825 */ /* 0x040fe400078e0208 */
[----:B------:R-:W4:Y:S02]  /*d4b0*/  LDG.E.U16 R18, desc[UR4][R18.64] ;  /* 0x0000000412127981 */ /* 0x000f24000c1e1500 */
[----:B------:R-:W-:Y:S02]  /*d4c0*/  IMAD.WIDE R12, R3, 0x2, R12 ;  /* 0x00000002030c7825 */ /* 0x000fe400078e020c */
[----:B------:R0:W4:Y:S02]  /*d4d0*/  LDG.E.U16 R17, desc[UR4][R10.64] ;  /* 0x000000040a117981 */ /* 0x000124000c1e1500 */
[----:B------:R-:W-:Y:S02]  /*d4e0*/  IMAD.WIDE R184, R184, 0x2, R220 ;  /* 0x00000002b8b87825 */ /* 0x000fe400078e02dc */
[----:B------:R1:W4:Y:S04]  /*d4f0*/  LDG.E.U16 R16, desc[UR4][R8.64] ;  /* 0x0000000408107981 */ /* 0x000328000c1e1500 */
[----:B------:R3:W4:Y:S01]  /*d500*/  LDG.E.U16 R19, desc[UR4][R12.64] ;  /* 0x000000040c137981 */ /* 0x000722000c1e1500 */
[----:B0-----:R-:W-:-:S02]  /*d510*/  IMAD R10, R23, 0x65, RZ ;  /* 0x00000065170a7824 */ /* 0x001fc400078e02ff */
[----:B-1----:R-:W-:Y:S02]  /*d520*/  IMAD R8, R23, 0x6d, RZ ;  /* 0x0000006d17087824 */ /* 0x002fe400078e02ff */
[----:B---3--:R-:W-:-:S04]  /*d530*/  IMAD.WIDE R12, R10, 0x2, R218 ;  /* 0x000000020a0c7825 */ /* 0x008fc800078e02da */
[----:B------:R-:W-:-:S04]  /*d540*/  IMAD.WIDE R10, R10, 0x2, R220 ;  /* 0x000000020a0a7825 */ /* 0x000fc800078e02dc */
[----:B------:R-:W-:-:S04]  /*d550*/  IMAD.WIDE R182, R8, 0x2, R218 ;  /* 0x0000000208b67825 */ /* 0x000fc800078e02da */
[----:B------:R-:W-:-:S04]  /*d560*/  IMAD.WIDE R4, R4, 0x2, R220 ;  /* 0x0000000204047825 */ /* 0x000fc800078e02dc */
[----:B------:R-:W-:-:S04]  /*d570*/  IMAD.WIDE R184, R3, 0x2, R184 ;  /* 0x0000000203b87825 */ /* 0x000fc800078e02b8 */
[----:B------:R-:W-:Y:S01]  /*d580*/  IMAD.WIDE R8, R8, 0x2, R220 ;  /* 0x0000000208087825 */ /* 0x000fe200078e02dc */
[----:B------:R0:W3:Y:S03]  /*d590*/  LDG.E.U16 R198, desc[UR4][R184.64] ;  /* 0x00000004b8c67981 */ /* 0x0000e6000c1e1500 */
[----:B------:R-:W-:-:S04]  /*d5a0*/  IMAD.WIDE R6, R3, 0x2, R6 ;  /* 0x0000000203067825 */ /* 0x000fc800078e0206 */
[C---:B------:R-:W-:Y:S02]  /*d5b0*/  IMAD.WIDE R10, R3.reuse, 0x2, R10 ;  /* 0x00000002030a7825 */ /* 0x040fe400078e020a */
[----:B------:R1:W3:Y:S02]  /*d5c0*/  LDG.E.U16 R7, desc[UR4][R6.64] ;  /* 0x0000000406077981 */ /* 0x0002e4000c1e1500 */
[C---:B------:R-:W-:Y:S02]  /*d5d0*/  IMAD.WIDE R4, R3.reuse, 0x2, R4 ;  /* 0x0000000203047825 */ /* 0x040fe400078e0204 */
[----:B------:R-:W3:Y:S02]  /*d5e0*/  LDG.E.U16 R10, desc[UR4][R10.64] ;  /* 0x000000040a0a7981 */ /* 0x000ee4000c1e1500 */
[C---:B------:R-:W-:Y:S02]  /*d5f0*/  IMAD.WIDE R12, R3.reuse, 0x2, R12 ;  /* 0x00000002030c7825 */ /* 0x040fe400078e020c */
[----:B------:R1:W3:Y:S02]  /*d600*/  LDG.E.U16 R14, desc[UR4][R4.64] ;  /* 0x00000004040e7981 */ /* 0x0002e4000c1e1500 */
[----:B------:R-:W-:-:S02]  /*d610*/  IMAD.WIDE R8, R3, 0x2, R8 ;  /* 0x0000000203087825 */ /* 0x000fc400078e0208 */
[----:B------:R-:W3:Y:S02]  /*d620*/  LDG.E.U16 R13, desc[UR4][R12.64] ;  /* 0x000000040c0d7981 */ /* 0x000ee4000c1e1500 */
[C---:B0-----:R-:W-:Y:S02]  /*d630*/  IMAD R184, R23.reuse, 0x5e, RZ ;  /* 0x0000005e17b87824 */ /* 0x041fe400078e02ff */
[----:B-1----:R-:W-:Y:S01]  /*d640*/  IMAD R6, R23, 0x75, RZ ;  /* 0x0000007517067824 */ /* 0x002fe200078e02ff */
[----:B------:R0:W3:Y:S01]  /*d650*/  LDG.E.U16 R11, desc[UR4][R8.64] ;  /* 0x00000004080b7981 */ /* 0x0000e2000c1e1500 */
[----:B------:R-:W-:-:S04]  /*d660*/  IMAD.WIDE R182, R3, 0x2, R182 ;  /* 0x0000000203b67825 */ /* 0x000fc800078e02b6 */
[C---:B------:R-:W-:Y:S01]  /*d670*/  IMAD R188, R23.reuse, 0x7d, RZ ;  /* 0x0000007d17bc7824 */ /* 0x040fe200078e02ff */
[----:B------:R1:W3:Y:S01]  /*d680*/  LDG.E.U16 R12, desc[UR4][R182.64] ;  /* 0x00000004b60c7981 */ /* 0x0002e2000c1e1500 */
[----:B------:R-:W-:Y:S02]  /*d690*/  IMAD R194, R23, 0x66, RZ ;  /* 0x0000006617c27824 */ /* 0x000fe400078e02ff */
[----:B------:R-:W-:-:S04]  /*d6a0*/  IMAD.WIDE R186, R184, 0x2, R218 ;  /* 0x00000002b8ba7825 */ /* 0x000fc800078e02da */
[----:B------:R-:W-:-:S04]  /*d6b0*/  IMAD.WIDE R4, R6, 0x2, R218 ;  /* 0x0000000206047825 */ /* 0x000fc800078e02da */
[----:B0-----:R-:W-:-:S04]  /*d6c0*/  IMAD.WIDE R8, R6, 0x2, R220 ;  /* 0x0000000206087825 */ /* 0x001fc800078e02dc */
[----:B------:R-:W-:-:S04]  /*d6d0*/  IMAD.WIDE R190, R188, 0x2, R218 ;  /* 0x00000002bcbe7825 */ /* 0x000fc800078e02da */
[----:B------:R-:W-:-:S04]  /*d6e0*/  IMAD.WIDE R188, R188, 0x2, R220 ;  /* 0x00000002bcbc7825 */ /* 0x000fc800078e02dc */
[----:B-1----:R-:W-:-:S04]  /*d6f0*/  IMAD.WIDE R182, R194, 0x2, R218 ;  /* 0x00000002c2b67825 */ /* 0x002fc800078e02da */
[----:B------:R-:W-:-:S04]  /*d700*/  IMAD.WIDE R186, R3, 0x2, R186 ;  /* 0x0000000203ba7825 */ /* 0x000fc800078e02ba */
[C---:B------:R-:W-:Y:S01]  /*d710*/  IMAD.WIDE R4, R3.reuse, 0x2, R4 ;  /* 0x0000000203047825 */ /* 0x040fe200078e0204 */
[----:B------:R0:W3:Y:S03]  /*d720*/  LDG.E.U16 R197, desc[UR4][R186.64] ;  /* 0x00000004bac57981 */ /* 0x0000e6000c1e1500 */
[----:B------:R-:W-:Y:S02]  /*d730*/  IMAD.WIDE R8, R3, 0x2, R8 ;  /* 0x0000000203087825 */ /* 0x000fe400078e0208 */
[----:B------:R-:W3:Y:S02]  /*d740*/  LDG.E.U16 R4, desc[UR4][R4.64] ;  /* 0x0000000404047981 */ /* 0x000ee4000c1e1500 */
[----:B------:R-:W-:Y:S02]  /*d750*/  IMAD R206, R23, 0x5a, RZ ;  /* 0x0000005a17ce7824 */ /* 0x000fe400078e02ff */
[C---:B------:R-:W-:Y:S01]  /*d760*/  IMAD.WIDE R190, R3.reuse, 0x2, R190 ;  /* 0x0000000203be7825 */ /* 0x040fe200078e02be */
[----:B------:R-:W3:Y:S03]  /*d770*/  LDG.E.U16 R9, desc[UR4][R8.64] ;  /* 0x0000000408097981 */ /* 0x000ee6000c1e1500 */
[----:B------:R-:W-:-:S04]  /*d780*/  IMAD.WIDE R188, R3, 0x2, R188 ;  /* 0x0000000203bc7825 */ /* 0x000fc800078e02bc */
[----:B------:R-:W-:Y:S01]  /*d790*/  IMAD.WIDE R182, R3, 0x2, R182 ;  /* 0x0000000203b67825 */ /* 0x000fe200078e02b6 */
[----:B------:R1:W3:Y:S03]  /*d7a0*/  LDG.E.U16 R6, desc[UR4][R188.64] ;  /* 0x00000004bc067981 */ /* 0x0002e6000c1e1500 */
[----:B------:R-:W-:Y:S01]  /*d7b0*/  IMAD.WIDE R184, R184, 0x2, R220 ;  /* 0x00000002b8b87825 */ /* 0x000fe200078e02dc */
[----:B------:R-:W3:Y:S03]  /*d7c0*/  LDG.E.U16 R8, desc[UR4][R190.64] ;  /* 0x00000004be087981 */ /* 0x000ee6000c1e1500 */
[C---:B0-----:R-:W-:Y:S01]  /*d7d0*/  IMAD R187, R23.reuse, 0x6e, RZ ;  /* 0x0000006e17bb7824 */ /* 0x041fe200078e02ff */
[----:B------:R0:W3:Y:S01]  /*d7e0*/  LDG.E.U16 R5, desc[UR4][R182.64] ;  /* 0x00000004b6057981 */ /* 0x0000e2000c1e1500 */
[----:B------:R-:W-:-:S02]  /*d7f0*/  IMAD R186, R23, 0x76, RZ ;  /* 0x0000007617ba7824 */ /* 0x000fc400078e02ff */
[----:B------:R-:W-:-:S04]  /*d800*/  IMAD.WIDE R208, R206, 0x2, R218 ;  /* 0x00000002ced07825 */ /* 0x000fc800078e02da */
[----:B------:R-:W-:-:S04]  /*d810*/  IMAD.WIDE R206, R206, 0x2, R220 ;  /* 0x00000002cece7825 */ /* 0x000fc800078e02dc */
[----:B-1----:R-:W-:-:S04]  /*d820*/  IMAD.WIDE R188, R187, 0x2, R218 ;  /* 0x00000002bbbc7825 */ /* 0x002fc800078e02da */
[----:B0-----:R-:W-:-:S04]  /*d830*/  IMAD.WIDE R182, R187, 0x2, R220 ;  /* 0x00000002bbb67825 */ /* 0x001fc800078e02dc */
[----:B------:R-:W-:-:S04]  /*d840*/  IMAD.WIDE R190, R186, 0x2, R218 ;  /* 0x00000002babe7825 */ /* 0x000fc800078e02da */
[----:B------:R-:W-:-:S04]  /*d850*/  IMAD.WIDE R186, R186, 0x2, R220 ;  /* 0x00000002baba7825 */ /* 0x000fc800078e02dc */
[----:B------:R-:W-:-:S04]  /*d860*/  IMAD.WIDE R184, R3, 0x2, R184 ;  /* 0x0000000203b87825 */ /* 0x000fc800078e02b8 */
[----:B------:R-:W-:Y:S01]  /*d870*/  IMAD R192, R23, 0x7e, RZ ;  /* 0x0000007e17c07824 */ /* 0x000fe200078e02ff */
[----:B------:R0:W3:Y:S01]  /*d880*/  LDG.E.U16 R196, desc[UR4][R184.64] ;  /* 0x00000004b8c47981 */ /* 0x0000e2000c1e1500 */
[----:B------:R-:W-:-:S04]  /*d890*/  IMAD.WIDE R206, R3, 0x2, R206 ;  /* 0x0000000203ce7825 */ /* 0x000fc800078e02ce */
[----:B------:R-:W-:Y:S02]  /*d8a0*/  IMAD.WIDE R194, R194, 0x2, R220 ;  /* 0x00000002c2c27825 */ /* 0x000fe400078e02dc */
[----:B------:R-:W4:Y:S02]  /*d8b0*/  LDG.E.U16 R206, desc[UR4][R206.64] ;  /* 0x00000004cece7981 */ /* 0x000f24000c1e1500 */
[----:B------:R-:W-:-:S04]  /*d8c0*/  IMAD.WIDE R186, R3, 0x2, R186 ;  /* 0x0000000203ba7825 */ /* 0x000fc800078e02ba */
[----:B------:R-:W-:-:S04]  /*d8d0*/  IMAD.WIDE R204, R3, 0x2, R204 ;  /* 0x0000000203cc7825 */ /* 0x000fc800078e02cc */
[C---:B------:R-:W-:Y:S01]  /*d8e0*/  IMAD.WIDE R182, R3.reuse, 0x2, R182 ;  /* 0x0000000203b67825 */ /* 0x040fe200078e02b6 */
[----:B------:R1:W3:Y:S03]  /*d8f0*/  LDG.E.U16 R207, desc[UR4][R186.64] ;  /* 0x00000004bacf7981 */ /* 0x0002e6000c1e1500 */
[----:B0-----:R-:W-:Y:S01]  /*d900*/  IMAD.WIDE R184, R192, 0x2, R218 ;  /* 0x00000002c0b87825 */ /* 0x001fe200078e02da */
[----:B------:R0:W3:Y:S03]  /*d910*/  LDG.E.U16 R202, desc[UR4][R182.64] ;  /* 0x00000004b6ca7981 */ /* 0x0000e6000c1e1500 */
[C---:B------:R-:W-:Y:S01]  /*d920*/  IMAD.WIDE R190, R3.reuse, 0x2, R190 ;  /* 0x0000000203be7825 */ /* 0x040fe200078e02be */
[----:B------:R-:W3:Y:S03]  /*d930*/  LDG.E.U16 R204, desc[UR4][R204.64] ;  /* 0x00000004cccc7981 */ /* 0x000ee6000c1e1500 */
[----:B------:R-:W-:-:S04]  /*d940*/  IMAD.WIDE R194, R3, 0x2, R194 ;  /* 0x0000000203c27825 */ /* 0x000fc800078e02c2 */
[C---:B------:R-:W-:Y:S02]  /*d950*/  IMAD.WIDE R208, R3.reuse, 0x2, R208 ;  /* 0x0000000203d07825 */ /* 0x040fe400078e02d0 */
[----:B------:R-:W3:Y:S02]  /*d960*/  LDG.E.U16 R194, desc[UR4][R194.64] ;  /* 0x00000004c2c27981 */ /* 0x000ee4000c1e1500 */
[----:B------:R-:W-:Y:S02]  /*d970*/  IMAD.WIDE R188, R3, 0x2, R188 ;  /* 0x0000000203bc7825 */ /* 0x000fe400078e02bc */
[----:B------:R2:W3:Y:S02]  /*d980*/  LDG.E.U16 R205, desc[UR4][R190.64] ;  /* 0x00000004becd7981 */ /* 0x0004e4000c1e1500 */
[--C-:B-1----:R-:W-:Y:S02]  /*d990*/  IMAD.WIDE R186, R193, 0x2, R220.reuse ;  /* 0x00000002c1ba7825 */ /* 0x102fe400078e02dc */
[----:B------:R-:W4:Y:S02]  /*d9a0*/  LDG.E.U16 R208, desc[UR4][R208.64] ;  /* 0x00000004d0d07981 */ /* 0x000f24000c1e1500 */
[----:B0-----:R-:W-:-:S02]  /*d9b0*/  IMAD.WIDE R182, R192, 0x2, R220 ;  /* 0x00000002c0b67825 */ /* 0x001fc400078e02dc */
[----:B------:R0:W3:Y:S02]  /*d9c0*/  LDG.E.U16 R195, desc[UR4][R188.64] ;  /* 0x00000004bcc37981 */ /* 0x0000e4000c1e1500 */
[----:B------:R-:W-:-:S04]  /*d9d0*/  IMAD.WIDE R184, R3, 0x2, R184 ;  /* 0x0000000203b87825 */ /* 0x000fc800078e02b8 */
[----:B--2---:R-:W-:Y:S01]  /*d9e0*/  IMAD R191, R23, 0x5f, RZ ;  /* 0x0000005f17bf7824 */ /* 0x004fe200078e02ff */
[----:B------:R1:W2:Y:S01]  /*d9f0*/  LDG.E.U16 R209, desc[UR4][R184.64] ;  /* 0x00000004b8d17981 */ /* 0x0002a2000c1e1500 */
[----:B0-----:R-:W-:-:S04]  /*da00*/  IMAD.WIDE R188, R3, 0x2, R186 ;  /* 0x0000000203bc7825 */ /* 0x001fc800078e02ba */
[----:B------:R-:W-:Y:S01]  /*da10*/  IMAD.WIDE R186, R191, 0x2, R220 ;  /* 0x00000002bfba7825 */ /* 0x000fe200078e02dc */
[----:B------:R-:W2:Y:S03]  /*da20*/  LDG.E.U16 R224, desc[UR4][R188.64] ;  /* 0x00000004bce07981 */ /* 0x000ea6000c1e1500 */
[----:B-1----:R-:W-:-:S04]  /*da30*/  IMAD.WIDE R184, R3, 0x2, R182 ;  /* 0x0000000203b87825 */ /* 0x002fc800078e02b6 */
[----:B------:R-:W-:Y:S01]  /*da40*/  IMAD R190, R23, 0x67, RZ ;  /* 0x0000006717be7824 */ /* 0x000fe200078e02ff */
[----:B------:R0:W2:Y:S01]  /*da50*/  LDG.E.U16 R214, desc[UR4][R184.64] ;  /* 0x00000004b8d67981 */ /* 0x0000a2000c1e1500 */
[----:B------:R-:W-:-:S04]  /*da60*/  IMAD.WIDE R182, R191, 0x2, R218 ;  /* 0x00000002bfb67825 */ /* 0x000fc800078e02da */
[----:B------:R-:W-:Y:S01]  /*da70*/  IMAD.WIDE R186, R3, 0x2, R186 ;  /* 0x0000000203ba7825 */ /* 0x000fe200078e02ba */
[----:B------:R-:W1:Y:S03]  /*da80*/  S2R R223, SR_TID.X ;  /* 0x0000000000df7919 */ /* 0x000e660000002100 */
[C---:B0-----:R-:W-:Y:S01]  /*da90*/  IMAD.WIDE R184, R190.reuse, 0x2, R218 ;  /* 0x00000002beb87825 */ /* 0x041fe200078e02da */
[----:B------:R0:W2:Y:S03]  /*daa0*/  LDG.E.U16 R236, desc[UR4][R186.64] ;  /* 0x00000004baec7981 */ /* 0x0000a6000c1e1500 */
[----:B------:R-:W-:-:S04]  /*dab0*/  IMAD.WIDE R190, R190, 0x2, R220 ;  /* 0x00000002bebe7825 */ /* 0x000fc800078e02dc */
[----:B------:R-:W-:Y:S02]  /*dac0*/  IMAD R189, R23, 0x6f, RZ ;  /* 0x0000006f17bd7824 */ /* 0x000fe400078e02ff */
[----:B------:R-:W-:Y:S01]  /*dad0*/  IMAD.WIDE R184, R3, 0x2, R184 ;  /* 0x0000000203b87825 */ /* 0x000fe200078e02b8 */
[----:B------:R-:W-:-:S03]  /*dae0*/  LEA R192, R23, -R23, 0x7 ;  /* 0x8000001717c07211 */ /* 0x000fc600078e38ff */
[----:B0-----:R-:W-:Y:S01]  /*daf0*/  IMAD.WIDE R186, R189, 0x2, R218 ;  /* 0x00000002bdba7825 */ /* 0x001fe200078e02da */
[----:B------:R0:W2:Y:S03]  /*db00*/  LDG.E.U16 R238, desc[UR4][R184.64] ;  /* 0x00000004b8ee7981 */ /* 0x0000a6000c1e1500 */
[----:B------:R-:W-:-:S04]  /*db10*/  IMAD.WIDE R182, R3, 0x2, R182 ;  /* 0x0000000203b67825 */ /* 0x000fc800078e02b6 */
[----:B------:R-:W-:Y:S01]  /*db20*/  IMAD.WIDE R190, R3, 0x2, R190 ;  /* 0x0000000203be7825 */ /* 0x000fe200078e02be */
[----:B------:R1:W2:Y:S03]  /*db30*/  LDG.E.U16 R234, desc[UR4][R182.64] ;  /* 0x00000004b6ea7981 */ /* 0x0002a6000c1e1500 */
[----:B------:R-:W-:Y:S01]  /*db40*/  IMAD R188, R23, 0x77, RZ ;  /* 0x0000007717bc7824 */ /* 0x000fe200078e02ff */
[----:B------:R1:W2:Y:S01]  /*db50*/  LDG.E.U16 R240, desc[UR4][R190.64] ;  /* 0x00000004bef07981 */ /* 0x0002a2000c1e1500 */
[----:B0-----:R-:W-:-:S04]  /*db60*/  IMAD.WIDE R184, R3, 0x2, R186 ;  /* 0x0000000203b87825 */ /* 0x001fc800078e02ba */
[----:B------:R-:W-:Y:S02]  /*db70*/  IMAD.WIDE R186, R188, 0x2, R218 ;  /* 0x00000002bcba7825 */ /* 0x000fe400078e02da */
[----:B------:R-:W2:Y:S02]  /*db80*/  LDG.E.U16 R184, desc[UR4][R184.64] ;  /* 0x00000004b8b87981 */ /* 0x000ea4000c1e1500 */
[----:B-1----:R-:W-:-:S04]  /*db90*/  IMAD.WIDE R182, R189, 0x2, R220 ;  /* 0x00000002bdb67825 */ /* 0x002fc800078e02dc */
[----:B------:R-:W-:-:S04]  /*dba0*/  IMAD.WIDE R190, R192, 0x2, R218 ;  /* 0x00000002c0be7825 */ /* 0x000fc800078e02da */
[----:B------:R-:W-:-:S04]  /*dbb0*/  IMAD.WIDE R188, R188, 0x2, R220 ;  /* 0x00000002bcbc7825 */ /* 0x000fc800078e02dc */
[----:B------:R-:W-:-:S04]  /*dbc0*/  IMAD.WIDE R192, R192, 0x2, R220 ;  /* 0x00000002c0c07825 */ /* 0x000fc800078e02dc */
[----:B------:R-:W-:-:S04]  /*dbd0*/  IMAD.WIDE R182, R3, 0x2, R182 ;  /* 0x0000000203b67825 */ /* 0x000fc800078e02b6 */
[C---:B------:R-:W-:Y:S02]  /*dbe0*/  IMAD.WIDE R186, R3.reuse, 0x2, R186 ;  /* 0x0000000203ba7825 */ /* 0x040fe400078e02ba */
[----:B------:R0:W2:Y:S02]  /*dbf0*/  LDG.E.U16 R182, desc[UR4][R182.64] ;  /* 0x00000004b6b67981 */ /* 0x0000a4000c1e1500 */
[C---:B------:R-:W-:Y:S02]  /*dc00*/  IMAD.WIDE R188, R3.reuse, 0x2, R188 ;  /* 0x0000000203bc7825 */ /* 0x040fe400078e02bc */
[----:B------:R-:W2:Y:S02]  /*dc10*/  LDG.E.U16 R186, desc[UR4][R186.64] ;  /* 0x00000004baba7981 */ /* 0x000ea4000c1e1500 */
[C---:B------:R-:W-:Y:S02]  /*dc20*/  IMAD.WIDE R190, R3.reuse, 0x2, R190 ;  /* 0x0000000203be7825 */ /* 0x040fe400078e02be */
[----:B------:R-:W2:Y:S02]  /*dc30*/  LDG.E.U16 R188, desc[UR4][R188.64] ;  /* 0x00000004bcbc7981 */ /* 0x000ea4000c1e1500 */
[----:B------:R-:W-:-:S02]  /*dc40*/  IMAD.WIDE R192, R3, 0x2, R192 ;  /* 0x0000000203c07825 */ /* 0x000fc400078e02c0 */
[----:B------:R-:W2:Y:S04]  /*dc50*/  LDG.E.U16 R190, desc[UR4][R190.64] ;  /* 0x00000004bebe7981 */ /* 0x000ea8000c1e1500 */
[----:B------:R-:W2:Y:S04]  /*dc60*/  LDG.E.U16 R192, desc[UR4][R192.64] ;  /* 0x00000004c0c07981 */ /* 0x000ea8000c1e1500 */
[----:B------:R1:W-:Y:S01]  /*dc70*/  STL [R1+0xbf0], R251 ;  /* 0x000bf0fb01007387 */ /* 0x0003e20000100800 */
[----:B------:R-:W-:-:S03]  /*dc80*/  LOP3.LUT R222, R223, 0x3f, RZ, 0xc0, !PT ;  /* 0x0000003fdfde7812 */ /* 0x000fc600078ec0ff */
[----:B-1----:R-:W4:Y:S04]  /*dc90*/  LDL.LU R251, [R1+0x30] ;  /* 0x0000300001fb7983 */ /* 0x002f280000300800 */
[----:B------:R1:W-:Y:S01]  /*dca0*/  STL [R1+0xbf4], R250 ;  /* 0x000bf4fa01007387 */ /* 0x0003e20000100800 */
[----:B------:R-:W-:Y:S02]  /*dcb0*/  LOP3.LUT R223, R223, 0x40, RZ, 0xc0, !PT ;  /* 0x00000040dfdf7812 */ /* 0x000fe400078ec0ff */
[----:B------:R-:W-:Y:S01]  /*dcc0*/  SHF.L.U32 R222, R222, 0x1, RZ ;  /* 0x00000001dede7819 */ /* 0x000fe200000006ff */
[----:B-1----:R-:W3:Y:S04]  /*dcd0*/  LDL.LU R250, [R1+0x34] ;  /* 0x0000340001fa7983 */ /* 0x002ee80000300800 */
[----:B------:R1:W-:Y:S01]  /*dce0*/  STL [R1+0xbfc], R249 ;  /* 0x000bfcf901007387 */ /* 0x0003e20000100800 */
[----:B0-----:R-:W-:-:S03]  /*dcf0*/  LEA R183, R223, R222, 0x8 ;  /* 0x000000dedfb77211 */ /* 0x001fc600078e40ff */
[----:B-1----:R-:W2:Y:S04]  /*dd00*/  LDL.LU R249, [R1+0x38] ;  /* 0x0000380001f97983 */ /* 0x002ea80000300800 */
[----:B------:R0:W-:Y:S04]  /*dd10*/  STL [R1+0xc00], R248 ;  /* 0x000c00f801007387 */ /* 0x0001e80000100800 */
[----:B0-----:R-:W4:Y:S04]  /*dd20*/  LDL.LU R248, [R1+0x3c] ;  /* 0x00003c0001f87983 */ /* 0x001f280000300800 */
[----:B------:R0:W-:Y:S01]  /*dd30*/  STL [R1+0xc04], R247 ;  /* 0x000c04f701007387 */ /* 0x0001e20000100800 */
[----:B------:R-:W-:Y:S01]  /*dd40*/  IADD3 R185, R0, R183, RZ ;  /* 0x000000b700b97210 */ /* 0x000fe20007ffe0ff */
[----:B------:R-:W-:Y:S06]  /*dd50*/  BAR.SYNC.DEFER_BLOCKING 0x0 ;  /* 0x0000000000007b1d */ /* 0x000fec0000010000 */
[----:B0-----:R-:W3:Y:S04]  /*dd60*/  LDL.LU R247, [R1+0x40] ;  /* 0x0000400001f77983 */ /* 0x001ee80000300800 */
[----:B------:R0:W-:Y:S04]  /*dd70*/  STL [R1+0xb64], R23 ;  /* 0x000b641701007387 */ /* 0x0001e80000100800 */
[----:B0-----:R-:W2:Y:S04]  /*dd80*/  LDL.LU R23, [R1+0x44] ;  /* 0x0000440001177983 */ /* 0x001ea80000300800 */
[----:B------:R0:W-:Y:S04]  /*dd90*/  STL [R1+0xb6c], R218 ;  /* 0x000b6cda01007387 */ /* 0x0001e80000100800 */
[----:B0-----:R-:W2:Y:S04]  /*dda0*/  LDL.LU R218, [R1+0x48] ;  /* 0x0000480001da7983 */ /* 0x001ea80000300800 */
[----:B------:R0:W-:Y:S04]  /*ddb0*/  STL [R1+0xb68], R219 ;  /* 0x000b68db01007387 */ /* 0x0001e80000100800 */
[----:B0-----:R-:W2:Y:S04]  /*ddc0*/  LDL.LU R219, [R1+0x4c] ;  /* 0x00004c0001db7983 */ /* 0x001ea80000300800 */
[----:B------:R0:W-:Y:S04]  /*ddd0*/  STL [R1+0xb74], R220 ;  /* 0x000b74dc01007387 */ /* 0x0001e80000100800 */
[----:B------:R-:W-:Y:S04]  /*dde0*/  STS.U16 [R185], R2 ;  /* 0x00000002b9007388 */ /* 0x000fe80000000400 */
[----:B0-----:R-:W2:Y:S04]  /*ddf0*/  LDL.LU R220, [R1+0x50] ;  /* 0x0000500001dc7983 */ /* 0x001ea80000300800 */
[----:B------:R0:W-:Y:S04]  /*de00*/  STL [R1+0xb70], R221 ;  /* 0x000b70dd01007387 */ /* 0x0001e80000100800 */
[----:B0-----:R-:W2:Y:S04]  /*de10*/  LDL.LU R221, [R1+0x54] ;  /* 0x0000540001dd7983 */ /* 0x001ea80000300800 */
[----:B------:R0:W-:Y:S04]  /*de20*/  STL [R1+0xb78], R3 ;  /* 0x000b780301007387 */ /* 0x0001e80000100800 */
[----:B0-----:R-:W2:Y:S04]  /*de30*/  LDL.LU R3, [R1+0x58] ;  /* 0x0000580001037983 */ /* 0x001ea80000300800 */
[----:B------:R-:W2:Y:S04]  /*de40*/  LDL.LU R223, [R1+0x60] ;  /* 0x0000600001df7983 */ /* 0x000ea80000300800 */
[----:B------:R-:W2:Y:S04]  /*de50*/  LDL.LU R222, [R1+0x5c] ;  /* 0x00005c0001de7983 */ /* 0x000ea80000300800 */
[----:B------:R-:W4:Y:S04]  /*de60*/  LDL.LU R2, [R1+0xc10] ;  /* 0x000c100001027983 */ /* 0x000f280000300800 */
[----:B----4-:R0:W-:Y:S04]  /*de70*/  STS.U16 [R185+0x8000], R2 ;  /* 0x00800002b9007388 */ /* 0x0101e80000000400 */
[----:B0-----:R-:W4:Y:S04]  /*de80*/  LDL.LU R2, [R1+0xc0c] ;  /* 0x000c0c0001027983 */ /* 0x001f280000300800 */
[----:B----4-:R0:W-:Y:S04]  /*de90*/  STS.U16 [R185+0x400], R2 ;  /* 0x00040002b9007388 */ /* 0x0101e80000000400 */
[----:B0-----:R-:W4:Y:S04]  /*dea0*/  LDL.LU R2, [R1+0xc08] ;  /* 0x000c080001027983 */ /* 0x001f280000300800 */
[----:B---3--:R0:W-:Y:S04]  /*deb0*/  STS.U16 [R185+0x9400], R247 ;  /* 0x009400f7b9007388 */ /* 0x0081e80000000400 */
[----:B------:R1:W-:Y:S04]  /*dec0*/  STS.U16 [R185+0x1800], R248 ;  /* 0x001800f8b9007388 */ /* 0x0003e80000000400 */
[----:B--2---:R2:W-:Y:S04]  /*ded0*/  STS.U16 [R185+0x9800], R249 ;  /* 0x009800f9b9007388 */ /* 0x0045e80000000400 */
[----:B0-----:R-:W3:Y:S04]  /*dee0*/  LDL.LU R247, [R1+0xec] ;  /* 0x0000ec0001f77983 */ /* 0x001ee80000300800 */
[----:B-1----:R-:W3:Y:S04]  /*def0*/  LDL.LU R248, [R1+0xe8] ;  /* 0x0000e80001f87983 */ /* 0x002ee80000300800 */
[----:B--2---:R-:W2:Y:S04]  /*df00*/  LDL.LU R249, [R1+0xe4] ;  /* 0x0000e40001f97983 */ /* 0x004ea80000300800 */
        /* <DEDUP_REMOVED lines=15> */
[----:B----4-:R0:W-:Y:S04]  /*e000*/  STS.U16 [R185+0xa400], R2 ;  /* 0x00a40002b9007388 */ /* 0x0101e80000000400 */
[----:B0-----:R-:W4:Y:S04]  /*e010*/  LDL.LU R2, [R1+0xe0] ;  /* 0x0000e00001027983 */ /* 0x001f280000300800 */
[----:B------:R-:W4:Y:S04]  /*e020*/  LDL.LU R223, [R1+0xd4] ;  /* 0x0000d40001df7983 */ /* 0x000f280000300800 */
        /* <DEDUP_REMOVED lines=14> */
[----:B------:R0:W-:Y:S02]  /*e110*/  STS.U16 [R185+0x3000], R181 ;  /* 0x003000b5b9007388 */ /* 0x0001e40000000400 */
[----:B0-----:R-:W-:-:S04]  /*e120*/  LOP3.LUT R181, R183, 0x10, RZ, 0x3c, !PT ;  /* 0x00000010b7b57812 */ /* 0x001fc800078e3cff */
[----:B------:R-:W-:Y:S01]  /*e130*/  IADD3 R181, R0, R181, RZ ;  /* 0x000000b500b57210 */ /* 0x000fe20007ffe0ff */
        /* <DEDUP_REMOVED lines=9> */
[----:B---3--:R0:W-:Y:S04]  /*e1d0*/  STS.U16 [R181+0x80], R247 ;  /* 0x000080f7b5007388 */ /* 0x0081e80000000400 */
[----:B------:R1:W-:Y:S04]  /*e1e0*/  STS.U16 [R181+0x8080], R248 ;  /* 0x008080f8b5007388 */ /* 0x0003e80000000400 */
[----:B--2---:R2:W-:Y:S04]  /*e1f0*/  STS.U16 [R181+0x480], R249 ;  /* 0x000480f9b5007388 */ /* 0x0045e80000000400 */
[----:B0-----:R-:W3:Y:S04]  /*e200*/  LDL.LU R247, [R1+0xc04] ;  /* 0x000c040001f77983 */ /* 0x001ee80000300800 */
[----:B-1----:R-:W3:Y:S04]  /*e210*/  LDL.LU R248, [R1+0xc00] ;  /* 0x000c000001f87983 */ /* 0x002ee80000300800 */
[----:B--2---:R-:W2:Y:S04]  /*e220*/  LDL.LU R249, [R1+0xbfc] ;  /* 0x000bfc0001f97983 */ /* 0x004ea80000300800 */
[----:B----4-:R0:W-:Y:S04]  /*e230*/  STS.U16 [R181+0x8480], R2 ;  /* 0x00848002b5007388 */ /* 0x0101e80000000400 */
[----:B0-----:R-:W4:Y:S04]  /*e240*/  LDL.LU R2, [R1+0xbf8] ;  /* 0x000bf80001027983 */ /* 0x001f280000300800 */
[----:B------:R-:W-:Y:S04]  /*e250*/  STS.U16 [R181+0xc80], R223 ;  /* 0x000c80dfb5007388 */ /* 0x000fe80000000400 */
[----:B------:R0:W-:Y:S04]  /*e260*/  STS.U16 [R181+0x1c80], R250 ;  /* 0x001c80fab5007388 */ /* 0x0001e80000000400 */
[----:B------:R1:W-:Y:S04]  /*e270*/  STS.U16 [R181+0x9c80], R251 ;  /* 0x009c80fbb5007388 */ /* 0x0003e80000000400 */
[----:B0-----:R-:W3:Y:S04]  /*e280*/  LDL.LU R250, [R1+0x16c] ;  /* 0x00016c0001fa7983 */ /* 0x001ee80000300800 */
[----:B------:R0:W-:Y:S04]  /*e290*/  STS.U16 [R181+0xa080], R217 ;  /* 0x00a080d9b5007388 */ /* 0x0001e80000000400 */
[----:B-1----:R-:W2:Y:S04]  /*e2a0*/  LDL.LU R251, [R1+0x168] ;  /* 0x0001680001fb7983 */ /* 0x002ea80000300800 */
[----:B------:R1:W-:Y:S04]  /*e2b0*/  STS.U16 [R181+0x2480], R216 ;  /* 0x002480d8b5007388 */ /* 0x0003e80000000400 */
[----:B0-----:R-:W2:Y:S04]  /*e2c0*/  LDL.LU R217, [R1+0x164] ;  /* 0x0001640001d97983 */ /* 0x001ea80000300800 */
[----:B-1----:R-:W2:Y:S04]  /*e2d0*/  LDL.LU R216, [R1+0x160] ;  /* 0x0001600001d87983 */ /* 0x002ea80000300800 */
[----:B------:R0:W-:Y:S04]  /*e2e0*/  STS.U16 [R181+0x880], R241 ;  /* 0x000880f1b5007388 */ /* 0x0001e80000000400 */
[----:B------:R1:W-:Y:S04]  /*e2f0*/  STS.U16 [R181+0x8880], R242 ;  /* 0x008880f2b5007388 */ /* 0x0003e80000000400 */
[----:B------:R1:W-:Y:S04]  /*e300*/  STS.U16 [R181+0x8c80], R222 ;  /* 0x008c80deb5007388 */ /* 0x0003e80000000400 */
[----:B0-----:R-:W2:Y:S04]  /*e310*/  LDL.LU R241, [R1+0x154] ;  /* 0x0001540001f17983 */ /* 0x001ea80000300800 */
[----:B-1----:R-:W2:Y:S04]  /*e320*/  LDL.LU R242, [R1+0x150] ;  /* 0x0001500001f27983 */ /* 0x002ea80000300800 */
[----:B------:R-:W2:Y:S04]  /*e330*/  LDL.LU R223, [R1+0x14c] ;  /* 0x00014c0001df7983 */ /* 0x000ea80000300800 */
[----:B------:R0:W-:Y:S04]  /*e340*/  STS.U16 [R181+0x1080], R3 ;  /* 0x00108003b5007388 */ /* 0x0001e80000000400 */
[----:B------:R-:W2:Y:S04]  /*e350*/  LDL.LU R222, [R1+0x148] ;  /* 0x0001480001de7983 */ /* 0x000ea80000300800 */
[----:B------:R1:W-:Y:S04]  /*e360*/  STS.U16 [R181+0x9080], R221 ;  /* 0x009080ddb5007388 */ /* 0x0003e80000000400 */
[----:B0-----:R-:W2:Y:S04]  /*e370*/  LDL.LU R3, [R1+0x144] ;  /* 0x0001440001037983 */ /* 0x001ea80000300800 */
[----:B------:R0:W-:Y:S04]  /*e380*/  STS.U16 [R181+0x1480], R220 ;  /* 0x001480dcb5007388 */ /* 0x0001e80000000400 */
[----:B-1----:R-:W2:Y:S04]  /*e390*/  LDL.LU R221, [R1+0x140] ;  /* 0x0001400001dd7983 */ /* 0x002ea80000300800 */
        /* <DEDUP_REMOVED lines=8> */
[----:B0-----:R-:W2:Y:S01]  /*e420*/  LDL.LU R252, [R1+0x8c] ;  /* 0x00008c0001fc7983 */ /* 0x001ea20000300800 */
[----:B------:R-:W-:-:S04]  /*e430*/  LOP3.LUT R168, R183, 0x20, RZ, 0x3c, !PT ;  /* 0x00000020b7a87812 */ /* 0x000fc800078e3cff */
        /* <DEDUP_REMOVED lines=17> */
[----:B---3--:R0:W-:Y:S04]  /*e550*/  STS.U16 [R168+0x100], R250 ;  /* 0x000100faa8007388 */ /* 0x0081e80000000400 */
[----:B--2---:R1:W-:Y:S04]  /*e560*/  STS.U16 [R168+0x8100], R251 ;  /* 0x008100fba8007388 */ /* 0x0043e80000000400 */
[----:B0-----:R-:W2:Y:S04]  /*e570*/  LDL.LU R250, [R1+0xbf4] ;  /* 0x000bf40001fa7983 */ /* 0x001ea80000300800 */
[----:B------:R0:W-:Y:S04]  /*e580*/  STS.U16 [R168+0x500], R217 ;  /* 0x000500d9a8007388 */ /* 0x0001e80000000400 */
[----:B-1----:R-:W3:Y:S04]  /*e590*/  LDL.LU R251, [R1+0xbf0] ;  /* 0x000bf00001fb7983 */ /* 0x002ee80000300800 */
[----:B------:R1:W-:Y:S04]  /*e5a0*/  STS.U16 [R168+0x8500], R216 ;  /* 0x008500d8a8007388 */ /* 0x0003e80000000400 */
[----:B0-----:R-:W2:Y:S04]  /*e5b0*/  LDL.LU R217, [R1+0xbec] ;  /* 0x000bec0001d97983 */ /* 0x001ea80000300800 */
[----:B-1----:R-:W3:Y:S04]  /*e5c0*/  LDL.LU R216, [R1+0xbe8] ;  /* 0x000be80001d87983 */ /* 0x002ee80000300800 */
[----:B------:R0:W-:Y:S04]  /*e5d0*/  STS.U16 [R168+0x2100], R252 ;  /* 0x002100fca8007388 */ /* 0x0001e80000000400 */
[----:B0-----:R-:W3:Y:S04]  /*e5e0*/  LDL.LU R252, [R1+0x1ec] ;  /* 0x0001ec0001fc7983 */ /* 0x001ee80000300800 */
        /* <DEDUP_REMOVED lines=10> */
[----:B------:R-:W-:Y:S01]  /*e690*/  STS.U16 [R168+0x2900], R235 ;  /* 0x002900eba8007388 */ /* 0x000fe20000000400 */
[----:B------:R-:W-:-:S03]  /*e6a0*/  LOP3.LUT R160, R183, 0x30, RZ, 0x3c, !PT ;  /* 0x00000030b7a07812 */ /* 0x000fc600078e3cff */
[----:B------:R-:W-:Y:S01]  /*e6b0*/  STS.U16 [R168+0xa900], R233 ;  /* 0x00a900e9a8007388 */ /* 0x000fe20000000400 */
[----:B------:R-:W-:-:S03]  /*e6c0*/  IADD3 R160, R0, R160, RZ ;  /* 0x000000a000a07210 */ /* 0x000fc60007ffe0ff */
        /* <DEDUP_REMOVED lines=11> */
[----:B------:R-:W-:Y:S04]  /*e780*/  STS.U16 [R168+0x8900], R239 ;  /* 0x008900efa8007388 */ /* 0x000fe80000000400 */
[----:B0-----:R-:W4:Y:S04]  /*e790*/  LDL.LU R2, [R1+0x1e8] ;  /* 0x0001e80001027983 */ /* 0x001f280000300800 */
[----:B------:R-:W-:Y:S04]  /*e7a0*/  STS.U16 [R168+0x900], R237 ;  /* 0x000900eda8007388 */ /* 0x000fe80000000400 */
[----:B--2---:R-:W-:Y:S04]  /*e7b0*/  STS.U16 [R168+0xa500], R217 ;  /* 0x00a500d9a8007388 */ /* 0x004fe80000000400 */
[----:B---3--:R0:W-:Y:S04]  /*e7c0*/  STS.U16 [R168+0x2500], R216 ;  /* 0x002500d8a8007388 */ /* 0x0081e80000000400 */
[----:B0-----:R-:W2:Y:S04]  /*e7d0*/  LDL.LU R216, [R1+0x1e4] ;  /* 0x0001e40001d87983 */ /* 0x001ea80000300800 */
[----:B------:R-:W3:Y:S04]  /*e7e0*/  LDL.LU R217, [R1+0x1e0] ;  /* 0x0001e00001d97983 */ /* 0x000ee80000300800 */
        /* <DEDUP_REMOVED lines=14> */
[----:B------:R0:W-:Y:S04]  /*e8d0*/  STS.U16 [R160+0x180], R252 ;  /* 0x000180fca0007388 */ /* 0x0001e80000000400 */
[----:B0-----:R-:W3:Y:S04]  /*e8e0*/  LDL.LU R252, [R1+0xbe4] ;  /* 0x000be40001fc7983 */ /* 0x001ee80000300800 */
[----:B------:R-:W-:Y:S04]  /*e8f0*/  STS.U16 [R160+0xa580], R251 ;  /* 0x00a580fba0007388 */ /* 0x000fe80000000400 */
[----:B------:R-:W-:Y:S04]  /*e900*/  STS.U16 [R160+0x2980], R232 ;  /* 0x002980e8a0007388 */ /* 0x000fe80000000400 */
[----:B------:R-:W-:Y:S04]  /*e910*/  STS.U16 [R160+0xa980], R231 ;  /* 0x00a980e7a0007388 */ /* 0x000fe80000000400 */
[----:B------:R-:W-:Y:S04]  /*e920*/  STS.U16 [R160+0x3980], R15 ;  /* 0x0039800fa0007388 */ /* 0x000fe80000000400 */
[----:B------:R-:W-:Y:S04]  /*e930*/  STS.U16 [R160+0xbd80], R22 ;  /* 0x00bd8016a0007388 */ /* 0x000fe80000000400 */
[----:B----4-:R0:W-:Y:S04]  /*e940*/  STS.U16 [R160+0x8180], R2 ;  /* 0x00818002a0007388 */ /* 0x0101e80000000400 */
[----:B0-----:R-:W4:Y:S04]  /*e950*/  LDL.LU R2, [R1+0xbe0] ;  /* 0x000be00001027983 */ /* 0x001f280000300800 */
[----:B--2---:R0:W-:Y:S04]  /*e960*/  STS.U16 [R160+0x580], R216 ;  /* 0x000580d8a0007388 */ /* 0x0041e80000000400 */
[----:B---3--:R1:W-:Y:S04]  /*e970*/  STS.U16 [R160+0x8580], R217 ;  /* 0x008580d9a0007388 */ /* 0x0083e80000000400 */
[----:B0-----:R-:W2:Y:S04]  /*e980*/  LDL.LU R216, [R1+0xbdc] ;  /* 0x000bdc0001d87983 */ /* 0x001ea80000300800 */
[----:B-1----:R-:W3:Y:S04]  /*e990*/  LDL.LU R217, [R1+0xbd8] ;  /* 0x000bd80001d97983 */ /* 0x002ee80000300800 */
        /* <DEDUP_REMOVED lines=10> */
[----:B0-----:R-:W4:Y:S04]  /*ea40*/  LDL.LU R233, [R1+0x1f4] ;  /* 0x0001f40001e97983 */ /* 0x001f280000300800 */
[----:B------:R-:W2:Y:S04]  /*ea50*/  LDL.LU R235, [R1+0x1f0] ;  /* 0x0001f00001eb7983 */ /* 0x000ea80000300800 */
        /* <DEDUP_REMOVED lines=8> */
[----:B------:R-:W3:Y:S04]  /*eae0*/  LDL.LU R219, [R1+0xf0] ;  /* 0x0000f00001db7983 */ /* 0x000ee80000300800 */
[----:B------:R1:W-:Y:S04]  /*eaf0*/  STS.U16 [R160+0xa180], R23 ;  /* 0x00a18017a0007388 */ /* 0x0003e80000000400 */
[----:B0-----:R-:W3:Y:S04]  /*eb00*/  LDL.LU R218, [R1+0x7c] ;  /* 0x00007c0001da7983 */ /* 0x001ee80000300800 */
[----:B------:R0:W-:Y:S04]  /*eb10*/  STS.U16 [R160+0x2580], R252 ;  /* 0x002580fca0007388 */ /* 0x0001e80000000400 */
[----:B-1----:R-:W3:Y:S04]  /*eb20*/  LDL.LU R23, [R1+0x78] ;  /* 0x0000780001177983 */ /* 0x002ee80000300800 */
[----:B0-----:R-:W3:Y:S04]  /*eb30*/  LDL.LU R252, [R1+0x210] ;  /* 0x0002100001fc7983 */ /* 0x001ee80000300800 */
[----:B------:R-:W3:Y:S04]  /*eb40*/  LDL.LU R251, [R1+0x214] ;  /* 0x0002140001fb7983 */ /* 0x000ee80000300800 */
[----:B------:R-:W3:Y:S04]  /*eb50*/  LDL.LU R232, [R1+0x230] ;  /* 0x0002300001e87983 */ /* 0x000ee80000300800 */
[----:B------:R-:W3:Y:S04]  /*eb60*/  LDL.LU R231, [R1+0x234] ;  /* 0x0002340001e77983 */ /* 0x000ee80000300800 */
[----:B------:R-:W3:Y:S04]  /*eb70*/  LDL.LU R15, [R1+0x250] ;  /* 0x00025000010f7983 */ /* 0x000ee80000300800 */
[----:B------:R-:W3:Y:S01]  /*eb80*/  LDL.LU R22, [R1+0x254] ;  /* 0x0002540001167983 */ /* 0x000ee20000300800 */
        /* <DEDUP_REMOVED lines=12> */
[----:B----4-:R-:W-:Y:S04]  /*ec50*/  STS.U16 [R152+0xe00], R233 ;  /* 0x000e00e998007388 */ /* 0x010fe80000000400 */
[----:B--2---:R-:W-:Y:S04]  /*ec60*/  STS.U16 [R152+0x8e00], R235 ;  /* 0x008e00eb98007388 */ /* 0x004fe80000000400 */
[----:B---3--:R-:W-:Y:S04]  /*ec70*/  STS.U16 [R152+0x1200], R237 ;  /* 0x001200ed98007388 */ /* 0x008fe80000000400 */
        /* <DEDUP_REMOVED lines=12> */
[----:B0-----:R-:W2:Y:S04]  /*ed40*/  LDL.LU R22, [R1+0x248] ;  /* 0x0002480001167983 */ /* 0x001ea80000300800 */
[----:B------:R-:W3:Y:S04]  /*ed50*/  LDL.LU R231, [R1+0x22c] ;  /* 0x00022c0001e77983 */ /* 0x000ee80000300800 */
        /* <DEDUP_REMOVED lines=12> */
[----:B------:R0:W-:Y:S04]  /*ee20*/  STS.U16 [R152+0x2200], R218 ;  /* 0x002200da98007388 */ /* 0x0001e80000000400 */
[----:B------:R-:W4:Y:S04]  /*ee30*/  LDL.LU R219, [R1+0xa8] ;  /* 0x0000a80001db7983 */ /* 0x000f280000300800 */
[----:B------:R1:W-:Y:S04]  /*ee40*/  STS.U16 [R152+0xa200], R23 ;  /* 0x00a2001798007388 */ /* 0x0003e80000000400 */
[----:B0-----:R-:W4:Y:S04]  /*ee50*/  LDL.LU R218, [R1+0x74] ;  /* 0x0000740001da7983 */ /* 0x001f280000300800 */
[----:B-1----:R-:W4:Y:S04]  /*ee60*/  LDL.LU R23, [R1+0x70] ;  /* 0x0000700001177983 */ /* 0x002f280000300800 */
[----:B------:R0:W-:Y:S02]  /*ee70*/  STS.U16 [R152+0x8200], R15 ;  /* 0x0082000f98007388 */ /* 0x0001e40000000400 */
[----:B0-----:R-:W-:-:S04]  /*ee80*/  LOP3.LUT R15, R183, 0x50, RZ, 0x3c, !PT ;  /* 0x00000050b70f7812 */ /* 0x001fc800078e3cff */
[----:B------:R-:W-:Y:S01]  /*ee90*/  IADD3 R15, R0, R15, RZ ;  /* 0x0000000f000f7210 */ /* 0x000fe20007ffe0ff */
[----:B------:R0:W-:Y:S04]  /*eea0*/  STS.U16 [R152+0x2600], R250 ;  /* 0x002600fa98007388 */ /* 0x0001e80000000400 */
        /* <DEDUP_REMOVED lines=13> */
[----:B0-----:R-:W4:Y:S04]  /*ef80*/  LDL.LU R250, [R1+0x24c] ;  /* 0x00024c0001fa7983 */ /* 0x001f280000300800 */
[----:B--2---:R0:W-:Y:S04]  /*ef90*/  STS.U16 [R15+0x8280], R22 ;  /* 0x008280160f007388 */ /* 0x0041e80000000400 */
[----:B---3--:R1:W-:Y:S04]  /*efa0*/  STS.U16 [R15+0x680], R231 ;  /* 0x000680e70f007388 */ /* 0x0083e80000000400 */
[----:B----4-:R2:W-:Y:S04]  /*efb0*/  STS.U16 [R15+0x8680], R232 ;  /* 0x008680e80f007388 */ /* 0x0105e80000000400 */
[----:B0-----:R-:W3:Y:S04]  /*efc0*/  LDL.LU R22, [R1+0x244] ;  /* 0x0002440001167983 */ /* 0x001ee80000300800 */
[----:B-1----:R-:W4:Y:S04]  /*efd0*/  LDL.LU R231, [R1+0x240] ;  /* 0x0002400001e77983 */ /* 0x002f280000300800 */
[----:B------:R0:W-:Y:S04]  /*efe0*/  STS.U16 [R15+0xa80], R251 ;  /* 0x000a80fb0f007388 */ /* 0x0001e80000000400 */
[----:B--2---:R-:W2:Y:S04]  /*eff0*/  LDL.LU R232, [R1+0x224] ;  /* 0x0002240001e87983 */ /* 0x004ea80000300800 */
        /* <DEDUP_REMOVED lines=8> */
[----:B0-----:R-:W2:Y:S04]  /*f080*/  LDL.LU R237, [R1+0x1c0] ;  /* 0x0001c00001ed7983 */ /* 0x001ea80000300800 */
[----:B------:R0:W-:Y:S04]  /*f090*/  STS.U16 [R15+0x9280], R239 ;  /* 0x009280ef0f007388 */ /* 0x0001e80000000400 */
[----:B------:R1:W-:Y:S04]  /*f0a0*/  STS.U16 [R15+0x1680], R241 ;  /* 0x001680f10f007388 */ /* 0x0003e80000000400 */
[----:B------:R1:W-:Y:S04]  /*f0b0*/  STS.U16 [R15+0x9680], R242 ;  /* 0x009680f20f007388 */ /* 0x0003e80000000400 */
[----:B0-----:R-:W2:Y:S04]  /*f0c0*/  LDL.LU R239, [R1+0x19c] ;  /* 0x00019c0001ef7983 */ /* 0x001ea80000300800 */
[----:B-1----:R-:W2:Y:S04]  /*f0d0*/  LDL.LU R241, [R1+0x198] ;  /* 0x0001980001f17983 */ /* 0x002ea80000300800 */
        /* <DEDUP_REMOVED lines=12> */
[----:B-1----:R-:W2:Y:S01]  /*f1a0*/  LDL.LU R23, [R1+0x24] ;  /* 0x0000240001177983 */ /* 0x002ea20000300800 */
        /* <DEDUP_REMOVED lines=17> */
[----:B---3--:R-:W-:Y:S04]  /*f2c0*/  STS.U16 [R7+0x300], R22 ;  /* 0x0003001607007388 */ /* 0x008fe80000000400 */
[----:B----4-:R-:W-:Y:S04]  /*f2d0*/  STS.U16 [R7+0x8300], R231 ;  /* 0x008300e707007388 */ /* 0x010fe80000000400 */
[----:B--2---:R-:W-:Y:S04]  /*f2e0*/  STS.U16 [R7+0x700], R232 ;  /* 0x000700e807007388 */ /* 0x004fe80000000400 */
        /* <DEDUP_REMOVED lines=16> */
[----:B------:R0:W-:Y:S04]  /*f3f0*/  STS.U16 [R7+0x1700], R242 ;  /* 0x001700f207007388 */ /* 0x0001e80000000400 */
[----:B-1----:R-:W4:Y:S04]  /*f400*/  LDL.LU R241, [R1+0x1b8] ;  /* 0x0001b80001f17983 */ /* 0x002f280000300800 */
        /* <DEDUP_REMOVED lines=12> */
[----:B0-----:R-:W4:Y:S01]  /*f4d0*/  LDL.LU R23, [R1+0x9c] ;  /* 0x00009c0001177983 */ /* 0x001f220000300800 */
[----:B------:R-:W-:-:S04]  /*f4e0*/  LOP3.LUT R183, R183, 0x70, RZ, 0x3c, !PT ;  /* 0x00000070b7b77812 */ /* 0x000fc800078e3cff */
[C---:B------:R-:W-:Y:S01]  /*f4f0*/  IADD3 R9, R0.reuse, R183, RZ ;  /* 0x000000b700097210 */ /* 0x040fe20007ffe0ff */
        /* <DEDUP_REMOVED lines=30> */
[----:B------:R-:W-:-:S04]  /*f6e0*/  IADD3 R4, R0, 0x10000, RZ ;  /* 0x0001000000047810 */ /* 0x000fc80007ffe0ff */
[----:B------:R-:W-:-:S04]  /*f6f0*/  SHF.R.U32.HI R4, RZ, 0x4, R4 ;  /* 0x00000004ff047819 */ /* 0x000fc80000011604 */
[----:B------:R-:W-:-:S04]  /*f700*/  SGXT.U32 R4, R4, 0xe ;  /* 0x0000000e0404781a */ /* 0x000fc80000000000 */
[----:B------:R-:W-:Y:S01]  /*f710*/  R2UR UR56, R4 ;  /* 0x00000000043872ca */ /* 0x000fe200000e0000 */
[----:B------:R-:W-:Y:S01]  /*f720*/  UMOV UR57, 0x40000040 ;  /* 0x4000004000397882 */ /* 0x000fe20000000000 */
[----:B--2---:R-:W-:Y:S04]  /*f730*/  STS.U16 [R9+0x9f80], R217 ;  /* 0x009f80d909007388 */ /* 0x004fe80000000400 */
[----:B---3--:R-:W-:Y:S04]  /*f740*/  STS.U16 [R9+0x380], R232 ;  /* 0x000380e809007388 */ /* 0x008fe80000000400 */
[----:B----4-:R-:W-:Y:S04]  /*f750*/  STS.U16 [R9+0x8380], R251 ;  /* 0x008380fb09007388 */ /* 0x010fe80000000400 */
[----:B------:R0:W-:Y:S04]  /*f760*/  STS.U16 [R9+0x780], R252 ;  /* 0x000780fc09007388 */ /* 0x0001e80000000400 */
[----:B------:R-:W-:Y:S04]  /*f770*/  STS.U16 [R9+0x8780], R233 ;  /* 0x008780e909007388 */ /* 0x000fe80000000400 */
[----:B------:R-:W-:Y:S01]  /*f780*/  STS.U16 [R9+0xb80], R235 ;  /* 0x000b80eb09007388 */ /* 0x000fe20000000400 */
[----:B------:R-:W-:Y:S01]  /*f790*/  UIADD3.64 UR44, UR8, 0x180, URZ ;  /* 0x00000180082c7897 */ /* 0x000fe2000fffe03f */
[----:B0-----:R-:W0:Y:S02]  /*f7a0*/  LDC R252, c[0x0][0x268] ;  /* 0x00009a00fffc7b82 */ /* 0x001e240000000800 */
[----:B------:R-:W2:Y:S04]  /*f7b0*/  LDL.LU R217, [R1+0xbd0] ;  /* 0x000bd00001d97983 */ /* 0x000ea80000300800 */
[----:B------:R-:W-:Y:S04]  /*f7c0*/  STS.U16 [R9+0x8b80], R237 ;  /* 0x008b80ed09007388 */ /* 0x000fe80000000400 */
[----:B------:R-:W3:Y:S04]  /*f7d0*/  LDL.LU R216, [R1+0xbcc] ;  /* 0x000bcc0001d87983 */ /* 0x000ee80000300800 */
[----:B------:R1:W-:Y:S04]  /*f7e0*/  STS.U16 [R9+0xf80], R239 ;  /* 0x000f80ef09007388 */ /* 0x0003e80000000400 */
[----:B------:R-:W4:Y:S04]  /*f7f0*/  LDL.LU R2, [R1+0xbc8] ;  /* 0x000bc80001027983 */ /* 0x000f280000300800 */
[----:B------:R1:W-:Y:S04]  /*f800*/  STS.U16 [R9+0x8f80], R241 ;  /* 0x008f80f109007388 */ /* 0x0003e80000000400 */
[----:B-1----:R-:W2:Y:S04]  /*f810*/  LDL.LU R239, [R1+0x284] ;  /* 0x0002840001ef7983 */ /* 0x002ea80000300800 */
[----:B------:R1:W-:Y:S04]  /*f820*/  STS.U16 [R9+0x1380], R242 ;  /* 0x001380f209007388 */ /* 0x0003e80000000400 */
[----:B------:R-:W2:Y:S04]  /*f830*/  LDL.LU R241, [R1+0x280] ;  /* 0x0002800001f17983 */ /* 0x000ea80000300800 */
[----:B------:R-:W-:Y:S04]  /*f840*/  STS.U16 [R9+0x9380], R3 ;  /* 0x0093800309007388 */ /* 0x000fe80000000400 */
[----:B-1----:R-:W2:Y:S04]  /*f850*/  LDL.LU R242, [R1+0x27c] ;  /* 0x00027c0001f27983 */ /* 0x002ea80000300800 */
[----:B------:R-:W-:Y:S04]  /*f860*/  STS.U16 [R9+0x1780], R221 ;  /* 0x001780dd09007388 */ /* 0x000fe80000000400 */
[----:B------:R-:W-:Y:S04]  /*f870*/  STS.U16 [R9+0x9780], R220 ;  /* 0x009780dc09007388 */ /* 0x000fe80000000400 */
[----:B------:R-:W-:Y:S04]  /*f880*/  STS.U16 [R9+0x1b80], R219 ;  /* 0x001b80db09007388 */ /* 0x000fe80000000400 */
[----:B------:R-:W-:Y:S04]  /*f890*/  STS.U16 [R9+0x9b80], R218 ;  /* 0x009b80da09007388 */ /* 0x000fe80000000400 */
[----:B------:R1:W-:Y:S01]  /*f8a0*/  STS.U16 [R9+0x1f80], R23 ;  /* 0x001f801709007388 */ /* 0x0003e20000000400 */
[----:B------:R0:W-:Y:S06]  /*f8b0*/  MEMBAR.ALL.CTA ;  /* 0x0000000000007992 */ /* 0x0001ec0000008000 */
[----:B0-----:R-:W0:Y:S04]  /*f8c0*/  FENCE.VIEW.ASYNC.S ;  /* 0x00000000000073c6 */ /* 0x001e280000000000 */
[----:B-1----:R-:W3:Y:S01]  /*f8d0*/  LDL.LU R23, [R1+0x278] ;  /* 0x0002780001177983 */ /* 0x002ee20000300800 */
[----:B------:R-:W-:-:S02]  /*f8e0*/  UIADD3.64 UR46, UR10, 0x3fe, URZ ;  /* 0x000003fe0a2e7897 */ /* 0x000fc4000fffe03f */
[----:B------:R-:W-:Y:S01]  /*f8f0*/  UIADD3.64 UR48, UR8, 0x200, URZ ;  /* 0x0000020008307897 */ /* 0x000fe2000fffe03f */
[----:B------:R-:W2:Y:S01]  /*f900*/  LDL.LU R3, [R1+0x274] ;  /* 0x0002740001037983 */ /* 0x000ea20000300800 */
[----:B------:R-:W-:-:S03]  /*f910*/  UIADD3.64 UR50, UR10, 0x400, URZ ;  /* 0x000004000a327897 */ /* 0x000fc6000fffe03f */
[----:B------:R-:W2:Y:S04]  /*f920*/  LDL.LU R221, [R1+0x264] ;  /* 0x0002640001dd7983 */ /* 0x000ea80000300800 */
[----:B------:R-:W2:Y:S04]  /*f930*/  LDL.LU R220, [R1+0x260] ;  /* 0x0002600001dc7983 */ /* 0x000ea80000300800 */
[----:B------:R-:W2:Y:S01]  /*f940*/  LDL.LU R219, [R1+0x25c] ;  /* 0x00025c0001db7983 */ /* 0x000ea20000300800 */
[----:B0-----:R-:W-:Y:S06]  /*f950*/  BAR.SYNC.DEFER_BLOCKING 0x0 ;  /* 0x0000000000007b1d */ /* 0x001fec0000010000 */
[----:B------:R-:W2:Y:S04]  /*f960*/  LDL.LU R218, [R1+0x258] ;  /* 0x0002580001da7983 */ /* 0x000ea80000300800 */
[----:B------:R-:W2:Y:S04]  /*f970*/  LDL.64 R6, [R1+0xb50] ;  /* 0x000b500001067983 */ /* 0x000ea80000100a00 */
[----:B------:R-:W2:Y:S04]  /*f980*/  LDL.64 R4, [R1+0xb48] ;  /* 0x000b480001047983 */ /* 0x000ea80000100a00 */
[----:B------:R-:W2:Y:S01]  /*f990*/  LDL.64 R14, [R1+0xb40] ;  /* 0x000b4000010e7983 */ /* 0x000ea20000100a00 */
[----:B------:R-:W-:-:S03]  /*f9a0*/  WARPGROUP.ARRIVE ;  /* 0x00000000000079c5 */ /* 0x000fc60000000000 */
[----:B------:R-:W2:Y:S04]  /*f9b0*/  LDL.64 R12, [R1+0xb38] ;  /* 0x000b3800010c7983 */ /* 0x000ea80000100a00 */
[----:B------:R-:W2:Y:S01]  /*f9c0*/  LDL.64 R224, [R1+0xb30] ;  /* 0x000b300001e07983 */ /* 0x000ea20000100a00 */
[----:B------:R-:W-:Y:S03]  /*f9d0*/  HGMMA.64x128x16.F32 R152, gdesc[UR56].tnspA, RZ, !UPT ;  /* 0x21e00000389879f0 */ /* 0x000fe6000c7008ff */
[----:B------:R-:W2:Y:S09]  /*f9e0*/  LDL.64 R230, [R1+0xb20] ;  /* 0x000b200001e67983 */ /* 0x000eb20000100a00 */
[----:B------:R-:W-:-:S12]  /*f9f0*/  HGMMA.64x128x16.F32 R152, gdesc[UR8].tnspA, R152 ;  /* 0x21e00000089879f0 */ /* 0x000fd80008700898 */
[----:B------:R-:W-:-:S12]  /*fa00*/  HGMMA.64x128x16.F32 R152, gdesc[UR12].tnspA, R152 ;  /* 0x21e000000c9879f0 */ /* 0x000fd80008700898 */
[----:B------:R-:W-:-:S12]  /*fa10*/  HGMMA.64x128x16.F32 R152, gdesc[UR16].tnspA, R152 ;  /* 0x21e00000109879f0 */ /* 0x000fd80008700898 */
[----:B------:R-:W-:Y:S01]  /*fa20*/  HGMMA.64x128x16.F32 R152, gdesc[UR44].tnspA, R152 ;  /* 0x21e000002c9879f0 */ /* 0x000fe20008700898 */
[----:B---3--:R-:W-:Y:S02]  /*fa30*/  R2UR UR44, R23 ;  /* 0x00000000172c72ca */ /* 0x008fe400000e0000 */
[----:B------:R-:W3:Y:S09]  /*fa40*/  LDL.64 R22, [R1+0xb28] ;  /* 0x000b280001167983 */ /* 0x000ef20000100a00 */
[----:B------:R-:W-:Y:S01]  /*fa50*/  HGMMA.64x128x16.F32 R152, gdesc[UR48].tnspA, R152 ;  /* 0x21e00000309879f0 */ /* 0x000fe20008700898 */
[----:B----4-:R-:W-:-:S02]  /*fa60*/  R2UR UR50, R2 ;  /* 0x00000000023272ca */ /* 0x010fc400000e0000 */
[----:B------:R-:W4:Y:S01]  /*fa70*/  LDL.LU R2, [R1+0xbc4] ;  /* 0x000bc40001027983 */ /* 0x000f220000300800 */
[----:B------:R-:W-:Y:S02]  /*fa80*/  R2UR UR49, R216 ;  /* 0x00000000d83172ca */ /* 0x000fe400000e0000 */
[----:B--2---:R-:W-:Y:S01]  /*fa90*/  R2UR UR48, R217 ;  /* 0x00000000d93072ca */ /* 0x004fe200000e0000 */
[----:B------:R-:W2:Y:S04]  /*faa0*/  LDL.LU R216, [R1+0xbc0] ;  /* 0x000bc00001d87983 */ /* 0x000ea80000300800 */
[----:B------:R-:W2:Y:S04]  /*fab0*/  LDL.LU R217, [R1+0xbbc] ;  /* 0x000bbc0001d97983 */ /* 0x000ea80000300800 */
[----:B------:R-:W3:Y:S04]  /*fac0*/  LDL.64 R20, [R1+0xb10] ;  /* 0x000b100001147983 */ /* 0x000ee80000100a00 */
[----:B------:R-:W3:Y:S01]  /*fad0*/  LDL.64 R18, [R1+0xb00] ;  /* 0x000b000001127983 */ /* 0x000ee20000100a00 */
[----:B------:R-:W-:-:S02]  /*fae0*/  UIADD3.64 UR52, UR8, 0x280, URZ ;  /* 0x0000028008347897 */ /* 0x000fc4000fffe03f */
[----:B------:R-:W-:Y:S01]  /*faf0*/  UIADD3.64 UR54, UR10, 0x402, URZ ;  /* 0x000004020a367897 */ /* 0x000fe2000fffe03f */
[----:B------:R-:W3:Y:S04]  /*fb00*/  LDL.64 R228, [R1+0xb18] ;  /* 0x000b180001e47983 */ /* 0x000ee80000100a00 */
[----:B------:R-:W3:Y:S04]  /*fb10*/  LDL.64 R16, [R1+0xaf8] ;  /* 0x000af80001107983 */ /* 0x000ee80000100a00 */
[----:B------:R-:W3:Y:S01]  /*fb20*/  LDL.64 R226, [R1+0xaf0] ;  /* 0x000af00001e27983 */ /* 0x000ee20000100a00 */
[----:B------:R-:W-:Y:S01]  /*fb30*/  R2UR UR51, R3 ;  /* 0x00000000033372ca */ /* 0x000fe200000e0000 */
[----:B------:R-:W-:Y:S01]  /*fb40*/  HGMMA.64x128x16.F32 R152, gdesc[UR52].tnspA, R152 ;  /* 0x21e00000349879f0 */ /* 0x000fe20008700898 */
[----:B------:R-:W-:-:S02]  /*fb50*/  R2UR UR55, R221 ;  /* 0x00000000dd3772ca */ /* 0x000fc400000e0000 */
[----:B------:R-:W-:Y:S02]  /*fb60*/  R2UR UR54, R220 ;  /* 0x00000000dc3672ca */ /* 0x000fe400000e0000 */
[----:B------:R-:W3:Y:S01]  /*fb70*/  LDL.64 R220, [R1+0xb08] ;  /* 0x000b080001dc7983 */ /* 0x000ee20000100a00 */
[----:B------:R-:W-:Y:S02]  /*fb80*/  R2UR UR53, R219 ;  /* 0x00000000db3572ca */ /* 0x000fe400000e0000 */
[----:B------:R-:W-:Y:S02]  /*fb90*/  R2UR UR52, R218 ;  /* 0x00000000da3472ca */ /* 0x000fe400000e0000 */
[----:B------:R-:W3:Y:S01]  /*fba0*/  LDL.64 R218, [R1+0xae8] ;  /* 0x000ae80001da7983 */ /* 0x000ee20000100a00 */
[----:B------:R-:W0:Y:S01]  /*fbb0*/  S2R R222, SR_TID.X ;  /* 0x0000000000de7919 */ /* 0x000e220000002100 */
[C---:B----4-:R-:W-:Y:S01]  /*fbc0*/  IMAD.WIDE R8, R2.reuse, 0x2, R6 ;  /* 0x0000000202087825 */ /* 0x050fe200078e0206 */
[----:B------:R-:W1:Y:S01]  /*fbd0*/  S2R R223, SR_TID.X ;  /* 0x0000000000df7919 */ /* 0x000e620000002100 */
[----:B------:R-:W-:Y:S01]  /*fbe0*/  R2UR UR47, R239 ;  /* 0x00000000ef2f72ca */ /* 0x000fe200000e0000 */
[----:B------:R-:W-:Y:S01]  /*fbf0*/  HGMMA.64x128x16.F32 R152, gdesc[UR20].tnspA, R152 ;  /* 0x21e00000149879f0 */ /* 0x000fe20008700898 */
[----:B------:R-:W-:-:S02]  /*fc00*/  IMAD.WIDE R6, R2, 0x2, R4 ;  /* 0x0000000202067825 */ /* 0x000fc400078e0204 */
[----:B------:R3:W4:Y:S02]  /*fc10*/  LDG.E.U16 R5, desc[UR4][R8.64] ;  /* 0x0000000408057981 */ /* 0x000724000c1e1500 */
[C---:B--2---:R-:W-:Y:S02]  /*fc20*/  IMAD.WIDE R10, R2.reuse, 0x2, R216 ;  /* 0x00000002020a7825 */ /* 0x044fe400078e02d8 */
[----:B------:R-:W2:Y:S04]  /*fc30*/  LDG.E.U16 R240, desc[UR4][R6.64] ;  /* 0x0000000406f07981 */ /* 0x000ea8000c1e1500 */
[----:B------:R0:W4:Y:S01]  /*fc40*/  LDG.E.U16 R234, desc[UR4][R10.64] ;  /* 0x000000040aea7981 */ /* 0x000122000c1e1500 */
[----:B------:R-:W-:-:S04]  /*fc50*/  IMAD.WIDE R14, R2, 0x2, R14 ;  /* 0x00000002020e7825 */ /* 0x000fc800078e020e */
[C---:B---3--:R-:W-:Y:S01]  /*fc60*/  IMAD.WIDE R8, R2.reuse, 0x2, R22 ;  /* 0x0000000202087825 */ /* 0x048fe200078e0216 */
[----:B------:R-:W3:Y:S03]  /*fc70*/  LDG.E.U16 R238, desc[UR4][R14.64] ;  /* 0x000000040eee7981 */ /* 0x000ee6000c1e1500 */
[C---:B------:R-:W-:Y:S01]  /*fc80*/  IMAD.WIDE R12, R2.reuse, 0x2, R12 ;  /* 0x00000002020c7825 */ /* 0x040fe200078e020c */
[----:B------:R-:W3:Y:S03]  /*fc90*/  LDL.64 R22, [R1+0xad8] ;  /* 0x000ad80001167983 */ /* 0x000ee60000100a00 */
[C---:B0-----:R-:W-:Y:S01]  /*fca0*/  IMAD.WIDE R10, R2.reuse, 0x2, R224 ;  /* 0x00000002020a7825 */ /* 0x041fe200078e02e0 */
[----:B------:R0:W3:Y:S04]  /*fcb0*/  LDG.E.U16 R3, desc[UR4][R12.64] ;  /* 0x000000040c037981 */ /* 0x0000e8000c1e1500 */
[----:B------:R-:W3:Y:S01]  /*fcc0*/  LDL.64 R224, [R1+0xae0] ;  /* 0x000ae00001e07983 */ /* 0x000ee20000100a00 */
[----:B------:R-:W-:-:S03]  /*fcd0*/  IMAD.WIDE R6, R2, 0x2, R230 ;  /* 0x0000000202067825 */ /* 0x000fc600078e02e6 */
[----:B------:R-:W3:Y:S01]  /*fce0*/  LDL.64 R230, [R1+0xad0] ;  /* 0x000ad00001e67983 */ /* 0x000ee20000100a00 */
[----:B0-----:R-:W-:-:S03]  /*fcf0*/  IMAD.WIDE R12, R2, 0x2, R20 ;  /* 0x00000002020c7825 */ /* 0x001fc600078e0214 */
[----:B------:R-:W3:Y:S04]  /*fd00*/  LDG.E.U16 R233, desc[UR4][R10.64] ;  /* 0x000000040ae97981 */ /* 0x000ee8000c1e1500 */
[----:B------:R0:W3:Y:S04]  /*fd10*/  LDG.E.U16 R236, desc[UR4][R8.64] ;  /* 0x0000000408ec7981 */ /* 0x0000e8000c1e1500 */
[----:B------:R1:W3:Y:S04]  /*fd20*/  LDG.E.U16 R232, desc[UR4][R6.64] ;  /* 0x0000000406e87981 */ /* 0x0002e8000c1e1500 */
[----:B------:R-:W3:Y:S01]  /*fd30*/  LDL.64 R20, [R1+0xac0] ;  /* 0x000ac00001147983 */ /* 0x000ee20000100a00 */
[----:B0-----:R-:W-:-:S03]  /*fd40*/  IMAD.WIDE R8, R2, 0x2, R18 ;  /* 0x0000000202087825 */ /* 0x001fc600078e0212 */
[----:B------:R-:W3:Y:S01]  /*fd50*/  LDL.64 R18, [R1+0xab0] ;  /* 0x000ab00001127983 */ /* 0x000ee20000100a00 */
[----:B------:R-:W-:Y:S02]  /*fd60*/  LOP3.LUT R222, R222, 0x3f, RZ, 0xc0, !PT ;  /* 0x0000003fdede7812 */ /* 0x000fe400078ec0ff */
[----:B-1----:R-:W-:Y:S01]  /*fd70*/  LOP3.LUT R223, R223, 0x40, RZ, 0xc0, !PT ;  /* 0x00000040dfdf7812 */ /* 0x002fe200078ec0ff */
[----:B------:R-:W-:Y:S01]  /*fd80*/  IMAD.WIDE R14, R2, 0x2, R228 ;  /* 0x00000002020e7825 */ /* 0x000fe200078e02e4 */
[----:B------:R-:W-:Y:S01]  /*fd90*/  SHF.L.U32 R222, R222, 0x1, RZ ;  /* 0x00000001dede7819 */ /* 0x000fe200000006ff */
[----:B------:R-:W3:Y:S03]  /*fda0*/  LDG.E.U16 R237, desc[UR4][R12.64] ;  /* 0x000000040ced7981 */ /* 0x000ee6000c1e1500 */
[----:B------:R-:W-:Y:S01]  /*fdb0*/  LEA R4, R223, R222, 0x9 ;  /* 0x000000dedf047211 */ /* 0x000fe200078e48ff */
[C---:B------:R-:W-:Y:S01]  /*fdc0*/  IMAD.WIDE R6, R2.reuse, 0x2, R16 ;  /* 0x0000000202067825 */ /* 0x040fe200078e0210 */
[----:B------:R-:W3:Y:S04]  /*fdd0*/  LDL.64 R222, [R1+0xac8] ;  /* 0x000ac80001de7983 */ /* 0x000ee80000100a00 */
[----:B------:R-:W3:Y:S04]  /*fde0*/  LDL.64 R16, [R1+0xaa8] ;  /* 0x000aa80001107983 */ /* 0x000ee80000100a00 */
[----:B------:R0:W3:Y:S02]  /*fdf0*/  LDG.E.U16 R239, desc[UR4][R14.64] ;  /* 0x000000040eef7981 */ /* 0x0000e4000c1e1500 */
[----:B0-----:R-:W-:-:S04]  /*fe00*/  IMAD.WIDE R14, R2, 0x2, R226 ;  /* 0x00000002020e7825 */ /* 0x001fc800078e02e2 */
[C---:B------:R-:W-:Y:S01]  /*fe10*/  IMAD.WIDE R10, R2.reuse, 0x2, R220 ;  /* 0x00000002020a7825 */ /* 0x040fe200078e02dc */
[----:B------:R-:W-:Y:S01]  /*fe20*/  R2UR UR46, R241 ;  /* 0x00000000f12e72ca */ /* 0x000fe200000e0000 */
[----:B------:R-:W3:Y:S01]  /*fe30*/  LDL.64 R220, [R1+0xab8] ;  /* 0x000ab80001dc7983 */ /* 0x000ee20000100a00 */
[----:B------:R-:W-:Y:S03]  /*fe40*/  HGMMA.64x128x16.F32 R152, gdesc[UR24].tnspA, R152 ;  /* 0x21e00000189879f0 */ /* 0x000fe60008700898 */
[----:B------:R-:W3:Y:S01]  /*fe50*/  LDG.E.U16 R235, desc[UR4][R10.64] ;  /* 0x000000040aeb7981 */ /* 0x000ee2000c1e1500 */
[----:B------:R-:W-:-:S08]  /*fe60*/  IMAD.WIDE R12, R2, 0x2, R218 ;  /* 0x00000002020c7825 */ /* 0x000fd000078e02da */
[----:B------:R-:W-:Y:S01]  /*fe70*/  HGMMA.64x128x16.F32 R152, gdesc[UR28].tnspA, R152 ;  /* 0x21e000001c9879f0 */ /* 0x000fe20008700898 */
[----:B----4-:R0:W-:Y:S04]  /*fe80*/  STL [R1+0x10], R234 ;  /* 0x000010ea01007387 */ /* 0x0101e80000100800 */
[----:B------:R1:W-:Y:S04]  /*fe90*/  STL [R1+0x160], R5 ;  /* 0x0001600501007387 */ /* 0x0003e80000100800 */
[----:B--2---:R2:W-:Y:S04]  /*fea0*/  STL [R1+0x2a8], R240 ;  /* 0x0002a8f001007387 */ /* 0x0045e80000100800 */
[----:B0-----:R3:W4:Y:S01]  /*feb0*/  LDG.E.U16 R234, desc[UR4][R8.64] ;  /* 0x0000000408ea7981 */ /* 0x001722000c1e1500 */
[----:B------:R-:W-:Y:S03]  /*fec0*/  HGMMA.64x128x16.F32 R152, gdesc[UR32].tnspA, R152 ;  /* 0x21e00000209879f0 */ /* 0x000fe60008700898 */
[----:B-1----:R0:W4:Y:S04]  /*fed0*/  LDG.E.U16 R5, desc[UR4][R6.64] ;  /* 0x0000000406057981 */ /* 0x002128000c1e1500 */
[----:B------:R-:W4:Y:S01]  /*fee0*/  LDL.64 R226, [R1+0xaa0] ;  /* 0x000aa00001e27983 */ /* 0x000f220000100a00 */
[----:B---3--:R-:W-:-:S03]  /*fef0*/  IMAD.WIDE R8, R2, 0x2, R22 ;  /* 0x0000000202087825 */ /* 0x008fc600078e0216 */
[----:B------:R-:W3:Y:S01]  /*ff00*/  LDL.64 R218, [R1+0xa98] ;  /* 0x000a980001da7983 */ /* 0x000ee20000100a00 */
[----:B------:R-:W-:-:S03]  /*ff10*/  IMAD.WIDE R10, R2, 0x2, R224 ;  /* 0x00000002020a7825 */ /* 0x000fc600078e02e0 */
[----:B------:R-:W3:Y:S01]  /*ff20*/  LDL.64 R22, [R1+0xa80] ;  /* 0x000a800001167983 */ /* 0x000ee20000100a00 */
[----:B0-----:R-:W-:-:S03]  /*ff30*/  IMAD.WIDE R6, R2, 0x2, R230 ;  /* 0x0000000202067825 */ /* 0x001fc600078e02e6 */
[----:B------:R-:W3:Y:S04]  /*ff40*/  LDL.64 R228, [R1+0xa90] ;  /* 0x000a900001e47983 */ /* 0x000ee80000100a00 */
[----:B------:R-:W3:Y:S04]  /*ff50*/  LDL.64 R224, [R1+0xa88] ;  /* 0x000a880001e07983 */ /* 0x000ee80000100a00 */
[----:B------:R0:W-:Y:S04]  /*ff60*/  STL [R1+0x310], R238 ;  /* 0x000310ee01007387 */ /* 0x0001e80000100800 */
[----:B--2---:R-:W2:Y:S04]  /*ff70*/  LDG.E.U16 R240, desc[UR4][R14.64] ;  /* 0x000000040ef07981 */ /* 0x004ea8000c1e1500 */
[----:B------:R1:W-:Y:S04]  /*ff80*/  STL [R1+0x338], R3 ;  /* 0x0003380301007387 */ /* 0x0003e80000100800 */
[----:B------:R1:W-:Y:S04]  /*ff90*/  STL [R1+0x348], R233 ;  /* 0x000348e901007387 */ /* 0x0003e80000100800 */
[----:B0-----:R-:W2:Y:S04]  /*ffa0*/  LDG.E.U16 R238, desc[UR4][R10.64] ;  /* 0x000000040aee7981 */ /* 0x001ea8000c1e1500 */
[----:B-1----:R0:W2:Y:S04]  /*ffb0*/  LDG.E.U16 R3, desc[UR4][R12.64] ;  /* 0x000000040c037981 */ /* 0x0020a8000c1e1500 */
[----:B------:R1:W2:Y:S04]  /*ffc0*/  LDG.E.U16 R233, desc[UR4][R8.64] ;  /* 0x0000000408e97981 */ /* 0x0002a8000c1e1500 */
[----:B------:R1:W-:Y:S01]  /*ffd0*/  STL [R1+0xc], R236 ;  /* 0x00000cec01007387 */ /* 0x0003e20000100800 */
[----:B0-----:R-:W-:-:S03]  /*ffe0*/  IMAD.WIDE R12, R2, 0x2, R20 ;  /* 0x00000002020c7825 */ /* 0x001fc600078e0214 */
[----:B------:R0:W-:Y:S04]  /*fff0*/  STL [R1+0x15c], R232 ;  /* 0x00015ce801007387 */ /* 0x0001e80000100800 */
[----:B------:R-:W2:Y:S04]  /*10000*/  LDL.64 R20, [R1+0xa70] ;  /* 0x000a700001147983 */ /* 0x000ea80000100a00 */
[----:B-1----:R1:W2:Y:S01]  /*10010*/  LDG.E.U16 R236, desc[UR4][R6.64] ;  /* 0x0000000406ec7981 */ /* 0x0022a2000c1e1500 */
[----:B------:R-:W-:-:S03]  /*10020*/  IMAD.WIDE R8, R2, 0x2, R18 ;  /* 0x0000000202087825 */ /* 0x000fc600078e0212 */
[----:B------:R-:W2:Y:S01]  /*10030*/  LDL.64 R18, [R1+0xa68] ;  /* 0x000a680001127983 */ /* 0x000ea20000100a00 */
[----:B------:R-:W-:-:S03]  /*10040*/  IMAD.WIDE R14, R2, 0x2, R222 ;  /* 0x00000002020e7825 */ /* 0x000fc600078e02de */
[----:B------:R-:W2:Y:S01]  /*10050*/  LDL.64 R222, [R1+0xa78] ;  /* 0x000a780001de7983 */ /* 0x000ea20000100a00 */
[----:B-1----:R-:W-:-:S03]  /*10060*/  IMAD.WIDE R6, R2, 0x2, R16 ;  /* 0x0000000202067825 */ /* 0x002fc600078e0210 */
[----:B0-----:R0:W2:Y:S01]  /*10070*/  LDG.E.U16 R232, desc[UR4][R14.64] ;  /* 0x000000040ee87981 */ /* 0x0010a2000c1e1500 */
[----:B------:R-:W-:-:S03]  /*10080*/  IMAD.WIDE R10, R2, 0x2, R220 ;  /* 0x00000002020a7825 */ /* 0x000fc600078e02dc */
[----:B------:R-:W2:Y:S04]  /*10090*/  LDL.64 R220, [R1+0xa60] ;  /* 0x000a600001dc7983 */ /* 0x000ea80000100a00 */
[----:B------:R-:W-:Y:S04]  /*100a0*/  STL [R1+0x24c], R239 ;  /* 0x00024cef01007387 */ /* 0x000fe80000100800 */
[----:B------:R-:W2:Y:S04]  /*100b0*/  LDL.64 R16, [R1+0xa58] ;  /* 0x000a580001107983 */ /* 0x000ea80000100a00 */
[----:B------:R1:W-:Y:S04]  /*100c0*/  STL [R1+0x2d4], R237 ;  /* 0x0002d4ed01007387 */ /* 0x0003e80000100800 */
[----:B------:R0:W-:Y:S04]  /*100d0*/  STL [R1+0x2ec], R235 ;  /* 0x0002eceb01007387 */ /* 0x0001e80000100800 */
[----:B-1----:R3:W2:Y:S01]  /*100e0*/  LDG.E.U16 R237, desc[UR4][R12.64] ;  /* 0x000000040ced7981 */ /* 0x0026a2000c1e1500 */
[----:B------:R-:W-:Y:S01]  /*100f0*/  R2UR UR45, R242 ;  /* 0x00000000f22d72ca */ /* 0x000fe200000e0000 */
[----:B------:R-:W-:Y:S02]  /*10100*/  HGMMA.64x128x16.F32 R152, gdesc[UR36].tnspA, R152 ;  /* 0x21e00000249879f0 */ /* 0x000fe40008700898 */
[----:B0-----:R0:W2:Y:S10]  /*10110*/  LDG.E.U16 R235, desc[UR4][R10.64] ;  /* 0x000000040aeb7981 */ /* 0x0010b4000c1e1500 */
[----:B------:R-:W-:Y:S01]  /*10120*/  HGMMA.64x128x16.F32 R152, gdesc[UR40].tnspA, R152 ;  /* 0x21e00000289879f0 */ /* 0x000fe20008700898 */
[----:B----4-:R1:W-:Y:S04]  /*10130*/  STL [R1+0x324], R234 ;  /* 0x000324ea01007387 */ /* 0x0103e80000100800 */
[----:B------:R4:W-:Y:S01]  /*10140*/  STL [R1+0x334], R5 ;  /* 0x0003340501007387 */ /* 0x0009e20000100800 */
[----:B------:R-:W-:-:S03]  /*10150*/  IMAD.WIDE R14, R2, 0x2, R226 ;  /* 0x00000002020e7825 */ /* 0x000fc600078e02e2 */
[----:B------:R-:W2:Y:S04]  /*10160*/  LDL.64 R230, [R1+0xa40] ;  /* 0x000a400001e67983 */ /* 0x000ea80000100a00 */
[----:B-1----:R-:W2:Y:S01]  /*10170*/  LDG.E.U16 R234, desc[UR4][R8.64] ;  /* 0x0000000408ea7981 */ /* 0x002ea2000c1e1500 */
[----:B---3--:R-:W-:-:S03]  /*10180*/  IMAD.WIDE R12, R2, 0x2, R218 ;  /* 0x00000002020c7825 */ /* 0x008fc600078e02da */
[----:B----4-:R1:W3:Y:S04]  /*10190*/  LDG.E.U16 R5, desc[UR4][R6.64] ;  /* 0x0000000406057981 */ /* 0x0102e8000c1e1500 */
[----:B------:R-:W4:Y:S01]  /*101a0*/  LDL.64 R226, [R1+0xa50] ;  /* 0x000a500001e27983 */ /* 0x000f220000100a00 */
[----:B0-----:R-:W-:-:S03]  /*101b0*/  IMAD.WIDE R10, R2, 0x2, R228 ;  /* 0x00000002020a7825 */ /* 0x001fc600078e02e4 */
[----:B------:R-:W4:Y:S01]  /*101c0*/  LDL.64 R218, [R1+0xa48] ;  /* 0x000a480001da7983 */ /* 0x000f220000100a00 */
[C---:B-1----:R-:W-:Y:S01]  /*101d0*/  IMAD.WIDE R6, R2.reuse, 0x2, R22 ;  /* 0x0000000202067825 */ /* 0x042fe200078e0216 */
[----:B------:R-:W-:Y:S02]  /*101e0*/  HGMMA.64x128x16.F32 R152, gdesc[UR44].tnspA, R152 ;  /* 0x21e000002c9879f0 */ /* 0x000fe40008700898 */
[----:B------:R-:W4:Y:S01]  /*101f0*/  LDL.64 R22, [R1+0xa38] ;  /* 0x000a380001167983 */ /* 0x000f220000100a00 */
[----:B------:R-:W-:-:S03]  /*10200*/  IMAD.WIDE R8, R2, 0x2, R224 ;  /* 0x0000000202087825 */ /* 0x000fc600078e02e0 */
[----:B--2---:R0:W-:Y:S04]  /*10210*/  STL [R1+0x344], R240 ;  /* 0x000344f001007387 */ /* 0x0041e80000100800 */
[----:B------:R-:W2:Y:S04]  /*10220*/  LDG.E.U16 R239, desc[UR4][R14.64] ;  /* 0x000000040eef7981 */ /* 0x000ea8000c1e1500 */
[----:B------:R-:W2:Y:S04]  /*10230*/  LDL.64 R224, [R1+0xa30] ;  /* 0x000a300001e07983 */ /* 0x000ea80000100a00 */
[----:B0-----:R-:W2:Y:S04]  /*10240*/  LDG.E.U16 R240, desc[UR4][R6.64] ;  /* 0x0000000406f07981 */ /* 0x001ea8000c1e1500 */
[----:B------:R0:W-:Y:S04]  /*10250*/  STL [R1+0x8], R3 ;  /* 0x0000080301007387 */ /* 0x0001e80000100800 */
[----:B------:R1:W-:Y:S04]  /*10260*/  STL [R1+0x14c], R238 ;  /* 0x00014cee01007387 */ /* 0x0003e80000100800 */
[----:B------:R1:W-:Y:S04]  /*10270*/  STL [R1+0x270], R233 ;  /* 0x000270e901007387 */ /* 0x0003e80000100800 */
[----:B0-----:R0:W2:Y:S04]  /*10280*/  LDG.E.U16 R3, desc[UR4][R12.64] ;  /* 0x000000040c037981 */ /* 0x0010a8000c1e1500 */
[----:B-1----:R1:W2:Y:S04]  /*10290*/  LDG.E.U16 R238, desc[UR4][R10.64] ;  /* 0x000000040aee7981 */ /* 0x0022a8000c1e1500 */
[----:B------:R1:W2:Y:S01]  /*102a0*/  LDG.E.U16 R233, desc[UR4][R8.64] ;  /* 0x0000000408e97981 */ /* 0x0002a2000c1e1500 */
[----:B0-----:R-:W-:-:S03]  /*102b0*/  IMAD.WIDE R12, R2, 0x2, R20 ;  /* 0x00000002020c7825 */ /* 0x001fc600078e0214 */
[----:B------:R0:W-:Y:S04]  /*102c0*/  STL [R1+0x2d0], R236 ;  /* 0x0002d0ec01007387 */ /* 0x0001e80000100800 */
[----:B------:R-:W2:Y:S01]  /*102d0*/  LDL.64 R20, [R1+0xa20] ;  /* 0x000a200001147983 */ /* 0x000ea20000100a00 */
[----:B------:R-:W-:-:S03]  /*102e0*/  IMAD.WIDE R14, R2, 0x2, R18 ;  /* 0x00000002020e7825 */ /* 0x000fc600078e0212 */
[----:B------:R-:W2:Y:S01]  /*102f0*/  LDL.64 R18, [R1+0xa18] ;  /* 0x000a180001127983 */ /* 0x000ea20000100a00 */
[----:B-1----:R-:W-:-:S03]  /*10300*/  IMAD.WIDE R10, R2, 0x2, R222 ;  /* 0x00000002020a7825 */ /* 0x002fc600078e02de */
[----:B------:R-:W2:Y:S01]  /*10310*/  LDL.64 R222, [R1+0xa28] ;  /* 0x000a280001de7983 */ /* 0x000ea20000100a00 */
[----:B------:R-:W-:-:S03]  /*10320*/  IMAD.WIDE R8, R2, 0x2, R220 ;  /* 0x0000000202087825 */ /* 0x000fc600078e02dc */
[----:B0-----:R-:W2:Y:S04]  /*10330*/  LDG.E.U16 R236, desc[UR4][R10.64] ;  /* 0x000000040aec7981 */ /* 0x001ea8000c1e1500 */
[----:B------:R-:W2:Y:S01]  /*10340*/  LDL.64 R220, [R1+0xa10] ;  /* 0x000a100001dc7983 */ /* 0x000ea20000100a00 */
[----:B------:R-:W-:-:S03]  /*10350*/  IMAD.WIDE R6, R2, 0x2, R16 ;  /* 0x0000000202067825 */ /* 0x000fc600078e0210 */
[----:B------:R0:W-:Y:S04]  /*10360*/  STL [R1+0x300], R232 ;  /* 0x000300e801007387 */ /* 0x0001e80000100800 */
[----:B------:R-:W2:Y:S04]  /*10370*/  LDL.64 R16, [R1+0xa08] ;  /* 0x000a080001107983 */ /* 0x000ea80000100a00 */
[----:B0-----:R-:W2:Y:S04]  /*10380*/  LDG.E.U16 R232, desc[UR4][R12.64] ;  /* 0x000000040ce87981 */ /* 0x001ea8000c1e1500 */
[----:B------:R0:W-:Y:S04]  /*10390*/  STL [R1+0x314], R237 ;  /* 0x000314ed01007387 */ /* 0x0001e80000100800 */
[----:B------:R1:W-:Y:S04]  /*103a0*/  STL [R1+0x33c], R235 ;  /* 0x00033ceb01007387 */ /* 0x0003e80000100800 */
[----:B0-----:R4:W2:Y:S04]  /*103b0*/  LDG.E.U16 R237, desc[UR4][R14.64] ;  /* 0x000000040eed7981 */ /* 0x0018a8000c1e1500 */
[----:B-1----:R-:W2:Y:S01]  /*103c0*/  LDG.E.U16 R235, desc[UR4][R8.64] ;  /* 0x0000000408eb7981 */ /* 0x002ea2000c1e1500 */
[----:B------:R-:W-:-:S12]  /*103d0*/  HGMMA.64x128x16.F32 R152, gdesc[UR48].tnspA, R152 ;  /* 0x21e00000309879f0 */ /* 0x000fd80008700898 */
[----:B------:R-:W-:Y:S01]  /*103e0*/  HGMMA.64x128x16.F32 R152, gdesc[UR52].tnspA, R152, gsb0 ;  /* 0x21e00000349879f0 */ /* 0x000fe20008000898 */
[----:B------:R0:W-:Y:S04]  /*103f0*/  STL [R1+0x340], R234 ;  /* 0x000340ea01007387 */ /* 0x0001e80000100800 */
[----:B---3--:R1:W-:Y:S01]  /*10400*/  STL [R1+0x4], R5 ;  /* 0x0000040501007387 */ /* 0x0083e20000100800 */
[----:B----4-:R-:W-:-:S03]  /*10410*/  IMAD.WIDE R14, R2, 0x2, R226 ;  /* 0x00000002020e7825 */ /* 0x010fc600078e02e2 */
[----:B------:R-:W3:Y:S04]  /*10420*/  LDL.64 R228, [R1+0xa00] ;  /* 0x000a000001e47983 */ /* 0x000ee80000100a00 */
[----:B0-----:R0:W4:Y:S01]  /*10430*/  LDG.E.U16 R234, desc[UR4][R6.64] ;  /* 0x0000000406ea7981 */ /* 0x001122000c1e1500 */
[----:B------:R-:W-:-:S03]  /*10440*/  IMAD.WIDE R10, R2, 0x2, R22 ;  /* 0x00000002020a7825 */ /* 0x000fc600078e0216 */
[----:B------:R-:W4:Y:S04]  /*10450*/  LDL.64 R226, [R1+0x9f8] ;  /* 0x0009f80001e27983 */ /* 0x000f280000100a00 */
[----:B------:R-:W4:Y:S01]  /*10460*/  LDL.64 R22, [R1+0x9e8] ;  /* 0x0009e80001167983 */ /* 0x000f220000100a00 */
[----:B0-----:R-:W-:-:S03]  /*10470*/  IMAD.WIDE R6, R2, 0x2, R218 ;  /* 0x0000000202067825 */ /* 0x001fc600078e02da */
[----:B------:R-:W4:Y:S01]  /*10480*/  LDL.64 R218, [R1+0x9f0] ;  /* 0x0009f00001da7983 */ /* 0x000f220000100a00 */
[----:B------:R-:W-:-:S03]  /*10490*/  IMAD.WIDE R8, R2, 0x2, R230 ;  /* 0x0000000202087825 */ /* 0x000fc600078e02e6 */
[----:B-1----:R-:W4:Y:S01]  /*104a0*/  LDG.E.U16 R5, desc[UR4][R14.64] ;  /* 0x000000040e057981 */ /* 0x002f22000c1e1500 */
[----:B--2---:R-:W-:-:S03]  /*104b0*/  IMAD.WIDE R12, R2, 0x2, R224 ;  /* 0x00000002020c7825 */ /* 0x004fc600078e02e0 */
[----:B------:R0:W-:Y:S04]  /*104c0*/  STL [R1+0x148], R239 ;  /* 0x000148ef01007387 */ /* 0x0001e80000100800 */
[----:B------:R-:W2:Y:S04]  /*104d0*/  LDL.64 R224, [R1+0x9e0] ;  /* 0x0009e00001e07983 */ /* 0x000ea80000100a00 */
[----:B0-----:R-:W2:Y:S04]  /*104e0*/  LDG.E.U16 R239, desc[UR4][R6.64] ;  /* 0x0000000406ef7981 */ /* 0x001ea8000c1e1500 */
[----:B------:R0:W-:Y:S04]  /*104f0*/  STL [R1+0x250], R3 ;  /* 0x0002500301007387 */ /* 0x0001e80000100800 */
[----:B------:R1:W-:Y:S04]  /*10500*/  STL [R1+0x2b0], R238 ;  /* 0x0002b0ee01007387 */ /* 0x0003e80000100800 */
[----:B------:R1:W-:Y:S04]  /*10510*/  STL [R1+0x2fc], R233 ;  /* 0x0002fce901007387 */ /* 0x0003e80000100800 */
[----:B0-----:R-:W2:Y:S04]  /*10520*/  LDG.E.U16 R3, desc[UR4][R8.64] ;  /* 0x0000000408037981 */ /* 0x001ea8000c1e1500 */
[----:B-1----:R-:W2:Y:S04]  /*10530*/  LDG.E.U16 R238, desc[UR4][R10.64] ;  /* 0x000000040aee7981 */ /* 0x002ea8000c1e1500 */
[----:B------:R0:W2:Y:S04]  /*10540*/  LDG.E.U16 R233, desc[UR4][R12.64] ;  /* 0x000000040ce97981 */ /* 0x0000a8000c1e1500 */
[----:B------:R1:W-:Y:S01]  /*10550*/  STL [R1+0x31c], R240 ;  /* 0x00031cf001007387 */ /* 0x0003e20000100800 */
[----:B0-----:R-:W-:-:S03]  /*10560*/  IMAD.WIDE R12, R2, 0x2, R20 ;  /* 0x00000002020c7825 */ /* 0x001fc600078e0214 */
[----:B------:R-:W2:Y:S01]  /*10570*/  LDL.64 R20, [R1+0x9d8] ;  /* 0x0009d80001147983 */ /* 0x000ea20000100a00 */
[----:B------:R-:W-:-:S03]  /*10580*/  IMAD.WIDE R10, R2, 0x2, R18 ;  /* 0x00000002020a7825 */ /* 0x000fc600078e0212 */
[----:B------:R-:W2:Y:S01]  /*10590*/  LDL.64 R18, [R1+0x9d0] ;  /* 0x0009d00001127983 */ /* 0x000ea20000100a00 */
[----:B------:R-:W-:-:S03]  /*105a0*/  IMAD.WIDE R14, R2, 0x2, R222 ;  /* 0x00000002020e7825 */ /* 0x000fc600078e02de */
[----:B------:R-:W2:Y:S01]  /*105b0*/  LDL.64 R222, [R1+0x9c8] ;  /* 0x0009c80001de7983 */ /* 0x000ea20000100a00 */
[----:B------:R-:W-:-:S03]  /*105c0*/  IMAD.WIDE R8, R2, 0x2, R220 ;  /* 0x0000000202087825 */ /* 0x000fc600078e02dc */
[----:B------:R-:W2:Y:S01]  /*105d0*/  LDL.64 R220, [R1+0x9c0] ;  /* 0x0009c00001dc7983 */ /* 0x000ea20000100a00 */
[----:B------:R-:W-:-:S03]  /*105e0*/  IMAD.WIDE R6, R2, 0x2, R16 ;  /* 0x0000000202067825 */ /* 0x000fc600078e0210 */
[----:B------:R-:W2:Y:S04]  /*105f0*/  LDL.64 R16, [R1+0x9b8] ;  /* 0x0009b80001107983 */ /* 0x000ea80000100a00 */
[----:B------:R0:W-:Y:S04]  /*10600*/  STL [R1+0x32c], R236 ;  /* 0x00032cec01007387 */ /* 0x0001e80000100800 */
[----:B------:R0:W-:Y:S04]  /*10610*/  STL [R1+0x330], R232 ;  /* 0x000330e801007387 */ /* 0x0001e80000100800 */
[----:B-1----:R3:W2:Y:S04]  /*10620*/  LDG.E.U16 R240, desc[UR4][R8.64] ;  /* 0x0000000408f07981 */ /* 0x0026a8000c1e1500 */
[----:B0-----:R-:W2:Y:S04]  /*10630*/  LDG.E.U16 R236, desc[UR4][R12.64] ;  /* 0x000000040cec7981 */ /* 0x001ea8000c1e1500 */
[----:B------:R0:W2:Y:S04]  /*10640*/  LDG.E.U16 R232, desc[UR4][R10.64] ;  /* 0x000000040ae87981 */ /* 0x0000a8000c1e1500 */
[----:B------:R-:W-:Y:S04]  /*10650*/  STL [R1], R237 ;  /* 0x000000ed01007387 */ /* 0x000fe80000100800 */
[----:B------:R1:W-:Y:S04]  /*10660*/  STL [R1+0x124], R235 ;  /* 0x000124eb01007387 */ /* 0x0003e80000100800 */
[----:B------:R0:W2:Y:S04]  /*10670*/  LDG.E.U16 R249, desc[UR4][R14.64] ;  /* 0x000000040ef97981 */ /* 0x0000a8000c1e1500 */
[----:B-1----:R2:W2:Y:S01]  /*10680*/  LDG.E.U16 R235, desc[UR4][R6.64] ;  /* 0x0000000406eb7981 */ /* 0x0024a2000c1e1500 */
[----:B---3--:R-:W-:-:S03]  /*10690*/  IMAD.WIDE R8, R2, 0x2, R228 ;  /* 0x0000000202087825 */ /* 0x008fc600078e02e4 */
[----:B----4-:R1:W-:Y:S01]  /*106a0*/  STL [R1+0x288], R234 ;  /* 0x000288ea01007387 */ /* 0x0103e20000100800 */
[----:B0-----:R-:W-:-:S03]  /*106b0*/  IMAD.WIDE R10, R2, 0x2, R226 ;  /* 0x00000002020a7825 */ /* 0x001fc600078e02e2 */
[----:B------:R-:W3:Y:S01]  /*106c0*/  LDL.64 R230, [R1+0x9b0] ;  /* 0x0009b00001e67983 */ /* 0x000ee20000100a00 */
[----:B------:R-:W-:-:S03]  /*106d0*/  IMAD.WIDE R14, R2, 0x2, R22 ;  /* 0x00000002020e7825 */ /* 0x000fc600078e0216 */
[----:B------:R-:W4:Y:S01]  /*106e0*/  LDL.64 R226, [R1+0x9a0] ;  /* 0x0009a00001e27983 */ /* 0x000f220000100a00 */
[----:B------:R-:W-:-:S03]  /*106f0*/  IMAD.WIDE R12, R2, 0x2, R218 ;  /* 0x00000002020c7825 */ /* 0x000fc600078e02da */
[----:B------:R-:W4:Y:S04]  /*10700*/  LDL.64 R22, [R1+0x998] ;  /* 0x0009980001167983 */ /* 0x000f280000100a00 */
[----:B------:R-:W4:Y:S04]  /*10710*/  LDL.64 R218, [R1+0x9a8] ;  /* 0x0009a80001da7983 */ /* 0x000f280000100a00 */
[----:B------:R-:W4:Y:S04]  /*10720*/  LDG.E.U16 R237, desc[UR4][R8.64] ;  /* 0x0000000408ed7981 */ /* 0x000f28000c1e1500 */
[----:B------:R0:W-:Y:S01]  /*10730*/  STL [R1+0x2c4], R5 ;  /* 0x0002c40501007387 */ /* 0x0001e20000100800 */
[----:B--2---:R-:W-:-:S03]  /*10740*/  IMAD.WIDE R6, R2, 0x2, R224 ;  /* 0x0000000202067825 */ /* 0x004fc600078e02e0 */
[----:B-1----:R-:W2:Y:S04]  /*10750*/  LDG.E.U16 R234, desc[UR4][R12.64] ;  /* 0x000000040cea7981 */ /* 0x002ea8000c1e1500 */
[----:B------:R-:W-:Y:S04]  /*10760*/  STL [R1+0x2e8], R239 ;  /* 0x0002e8ef01007387 */ /* 0x000fe80000100800 */
[----:B0-----:R-:W2:Y:S04]  /*10770*/  LDG.E.U16 R5, desc[UR4][R10.64] ;  /* 0x000000040a057981 */ /* 0x001ea8000c1e1500 */
[----:B------:R0:W2:Y:S04]  /*10780*/  LDG.E.U16 R247, desc[UR4][R14.64] ;  /* 0x000000040ef77981 */ /* 0x0000a8000c1e1500 */
[----:B------:R1:W-:Y:S04]  /*10790*/  STL [R1+0x308], R3 ;  /* 0x0003080301007387 */ /* 0x0003e80000100800 */
[----:B------:R-:W-:Y:S04]  /*107a0*/  STL [R1+0x320], R238 ;  /* 0x000320ee01007387 */ /* 0x000fe80000100800 */
[----:B------:R-:W2:Y:S04]  /*107b0*/  LDL.64 R224, [R1+0x990] ;  /* 0x0009900001e07983 */ /* 0x000ea80000100a00 */
[----:B------:R0:W-:Y:S04]  /*107c0*/  STL [R1+0x328], R233 ;  /* 0x000328e901007387 */ /* 0x0001e80000100800 */
[----:B-1----:R1:W2:Y:S01]  /*107d0*/  LDG.E.U16 R3, desc[UR4][R6.64] ;  /* 0x0000000406037981 */ /* 0x0022a2000c1e1500 */
[----:B0-----:R-:W-:-:S03]  /*107e0*/  IMAD.WIDE R14, R2, 0x2, R20 ;  /* 0x00000002020e7825 */ /* 0x001fc600078e0214 */
[----:B------:R-:W2:Y:S04]  /*107f0*/  LDL.64 R228, [R1+0x970] ;  /* 0x0009700001e47983 */ /* 0x000ea80000100a00 */
[----:B------:R-:W2:Y:S01]  /*10800*/  LDL.64 R20, [R1+0x988] ;  /* 0x0009880001147983 */ /* 0x000ea20000100a00 */
[----:B-1----:R-:W-:-:S03]  /*10810*/  IMAD.WIDE R6, R2, 0x2, R18 ;  /* 0x0000000202067825 */ /* 0x002fc600078e0212 */
[----:B------:R-:W2:Y:S01]  /*10820*/  LDL.64 R18, [R1+0x980] ;  /* 0x0009800001127983 */ /* 0x000ea20000100a00 */
[----:B------:R-:W-:-:S03]  /*10830*/  IMAD.WIDE R8, R2, 0x2, R222 ;  /* 0x0000000202087825 */ /* 0x000fc600078e02de */
[----:B------:R-:W2:Y:S01]  /*10840*/  LDL.64 R222, [R1+0x978] ;  /* 0x0009780001de7983 */ /* 0x000ea20000100a00 */
[----:B------:R-:W-:-:S03]  /*10850*/  IMAD.WIDE R10, R2, 0x2, R220 ;  /* 0x00000002020a7825 */ /* 0x000fc600078e02dc */
[----:B------:R-:W2:Y:S01]  /*10860*/  LDG.E.U16 R233, desc[UR4][R14.64] ;  /* 0x000000040ee97981 */ /* 0x000ea2000c1e1500 */
[----:B------:R-:W-:-:S03]  /*10870*/  IMAD.WIDE R12, R2, 0x2, R16 ;  /* 0x00000002020c7825 */ /* 0x000fc600078e0210 */
[----:B------:R-:W2:Y:S04]  /*10880*/  LDG.E.U16 R239, desc[UR4][R6.64] ;  /* 0x0000000406ef7981 */ /* 0x000ea8000c1e1500 */
[----:B------:R-:W2:Y:S04]  /*10890*/  LDG.E.U16 R238, desc[UR4][R8.64] ;  /* 0x0000000408ee7981 */ /* 0x000ea8000c1e1500 */
[----:B------:R0:W-:Y:S04]  /*108a0*/  STL [R1+0x120], R236 ;  /* 0x000120ec01007387 */ /* 0x0001e80000100800 */
[----:B------:R1:W-:Y:S04]  /*108b0*/  STL [R1+0x278], R232 ;  /* 0x000278e801007387 */ /* 0x0003e80000100800 */
[----:B0-----:R3:W2:Y:S04]  /*108c0*/  LDG.E.U16 R236, desc[UR4][R10.64] ;  /* 0x000000040aec7981 */ /* 0x0016a8000c1e1500 */
[----:B-1----:R0:W2:Y:S04]  /*108d0*/  LDG.E.U16 R232, desc[UR4][R12.64] ;  /* 0x000000040ce87981 */ /* 0x0020a8000c1e1500 */
[----:B------:R-:W-:Y:S04]  /*108e0*/  STL [R1+0x2b4], R240 ;  /* 0x0002b4f001007387 */ /* 0x000fe80000100800 */
[----:B------:R-:W2:Y:S04]  /*108f0*/  LDL.64 R220, [R1+0x968] ;  /* 0x0009680001dc7983 */ /* 0x000ea80000100a00 */
[----:B------:R1:W-:Y:S04]  /*10900*/  STL [R1+0x2d8], R235 ;  /* 0x0002d8eb01007387 */ /* 0x0003e80000100800 */
[----:B------:R-:W2:Y:S01]  /*10910*/  LDL.64 R16, [R1+0x960] ;  /* 0x0009600001107983 */ /* 0x000ea20000100a00 */
[----:B---3--:R-:W-:-:S04]  /*10920*/  IMAD.WIDE R10, R2, 0x2, R230 ;  /* 0x00000002020a7825 */ /* 0x008fc800078e02e6 */
[C---:B----4-:R-:W-:Y:S01]  /*10930*/  IMAD.WIDE R8, R2.reuse, 0x2, R226 ;  /* 0x0000000202087825 */ /* 0x050fe200078e02e2 */
[----:B------:R-:W3:Y:S03]  /*10940*/  LDG.E.U16 R230, desc[UR4][R10.64] ;  /* 0x000000040ae67981 */ /* 0x000ee6000c1e1500 */
[C---:B------:R-:W-:Y:S01]  /*10950*/  IMAD.WIDE R6, R2.reuse, 0x2, R22 ;  /* 0x0000000202067825 */ /* 0x040fe200078e0216 */
[----:B-1----:R1:W4:Y:S03]  /*10960*/  LDG.E.U16 R235, desc[UR4][R8.64] ;  /* 0x0000000408eb7981 */ /* 0x002326000c1e1500 */
[C---:B0-----:R-:W-:Y:S01]  /*10970*/  IMAD.WIDE R12, R2.reuse, 0x2, R218 ;  /* 0x00000002020c7825 */ /* 0x041fe200078e02da */
[----:B------:R-:W3:Y:S04]  /*10980*/  LDL.64 R22, [R1+0x950] ;  /* 0x0009500001167983 */ /* 0x000ee80000100a00 */
[----:B------:R-:W4:Y:S04]  /*10990*/  LDL.64 R218, [R1+0x958] ;  /* 0x0009580001da7983 */ /* 0x000f280000100a00 */
[----:B------:R-:W-:Y:S04]  /*109a0*/  STL [R1+0x2f4], R237 ;  /* 0x0002f4ed01007387 */ /* 0x000fe80000100800 */
[----:B------:R-:W4:Y:S04]  /*109b0*/  LDG.E.U16 R245, desc[UR4][R12.64] ;  /* 0x000000040cf57981 */ /* 0x000f28000c1e1500 */
[----:B--2---:R0:W-:Y:S04]  /*109c0*/  STL [R1+0x30c], R5 ;  /* 0x00030c0501007387 */ /* 0x0041e80000100800 */
[----:B------:R-:W-:Y:S04]  /*109d0*/  STL [R1+0x318], R234 ;  /* 0x000318ea01007387 */ /* 0x000fe80000100800 */
[----:B------:R-:W2:Y:S04]  /*109e0*/  LDL.64 R226, [R1+0x948] ;  /* 0x0009480001e27983 */ /* 0x000ea80000100a00 */
[----:B0-----:R0:W2:Y:S04]  /*109f0*/  LDG.E.U16 R5, desc[UR4][R6.64] ;  /* 0x0000000406057981 */ /* 0x0010a8000c1e1500 */
[----:B------:R0:W-:Y:S01]  /*10a00*/  STL [R1+0x110], R3 ;  /* 0x0001100301007387 */ /* 0x0001e20000100800 */
[----:B-1----:R-:W-:-:S03]  /*10a10*/  IMAD.WIDE R8, R2, 0x2, R20 ;  /* 0x0000000202087825 */ /* 0x002fc600078e0214 */
[----:B------:R-:W2:Y:S01]  /*10a20*/  LDL.64 R20, [R1+0x940] ;  /* 0x0009400001147983 */ /* 0x000ea20000100a00 */
[----:B------:R-:W-:-:S03]  /*10a30*/  IMAD.WIDE R10, R2, 0x2, R18 ;  /* 0x00000002020a7825 */ /* 0x000fc600078e0212 */
[----:B------:R-:W2:Y:S01]  /*10a40*/  LDL.64 R18, [R1+0x930] ;  /* 0x0009300001127983 */ /* 0x000ea20000100a00 */
[----:B0-----:R-:W-:-:S03]  /*10a50*/  IMAD.WIDE R6, R2, 0x2, R224 ;  /* 0x0000000202067825 */ /* 0x001fc600078e02e0 */
[----:B------:R-:W2:Y:S01]  /*10a60*/  LDL.64 R224, [R1+0x938] ;  /* 0x0009380001e07983 */ /* 0x000ea20000100a00 */
[----:B------:R-:W-:-:S03]  /*10a70*/  IMAD.WIDE R12, R2, 0x2, R222 ;  /* 0x00000002020c7825 */ /* 0x000fc600078e02de */
[----:B------:R-:W2:Y:S04]  /*10a80*/  LDL.64 R222, [R1+0x928] ;  /* 0x0009280001de7983 */ /* 0x000ea80000100a00 */
[----:B------:R0:W-:Y:S01]  /*10a90*/  STL [R1+0x254], R233 ;  /* 0x000254e901007387 */ /* 0x0001e20000100800 */
[----:B------:R-:W-:-:S03]  /*10aa0*/  IMAD.WIDE R14, R2, 0x2, R228 ;  /* 0x00000002020e7825 */ /* 0x000fc600078e02e4 */
[----:B------:R-:W-:Y:S04]  /*10ab0*/  STL [R1+0x29c], R239 ;  /* 0x00029cef01007387 */ /* 0x000fe80000100800 */
[----:B------:R-:W-:Y:S04]  /*10ac0*/  STL [R1+0x2bc], R238 ;  /* 0x0002bcee01007387 */ /* 0x000fe80000100800 */
[----:B------:R-:W2:Y:S04]  /*10ad0*/  LDG.E.U16 R237, desc[UR4][R6.64] ;  /* 0x0000000406ed7981 */ /* 0x000ea8000c1e1500 */
[----:B------:R-:W2:Y:S04]  /*10ae0*/  LDG.E.U16 R3, desc[UR4][R8.64] ;  /* 0x0000000408037981 */ /* 0x000ea8000c1e1500 */
[----:B------:R-:W-:Y:S04]  /*10af0*/  STL [R1+0x2e0], R236 ;  /* 0x0002e0ec01007387 */ /* 0x000fe80000100800 */
[----:B------:R1:W-:Y:S04]  /*10b00*/  STL [R1+0x2f8], R232 ;  /* 0x0002f8e801007387 */ /* 0x0003e80000100800 */
[----:B------:R-:W2:Y:S04]  /*10b10*/  LDL.64 R228, [R1+0x920] ;  /* 0x0009200001e47983 */ /* 0x000ea80000100a00 */
[----:B------:R-:W2:Y:S04]  /*10b20*/  LDG.E.U16 R234, desc[UR4][R10.64] ;  /* 0x000000040aea7981 */ /* 0x000ea8000c1e1500 */
[----:B0-----:R0:W2:Y:S04]  /*10b30*/  LDG.E.U16 R233, desc[UR4][R12.64] ;  /* 0x000000040ce97981 */ /* 0x0010a8000c1e1500 */
[----:B------:R1:W2:Y:S01]  /*10b40*/  LDG.E.U16 R231, desc[UR4][R14.64] ;  /* 0x000000040ee77981 */ /* 0x0002a2000c1e1500 */
[----:B0-----:R-:W-:-:S03]  /*10b50*/  IMAD.WIDE R12, R2, 0x2, R16 ;  /* 0x00000002020c7825 */ /* 0x001fc600078e0210 */
[----:B------:R-:W2:Y:S01]  /*10b60*/  LDL.64 R16, [R1+0x918] ;  /* 0x0009180001107983 */ /* 0x000ea20000100a00 */
[----:B-1----:R-:W-:-:S03]  /*10b70*/  IMAD.WIDE R14, R2, 0x2, R220 ;  /* 0x00000002020e7825 */ /* 0x002fc600078e02dc */
[----:B------:R-:W2:Y:S04]  /*10b80*/  LDL.64 R220, [R1+0x910] ;  /* 0x0009100001dc7983 */ /* 0x000ea80000100a00 */
[----:B------:R-:W2:Y:S01]  /*10b90*/  LDG.E.U16 R243, desc[UR4][R14.64] ;  /* 0x000000040ef37981 */ /* 0x000ea2000c1e1500 */
[----:B---3--:R-:W-:-:S03]  /*10ba0*/  IMAD.WIDE R6, R2, 0x2, R22 ;  /* 0x0000000202067825 */ /* 0x008fc600078e0216 */
[----:B------:R-:W3:Y:S01]  /*10bb0*/  LDL.64 R22, [R1+0x900] ;  /* 0x0009000001167983 */ /* 0x000ee20000100a00 */
[----:B----4-:R-:W-:-:S03]  /*10bc0*/  IMAD.WIDE R10, R2, 0x2, R218 ;  /* 0x00000002020a7825 */ /* 0x010fc600078e02da */
[----:B------:R-:W4:Y:S04]  /*10bd0*/  LDL.64 R218, [R1+0x908] ;  /* 0x0009080001da7983 */ /* 0x000f280000100a00 */
[----:B------:R0:W-:Y:S04]  /*10be0*/  STL [R1+0x304], R230 ;  /* 0x000304e601007387 */ /* 0x0001e80000100800 */
[----:B------:R1:W-:Y:S04]  /*10bf0*/  STL [R1+0x108], R235 ;  /* 0x000108eb01007387 */ /* 0x0003e80000100800 */
[----:B------:R-:W4:Y:S04]  /*10c00*/  LDG.E.U16 R232, desc[UR4][R10.64] ;  /* 0x000000040ae87981 */ /* 0x000f28000c1e1500 */
[----:B0-----:R-:W4:Y:S04]  /*10c10*/  LDG.E.U16 R230, desc[UR4][R12.64] ;  /* 0x000000040ce67981 */ /* 0x001f28000c1e1500 */
[----:B------:R-:W4:Y:S01]  /*10c20*/  LDG.E.U16 R236, desc[UR4][R6.64] ;  /* 0x0000000406ec7981 */ /* 0x000f22000c1e1500 */
[----:B--2---:R-:W-:-:S03]  /*10c30*/  IMAD.WIDE R8, R2, 0x2, R226 ;  /* 0x0000000202087825 */ /* 0x004fc600078e02e2 */
[----:B------:R0:W-:Y:S04]  /*10c40*/  STL [R1+0x258], R5 ;  /* 0x0002580501007387 */ /* 0x0001e80000100800 */
[----:B-1----:R1:W2:Y:S04]  /*10c50*/  LDG.E.U16 R235, desc[UR4][R8.64] ;  /* 0x0000000408eb7981 */ /* 0x0022a8000c1e1500 */
[----:B------:R-:W2:Y:S01]  /*10c60*/  LDL.64 R226, [R1+0x8e8] ;  /* 0x0008e80001e27983 */ /* 0x000ea20000100a00 */
[----:B-1----:R-:W-:-:S03]  /*10c70*/  IMAD.WIDE R8, R2, 0x2, R20 ;  /* 0x0000000202087825 */ /* 0x002fc600078e0214 */
[----:B------:R-:W2:Y:S01]  /*10c80*/  LDL.64 R20, [R1+0x8f8] ;  /* 0x0008f80001147983 */ /* 0x000ea20000100a00 */
[----:B------:R-:W-:-:S03]  /*10c90*/  IMAD.WIDE R12, R2, 0x2, R18 ;  /* 0x00000002020c7825 */ /* 0x000fc600078e0212 */
[----:B------:R-:W2:Y:S01]  /*10ca0*/  LDL.64 R18, [R1+0x8f0] ;  /* 0x0008f00001127983 */ /* 0x000ea20000100a00 */
[----:B------:R-:W-:-:S03]  /*10cb0*/  IMAD.WIDE R10, R2, 0x2, R224 ;  /* 0x00000002020a7825 */ /* 0x000fc600078e02e0 */
[----:B------:R-:W2:Y:S01]  /*10cc0*/  LDL.64 R224, [R1+0x8e0] ;  /* 0x0008e00001e07983 */ /* 0x000ea20000100a00 */
[----:B------:R-:W-:-:S03]  /*10cd0*/  IMAD.WIDE R14, R2, 0x2, R222 ;  /* 0x00000002020e7825 */ /* 0x000fc600078e02de */
[----:B------:R-:W2:Y:S04]  /*10ce0*/  LDL.64 R222, [R1+0x8d8] ;  /* 0x0008d80001de7983 */ /* 0x000ea80000100a00 */
[----:B0-----:R-:W2:Y:S04]  /*10cf0*/  LDG.E.U16 R5, desc[UR4][R8.64] ;  /* 0x0000000408057981 */ /* 0x001ea8000c1e1500 */
[----:B------:R0:W-:Y:S04]  /*10d00*/  STL [R1+0x284], R237 ;  /* 0x000284ed01007387 */ /* 0x0001e80000100800 */
[----:B------:R1:W-:Y:S04]  /*10d10*/  STL [R1+0x2a4], R3 ;  /* 0x0002a40301007387 */ /* 0x0003e80000100800 */
[----:B0-----:R-:W2:Y:S04]  /*10d20*/  LDG.E.U16 R237, desc[UR4][R10.64] ;  /* 0x000000040aed7981 */ /* 0x001ea8000c1e1500 */
[----:B-1----:R-:W2:Y:S01]  /*10d30*/  LDG.E.U16 R3, desc[UR4][R12.64] ;  /* 0x000000040c037981 */ /* 0x002ea2000c1e1500 */
[----:B------:R-:W-:-:S03]  /*10d40*/  IMAD.WIDE R6, R2, 0x2, R228 ;  /* 0x0000000202067825 */ /* 0x000fc600078e02e4 */
[----:B------:R0:W-:Y:S04]  /*10d50*/  STL [R1+0x2c8], R234 ;  /* 0x0002c8ea01007387 */ /* 0x0001e80000100800 */
[----:B------:R1:W-:Y:S04]  /*10d60*/  STL [R1+0x2e4], R233 ;  /* 0x0002e4e901007387 */ /* 0x0003e80000100800 */
[----:B------:R1:W2:Y:S04]  /*10d70*/  LDG.E.U16 R238, desc[UR4][R6.64] ;  /* 0x0000000406ee7981 */ /* 0x0002a8000c1e1500 */
[----:B------:R1:W-:Y:S04]  /*10d80*/  STL [R1+0x2f0], R231 ;  /* 0x0002f0e701007387 */ /* 0x0003e80000100800 */
[----:B0-----:R2:W2:Y:S01]  /*10d90*/  LDG.E.U16 R234, desc[UR4][R14.64] ;  /* 0x000000040eea7981 */ /* 0x0014a2000c1e1500 */
[----:B-1----:R-:W-:-:S03]  /*10da0*/  IMAD.WIDE R6, R2, 0x2, R16 ;  /* 0x0000000202067825 */ /* 0x002fc600078e0210 */
[----:B------:R-:W2:Y:S01]  /*10db0*/  LDL.64 R16, [R1+0x8d0] ;  /* 0x0008d00001107983 */ /* 0x000ea20000100a00 */
[----:B------:R-:W-:-:S03]  /*10dc0*/  IMAD.WIDE R8, R2, 0x2, R220 ;  /* 0x0000000202087825 */ /* 0x000fc600078e02dc */
[----:B------:R-:W2:Y:S04]  /*10dd0*/  LDL.64 R220, [R1+0x8c8] ;  /* 0x0008c80001dc7983 */ /* 0x000ea80000100a00 */
[----:B------:R-:W2:Y:S04]  /*10de0*/  LDG.E.U16 R233, desc[UR4][R6.64] ;  /* 0x0000000406e97981 */ /* 0x000ea8000c1e1500 */
[----:B------:R-:W2:Y:S01]  /*10df0*/  LDG.E.U16 R231, desc[UR4][R8.64] ;  /* 0x0000000408e77981 */ /* 0x000ea2000c1e1500 */
[----:B---3--:R-:W-:-:S03]  /*10e00*/  IMAD.WIDE R12, R2, 0x2, R22 ;  /* 0x00000002020c7825 */ /* 0x008fc600078e0216 */
[----:B------:R-:W3:Y:S01]  /*10e10*/  LDL.64 R22, [R1+0x8b8] ;  /* 0x0008b80001167983 */ /* 0x000ee20000100a00 */
[----:B----4-:R-:W-:-:S03]  /*10e20*/  IMAD.WIDE R10, R2, 0x2, R218 ;  /* 0x00000002020a7825 */ /* 0x010fc600078e02da */
[----:B------:R-:W4:Y:S01]  /*10e30*/  LDL.64 R218, [R1+0x8c0] ;  /* 0x0008c00001da7983 */ /* 0x000f220000100a00 */
[----:B--2---:R-:W-:-:S03]  /*10e40*/  IMAD.WIDE R14, R2, 0x2, R20 ;  /* 0x00000002020e7825 */ /* 0x004fc600078e0214 */
[----:B------:R-:W2:Y:S04]  /*10e50*/  LDL.64 R20, [R1+0x8b0] ;  /* 0x0008b00001147983 */ /* 0x000ea80000100a00 */
[----:B------:R-:W-:Y:S04]  /*10e60*/  STL [R1+0xfc], R230 ;  /* 0x0000fce601007387 */ /* 0x000fe80000100800 */
[----:B------:R0:W-:Y:S04]  /*10e70*/  STL [R1+0x234], R232 ;  /* 0x000234e801007387 */ /* 0x0001e80000100800 */
[----:B------:R1:W-:Y:S04]  /*10e80*/  STL [R1+0x26c], R236 ;  /* 0x00026cec01007387 */ /* 0x0003e80000100800 */
[----:B------:R1:W-:Y:S04]  /*10e90*/  STL [R1+0x290], R235 ;  /* 0x000290eb01007387 */ /* 0x0003e80000100800 */
[----:B0-----:R0:W2:Y:S04]  /*10ea0*/  LDG.E.U16 R232, desc[UR4][R12.64] ;  /* 0x000000040ce87981 */ /* 0x0010a8000c1e1500 */
[----:B------:R0:W2:Y:S04]  /*10eb0*/  LDG.E.U16 R230, desc[UR4][R10.64] ;  /* 0x000000040ae67981 */ /* 0x0000a8000c1e1500 */
[----:B-1----:R1:W2:Y:S01]  /*10ec0*/  LDG.E.U16 R236, desc[UR4][R14.64] ;  /* 0x000000040eec7981 */ /* 0x0022a2000c1e1500 */
[----:B0-----:R-:W-:-:S03]  /*10ed0*/  IMAD.WIDE R12, R2, 0x2, R18 ;  /* 0x00000002020c7825 */ /* 0x001fc600078e0212 */
[----:B------:R-:W3:Y:S01]  /*10ee0*/  LDL.64 R18, [R1+0x8a8] ;  /* 0x0008a80001127983 */ /* 0x000ee20000100a00 */
[----:B------:R-:W-:-:S03]  /*10ef0*/  IMAD.WIDE R10, R2, 0x2, R224 ;  /* 0x00000002020a7825 */ /* 0x000fc600078e02e0 */
[----:B------:R-:W2:Y:S01]  /*10f00*/  LDL.64 R228, [R1+0x8a0] ;  /* 0x0008a00001e47983 */ /* 0x000ea20000100a00 */
[----:B-1----:R-:W-:-:S03]  /*10f10*/  IMAD.WIDE R14, R2, 0x2, R226 ;  /* 0x00000002020e7825 */ /* 0x002fc600078e02e2 */
[----:B------:R-:W2:Y:S04]  /*10f20*/  LDL.64 R226, [R1+0x898] ;  /* 0x0008980001e27983 */ /* 0x000ea80000100a00 */
[----:B------:R-:W2:Y:S01]  /*10f30*/  LDL.64 R224, [R1+0x890] ;  /* 0x0008900001e07983 */ /* 0x000ea20000100a00 */
[----:B------:R-:W-:-:S03]  /*10f40*/  IMAD.WIDE R6, R2, 0x2, R222 ;  /* 0x0000000202067825 */ /* 0x000fc600078e02de */
[----:B------:R-:W2:Y:S01]  /*10f50*/  LDG.E.U16 R235, desc[UR4][R12.64] ;  /* 0x000000040ceb7981 */ /* 0x000ea2000c1e1500 */
[----:B------:R-:W-:-:S03]  /*10f60*/  IMAD.WIDE R8, R2, 0x2, R16 ;  /* 0x0000000202087825 */ /* 0x000fc600078e0210 */
[----:B------:R-:W2:Y:S04]  /*10f70*/  LDL.64 R16, [R1+0x888] ;  /* 0x0008880001107983 */ /* 0x000ea80000100a00 */
[----:B------:R0:W-:Y:S04]  /*10f80*/  STL [R1+0x2ac], R5 ;  /* 0x0002ac0501007387 */ /* 0x0001e80000100800 */
[----:B------:R1:W-:Y:S04]  /*10f90*/  STL [R1+0x2cc], R237 ;  /* 0x0002cced01007387 */ /* 0x0003e80000100800 */
[----:B------:R1:W-:Y:S04]  /*10fa0*/  STL [R1+0x2dc], R3 ;  /* 0x0002dc0301007387 */ /* 0x0003e80000100800 */
[----:B------:R1:W-:Y:S04]  /*10fb0*/  STL [R1+0xa0], R234 ;  /* 0x0000a0ea01007387 */ /* 0x0003e80000100800 */
[----:B------:R-:W-:Y:S04]  /*10fc0*/  STL [R1+0xf8], R238 ;  /* 0x0000f8ee01007387 */ /* 0x000fe80000100800 */
[----:B------:R-:W2:Y:S04]  /*10fd0*/  LDL.64 R222, [R1+0x880] ;  /* 0x0008800001de7983 */ /* 0x000ea80000100a00 */
[----:B0-----:R-:W2:Y:S04]  /*10fe0*/  LDG.E.U16 R5, desc[UR4][R14.64] ;  /* 0x000000040e057981 */ /* 0x001ea8000c1e1500 */
[----:B-1----:R-:W2:Y:S04]  /*10ff0*/  LDG.E.U16 R237, desc[UR4][R10.64] ;  /* 0x000000040aed7981 */ /* 0x002ea8000c1e1500 */
[----:B------:R0:W2:Y:S04]  /*11000*/  LDG.E.U16 R3, desc[UR4][R6.64] ;  /* 0x0000000406037981 */ /* 0x0000a8000c1e1500 */
[----:B------:R4:W2:Y:S01]  /*11010*/  LDG.E.U16 R234, desc[UR4][R8.64] ;  /* 0x0000000408ea7981 */ /* 0x0008a2000c1e1500 */
[----:B0-----:R-:W-:-:S03]  /*11020*/  IMAD.WIDE R6, R2, 0x2, R220 ;  /* 0x0000000202067825 */ /* 0x001fc600078e02dc */
[----:B------:R-:W2:Y:S01]  /*11030*/  LDL.64 R220, [R1+0x878] ;  /* 0x0008780001dc7983 */ /* 0x000ea20000100a00 */
[----:B---3--:R-:W-:-:S03]  /*11040*/  IMAD.WIDE R14, R2, 0x2, R18 ;  /* 0x00000002020e7825 */ /* 0x008fc600078e0212 */
[----:B------:R-:W3:Y:S01]  /*11050*/  LDL.64 R18, [R1+0x860] ;  /* 0x0008600001127983 */ /* 0x000ee20000100a00 */
[----:B----4-:R-:W-:-:S03]  /*11060*/  IMAD.WIDE R8, R2, 0x2, R218 ;  /* 0x0000000202087825 */ /* 0x010fc600078e02da */
[----:B------:R-:W4:Y:S01]  /*11070*/  LDL.64 R218, [R1+0x870] ;  /* 0x0008700001da7983 */ /* 0x000f220000100a00 */
[----:B------:R-:W-:-:S03]  /*11080*/  IMAD.WIDE R10, R2, 0x2, R22 ;  /* 0x00000002020a7825 */ /* 0x000fc600078e0216 */
[----:B------:R-:W4:Y:S01]  /*11090*/  LDL.64 R22, [R1+0x868] ;  /* 0x0008680001167983 */ /* 0x000f220000100a00 */
[----:B--2---:R-:W-:-:S03]  /*110a0*/  IMAD.WIDE R12, R2, 0x2, R20 ;  /* 0x00000002020c7825 */ /* 0x004fc600078e0214 */
[----:B------:R0:W-:Y:S04]  /*110b0*/  STL [R1+0x220], R233 ;  /* 0x000220e901007387 */ /* 0x0001e80000100800 */
[----:B------:R-:W2:Y:S04]  /*110c0*/  LDL.64 R20, [R1+0x858] ;  /* 0x0008580001147983 */ /* 0x000ea80000100a00 */
[----:B------:R1:W-:Y:S04]  /*110d0*/  STL [R1+0x248], R231 ;  /* 0x000248e701007387 */ /* 0x0003e80000100800 */
[----:B0-----:R-:W2:Y:S04]  /*110e0*/  LDG.E.U16 R233, desc[UR4][R6.64] ;  /* 0x0000000406e97981 */ /* 0x001ea8000c1e1500 */
[----:B------:R0:W-:Y:S04]  /*110f0*/  STL [R1+0x274], R230 ;  /* 0x000274e601007387 */ /* 0x0001e80000100800 */
[----:B-1----:R-:W2:Y:S04]  /*11100*/  LDG.E.U16 R231, desc[UR4][R8.64] ;  /* 0x0000000408e77981 */ /* 0x002ea8000c1e1500 */
[----:B------:R1:W-:Y:S04]  /*11110*/  STL [R1+0x294], R232 ;  /* 0x000294e801007387 */ /* 0x0003e80000100800 */
[----:B0-----:R0:W2:Y:S04]  /*11120*/  LDG.E.U16 R230, desc[UR4][R10.64] ;  /* 0x000000040ae67981 */ /* 0x0010a8000c1e1500 */
[----:B------:R0:W-:Y:S04]  /*11130*/  STL [R1+0x2b8], R236 ;  /* 0x0002b8ec01007387 */ /* 0x0001e80000100800 */
[----:B-1----:R-:W2:Y:S01]  /*11140*/  LDG.E.U16 R232, desc[UR4][R12.64] ;  /* 0x000000040ce87981 */ /* 0x002ea2000c1e1500 */
[----:B0-----:R-:W-:-:S03]  /*11150*/  IMAD.WIDE R10, R2, 0x2, R16 ;  /* 0x00000002020a7825 */ /* 0x001fc600078e0210 */
[----:B------:R0:W2:Y:S04]  /*11160*/  LDG.E.U16 R238, desc[UR4][R14.64] ;  /* 0x000000040eee7981 */ /* 0x0000a8000c1e1500 */
[----:B------:R-:W2:Y:S01]  /*11170*/  LDL.64 R16, [R1+0x840] ;  /* 0x0008400001107983 */ /* 0x000ea20000100a00 */
[----:B------:R-:W-:-:S03]  /*11180*/  IMAD.WIDE R6, R2, 0x2, R226 ;  /* 0x0000000202067825 */ /* 0x000fc600078e02e2 */
[----:B------:R-:W2:Y:S01]  /*11190*/  LDL.64 R226, [R1+0x850] ;  /* 0x0008500001e27983 */ /* 0x000ea20000100a00 */
[----:B0-----:R-:W-:-:S04]  /*111a0*/  IMAD.WIDE R14, R2, 0x2, R228 ;  /* 0x00000002020e7825 */ /* 0x001fc800078e02e4 */
[C---:B------:R-:W-:Y:S01]  /*111b0*/  IMAD.WIDE R8, R2.reuse, 0x2, R224 ;  /* 0x0000000202087825 */ /* 0x040fe200078e02e0 */
[----:B------:R-:W2:Y:S03]  /*111c0*/  LDG.E.U16 R236, desc[UR4][R14.64] ;  /* 0x000000040eec7981 */ /* 0x000ea6000c1e1500 */
[C---:B------:R-:W-:Y:S01]  /*111d0*/  IMAD.WIDE R12, R2.reuse, 0x2, R222 ;  /* 0x00000002020c7825 */ /* 0x040fe200078e02de */
[----:B------:R-:W2:Y:S04]  /*111e0*/  LDL.64 R224, [R1+0x848] ;  /* 0x0008480001e07983 */ /* 0x000ea80000100a00 */
[----:B------:R-:W2:Y:S04]  /*111f0*/  LDL.64 R222, [R1+0x838] ;  /* 0x0008380001de7983 */ /* 0x000ea80000100a00 */
[----:B------:R0:W-:Y:S04]  /*11200*/  STL [R1+0x2c0], R235 ;  /* 0x0002c0eb01007387 */ /* 0x0001e80000100800 */
[----:B------:R1:W-:Y:S04]  /*11210*/  STL [R1+0x8c], R5 ;  /* 0x00008c0501007387 */ /* 0x0003e80000100800 */
[----:B------:R1:W-:Y:S04]  /*11220*/  STL [R1+0xdc], R237 ;  /* 0x0000dced01007387 */ /* 0x0003e80000100800 */
[----:B0-----:R-:W2:Y:S04]  /*11230*/  LDG.E.U16 R235, desc[UR4][R6.64] ;  /* 0x0000000406eb7981 */ /* 0x001ea8000c1e1500 */
[----:B-1----:R-:W2:Y:S04]  /*11240*/  LDG.E.U16 R5, desc[UR4][R8.64] ;  /* 0x0000000408057981 */ /* 0x002ea8000c1e1500 */
[----:B------:R0:W2:Y:S04]  /*11250*/  LDG.E.U16 R237, desc[UR4][R10.64] ;  /* 0x000000040aed7981 */ /* 0x0000a8000c1e1500 */
[----:B------:R1:W-:Y:S04]  /*11260*/  STL [R1+0x208], R3 ;  /* 0x0002080301007387 */ /* 0x0003e80000100800 */
[----:B------:R1:W-:Y:S01]  /*11270*/  STL [R1+0x230], R234 ;  /* 0x000230ea01007387 */ /* 0x0003e20000100800 */
[----:B0-----:R-:W-:-:S03]  /*11280*/  IMAD.WIDE R10, R2, 0x2, R220 ;  /* 0x00000002020a7825 */ /* 0x001fc600078e02dc */
[----:B------:R-:W2:Y:S04]  /*11290*/  LDL.64 R220, [R1+0x830] ;  /* 0x0008300001dc7983 */ /* 0x000ea80000100a00 */
[----:B-1----:R4:W2:Y:S04]  /*112a0*/  LDG.E.U16 R3, desc[UR4][R12.64] ;  /* 0x000000040c037981 */ /* 0x0028a8000c1e1500 */
[----:B------:R0:W2:Y:S01]  /*112b0*/  LDG.E.U16 R234, desc[UR4][R10.64] ;  /* 0x000000040aea7981 */ /* 0x0000a2000c1e1500 */
        /* <DEDUP_REMOVED lines=10> */
[----:B-1----:R-:W2:Y:S04]  /*11360*/  LDG.E.U16 R233, desc[UR4][R12.64] ;  /* 0x000000040ce97981 */ /* 0x002ea8000c1e1500 */
[----:B------:R1:W-:Y:S04]  /*11370*/  STL [R1+0x298], R230 ;  /* 0x000298e601007387 */ /* 0x0003e80000100800 */
[----:B0-----:R-:W2:Y:S04]  /*11380*/  LDG.E.U16 R231, desc[UR4][R14.64] ;  /* 0x000000040ee77981 */ /* 0x001ea8000c1e1500 */
[----:B------:R0:W-:Y:S04]  /*11390*/  STL [R1+0x2a0], R232 ;  /* 0x0002a0e801007387 */ /* 0x0001e80000100800 */
[----:B-1----:R-:W2:Y:S04]  /*113a0*/  LDG.E.U16 R230, desc[UR4][R8.64] ;  /* 0x0000000408e67981 */ /* 0x002ea8000c1e1500 */
[----:B------:R-:W-:Y:S01]  /*113b0*/  STL [R1+0x80], R238 ;  /* 0x000080ee01007387 */ /* 0x000fe20000100800 */
[----:B------:R-:W-:-:S03]  /*113c0*/  IMAD.WIDE R10, R2, 0x2, R16 ;  /* 0x00000002020a7825 */ /* 0x000fc600078e0210 */
[----:B0-----:R0:W2:Y:S04]  /*113d0*/  LDG.E.U16 R232, desc[UR4][R6.64] ;  /* 0x0000000406e87981 */ /* 0x0010a8000c1e1500 */
[----:B------:R-:W2:Y:S04]  /*113e0*/  LDL.64 R16, [R1+0x800] ;  /* 0x0008000001107983 */ /* 0x000ea80000100a00 */
[----:B------:R-:W2:Y:S01]  /*113f0*/  LDL.64 R228, [R1+0x808] ;  /* 0x0008080001e47983 */ /* 0x000ea20000100a00 */
[----:B0-----:R-:W-:-:S03]  /*11400*/  IMAD.WIDE R6, R2, 0x2, R226 ;  /* 0x0000000202067825 */ /* 0x001fc600078e02e2 */
[----:B------:R-:W2:Y:S01]  /*11410*/  LDL.64 R226, [R1+0x7f8] ;  /* 0x0007f80001e27983 */ /* 0x000ea20000100a00 */
[----:B------:R-:W-:-:S03]  /*11420*/  IMAD.WIDE R8, R2, 0x2, R224 ;  /* 0x0000000202087825 */ /* 0x000fc600078e02e0 */
[----:B------:R-:W2:Y:S01]  /*11430*/  LDL.64 R224, [R1+0x7f0] ;  /* 0x0007f00001e07983 */ /* 0x000ea20000100a00 */
[----:B------:R-:W-:-:S03]  /*11440*/  IMAD.WIDE R12, R2, 0x2, R222 ;  /* 0x00000002020c7825 */ /* 0x000fc600078e02de */
[----:B------:R-:W2:Y:S04]  /*11450*/  LDL.64 R222, [R1+0x7e8] ;  /* 0x0007e80001de7983 */ /* 0x000ea80000100a00 */
[----:B------:R0:W-:Y:S04]  /*11460*/  STL [R1+0xd8], R236 ;  /* 0x0000d8ec01007387 */ /* 0x0001e80000100800 */
[----:B------:R3:W2:Y:S04]  /*11470*/  LDG.E.U16 R239, desc[UR4][R12.64] ;  /* 0x000000040cef7981 */ /* 0x0006a8000c1e1500 */
[----:B------:R1:W-:Y:S04]  /*11480*/  STL [R1+0x1f0], R235 ;  /* 0x0001f0eb01007387 */ /* 0x0003e80000100800 */
[----:B------:R1:W-:Y:S04]  /*11490*/  STL [R1+0x218], R5 ;  /* 0x0002180501007387 */ /* 0x0003e80000100800 */
[----:B------:R-:W-:Y:S04]  /*114a0*/  STL [R1+0x23c], R237 ;  /* 0x00023ced01007387 */ /* 0x000fe80000100800 */
[----:B0-----:R-:W2:Y:S04]  /*114b0*/  LDG.E.U16 R236, desc[UR4][R6.64] ;  /* 0x0000000406ec7981 */ /* 0x001ea8000c1e1500 */
[----:B-1----:R-:W2:Y:S01]  /*114c0*/  LDG.E.U16 R235, desc[UR4][R8.64] ;  /* 0x0000000408eb7981 */ /* 0x002ea2000c1e1500 */
[----:B------:R-:W-:-:S03]  /*114d0*/  IMAD.WIDE R14, R2, 0x2, R220 ;  /* 0x00000002020e7825 */ /* 0x000fc600078e02dc */
[----:B------:R-:W2:Y:S04]  /*114e0*/  LDG.E.U16 R5, desc[UR4][R10.64] ;  /* 0x000000040a057981 */ /* 0x000ea8000c1e1500 */
[----:B------:R0:W-:Y:S04]  /*114f0*/  STL [R1+0x264], R3 ;  /* 0x0002640301007387 */ /* 0x0001e80000100800 */
[----:B------:R-:W2:Y:S04]  /*11500*/  LDL.64 R220, [R1+0x7e0] ;  /* 0x0007e00001dc7983 */ /* 0x000ea80000100a00 */
[----:B0-----:R4:W2:Y:S01]  /*11510*/  LDG.E.U16 R3, desc[UR4][R14.64] ;  /* 0x000000040e037981 */ /* 0x0018a2000c1e1500 */
[----:B---3--:R-:W-:-:S03]  /*11520*/  IMAD.WIDE R12, R2, 0x2, R18 ;  /* 0x00000002020c7825 */ /* 0x008fc600078e0212 */
[----:B------:R-:W3:Y:S01]  /*11530*/  LDL.64 R18, [R1+0x7d8] ;  /* 0x0007d80001127983 */ /* 0x000ee20000100a00 */
[----:B----4-:R-:W-:-:S03]  /*11540*/  IMAD.WIDE R14, R2, 0x2, R218 ;  /* 0x00000002020e7825 */ /* 0x010fc600078e02da */
[----:B------:R-:W4:Y:S01]  /*11550*/  LDL.64 R218, [R1+0x7d0] ;  /* 0x0007d00001da7983 */ /* 0x000f220000100a00 */
[----:B------:R-:W-:-:S03]  /*11560*/  IMAD.WIDE R6, R2, 0x2, R22 ;  /* 0x0000000202067825 */ /* 0x000fc600078e0216 */
[----:B------:R-:W4:Y:S04]  /*11570*/  LDL.64 R22, [R1+0x7c8] ;  /* 0x0007c80001167983 */ /* 0x000f280000100a00 */
[----:B------:R-:W4:Y:S01]  /*11580*/  LDG.E.U16 R238, desc[UR4][R14.64] ;  /* 0x000000040eee7981 */ /* 0x000f22000c1e1500 */
[----:B--2---:R-:W-:-:S03]  /*11590*/  IMAD.WIDE R8, R2, 0x2, R20 ;  /* 0x0000000202087825 */ /* 0x004fc600078e0214 */
[----:B------:R-:W2:Y:S04]  /*115a0*/  LDL.64 R20, [R1+0x7c0] ;  /* 0x0007c00001147983 */ /* 0x000ea80000100a00 */
[----:B------:R0:W-:Y:S04]  /*115b0*/  STL [R1+0x27c], R234 ;  /* 0x00027cea01007387 */ /* 0x0001e80000100800 */
[----:B------:R-:W-:Y:S04]  /*115c0*/  STL [R1+0x28c], R233 ;  /* 0x00028ce901007387 */ /* 0x000fe80000100800 */
[----:B------:R1:W-:Y:S04]  /*115d0*/  STL [R1+0x78], R231 ;  /* 0x000078e701007387 */ /* 0x0003e80000100800 */
[----:B0-----:R-:W2:Y:S04]  /*115e0*/  LDG.E.U16 R234, desc[UR4][R12.64] ;  /* 0x000000040cea7981 */ /* 0x001ea8000c1e1500 */
[----:B------:R-:W-:Y:S04]  /*115f0*/  STL [R1+0xcc], R230 ;  /* 0x0000cce601007387 */ /* 0x000fe80000100800 */
[----:B-1----:R0:W2:Y:S04]  /*11600*/  LDG.E.U16 R231, desc[UR4][R8.64] ;  /* 0x0000000408e77981 */ /* 0x0020a8000c1e1500 */
[----:B------:R1:W-:Y:S04]  /*11610*/  STL [R1+0x1d8], R232 ;  /* 0x0001d8e801007387 */ /* 0x0003e80000100800 */
[----:B------:R-:W2:Y:S01]  /*11620*/  LDG.E.U16 R233, desc[UR4][R6.64] ;  /* 0x0000000406e97981 */ /* 0x000ea2000c1e1500 */
[----:B0-----:R-:W-:-:S03]  /*11630*/  IMAD.WIDE R8, R2, 0x2, R16 ;  /* 0x0000000202087825 */ /* 0x001fc600078e0210 */
[----:B------:R-:W2:Y:S01]  /*11640*/  LDL.64 R16, [R1+0x7b8] ;  /* 0x0007b80001107983 */ /* 0x000ea20000100a00 */
[----:B------:R-:W-:-:S03]  /*11650*/  IMAD.WIDE R10, R2, 0x2, R228 ;  /* 0x00000002020a7825 */ /* 0x000fc600078e02e4 */
[----:B-1----:R-:W2:Y:S04]  /*11660*/  LDG.E.U16 R232, desc[UR4][R8.64] ;  /* 0x0000000408e87981 */ /* 0x002ea8000c1e1500 */
[----:B------:R0:W2:Y:S01]  /*11670*/  LDG.E.U16 R230, desc[UR4][R10.64] ;  /* 0x000000040ae67981 */ /* 0x0000a2000c1e1500 */
[----:B------:R-:W-:-:S03]  /*11680*/  IMAD.WIDE R12, R2, 0x2, R224 ;  /* 0x00000002020c7825 */ /* 0x000fc600078e02e0 */
[----:B------:R-:W2:Y:S01]  /*11690*/  LDL.64 R224, [R1+0x7a8] ;  /* 0x0007a80001e07983 */ /* 0x000ea20000100a00 */
[----:B------:R-:W-:-:S03]  /*116a0*/  IMAD.WIDE R14, R2, 0x2, R222 ;  /* 0x00000002020e7825 */ /* 0x000fc600078e02de */
[----:B------:R-:W2:Y:S01]  /*116b0*/  LDL.64 R222, [R1+0x7a0] ;  /* 0x0007a00001de7983 */ /* 0x000ea20000100a00 */
[----:B0-----:R-:W-:-:S03]  /*116c0*/  IMAD.WIDE R10, R2, 0x2, R226 ;  /* 0x00000002020a7825 */ /* 0x001fc600078e02e2 */
[----:B------:R-:W2:Y:S04]  /*116d0*/  LDL.64 R226, [R1+0x7b0] ;  /* 0x0007b00001e27983 */ /* 0x000ea80000100a00 */
[----:B------:R-:W2:Y:S04]  /*116e0*/  LDG.E.U16 R237, desc[UR4][R10.64] ;  /* 0x000000040aed7981 */ /* 0x000ea8000c1e1500 */
[----:B------:R-:W-:Y:S04]  /*116f0*/  STL [R1+0x200], R236 ;  /* 0x000200ec01007387 */ /* 0x000fe80000100800 */
[----:B------:R-:W-:Y:S04]  /*11700*/  STL [R1+0x224], R235 ;  /* 0x000224eb01007387 */ /* 0x000fe80000100800 */
[----:B------:R0:W-:Y:S01]  /*11710*/  STL [R1+0x240], R5 ;  /* 0x0002400501007387 */ /* 0x0001e20000100800 */
[----:B------:R-:W-:-:S03]  /*11720*/  IMAD.WIDE R6, R2, 0x2, R220 ;  /* 0x0000000202067825 */ /* 0x000fc600078e02dc */
[----:B------:R-:W-:Y:S04]  /*11730*/  STL [R1+0x260], R239 ;  /* 0x000260ef01007387 */ /* 0x000fe80000100800 */
[----:B0-----:R3:W2:Y:S04]  /*11740*/  LDG.E.U16 R5, desc[UR4][R6.64] ;  /* 0x0000000406057981 */ /* 0x0016a8000c1e1500 */
[----:B------:R0:W-:Y:S04]  /*11750*/  STL [R1+0x268], R3 ;  /* 0x0002680301007387 */ /* 0x0001e80000100800 */
[----:B------:R2:W2:Y:S04]  /*11760*/  LDG.E.U16 R236, desc[UR4][R12.64] ;  /* 0x000000040cec7981 */ /* 0x0004a8000c1e1500 */
[----:B------:R1:W2:Y:S04]  /*11770*/  LDG.E.U16 R235, desc[UR4][R14.64] ;  /* 0x000000040eeb7981 */ /* 0x0002a8000c1e1500 */
[----:B------:R-:W2:Y:S04]  /*11780*/  LDL.64 R228, [R1+0x788] ;  /* 0x0007880001e47983 */ /* 0x000ea80000100a00 */
[----:B------:R-:W2:Y:S01]  /*11790*/  LDL.64 R220, [R1+0x780] ;  /* 0x0007800001dc7983 */ /* 0x000ea20000100a00 */
[----:B---3--:R-:W-:-:S03]  /*117a0*/  IMAD.WIDE R6, R2, 0x2, R18 ;  /* 0x0000000202067825 */ /* 0x008fc600078e0212 */
[----:B------:R-:W3:Y:S01]  /*117b0*/  LDL.64 R18, [R1+0x798] ;  /* 0x0007980001127983 */ /* 0x000ee20000100a00 */
[----:B----4-:R-:W-:-:S03]  /*117c0*/  IMAD.WIDE R8, R2, 0x2, R218 ;  /* 0x0000000202087825 */ /* 0x010fc600078e02da */
[----:B------:R-:W4:Y:S01]  /*117d0*/  LDL.64 R218, [R1+0x790] ;  /* 0x0007900001da7983 */ /* 0x000f220000100a00 */
[----:B------:R-:W-:-:S03]  /*117e0*/  IMAD.WIDE R10, R2, 0x2, R22 ;  /* 0x00000002020a7825 */ /* 0x000fc600078e0216 */
[----:B------:R-:W4:Y:S04]  /*117f0*/  LDL.64 R22, [R1+0x778] ;  /* 0x0007780001167983 */ /* 0x000f280000100a00 */
[----:B0-----:R3:W4:Y:S01]  /*11800*/  LDG.E.U16 R3, desc[UR4][R6.64] ;  /* 0x0000000406037981 */ /* 0x001722000c1e1500 */
[----:B--2---:R-:W-:-:S04]  /*11810*/  IMAD.WIDE R12, R2, 0x2, R20 ;  /* 0x00000002020c7825 */ /* 0x004fc800078e0214 */
[C---:B-1----:R-:W-:Y:S02]  /*11820*/  IMAD.WIDE R14, R2.reuse, 0x2, R16 ;  /* 0x00000002020e7825 */ /* 0x042fe400078e0210 */
[----:B------:R-:W2:Y:S04]  /*11830*/  LDL.64 R16, [R1+0x770] ;  /* 0x0007700001107983 */ /* 0x000ea80000100a00 */
[----:B------:R-:W-:Y:S04]  /*11840*/  STL [R1+0x70], R238 ;  /* 0x000070ee01007387 */ /* 0x000fe80000100800 */
        /* <DEDUP_REMOVED lines=8> */
[----:B-1----:R1:W2:Y:S01]  /*118d0*/  LDG.E.U16 R230, desc[UR4][R14.64] ;  /* 0x000000040ee67981 */ /* 0x0022a2000c1e1500 */
[----:B---3--:R-:W-:-:S03]  /*118e0*/  IMAD.WIDE R6, R2, 0x2, R18 ;  /* 0x0000000202067825 */ /* 0x008fc600078e0212 */
[----:B------:R-:W3:Y:S01]  /*118f0*/  LDL.64 R18, [R1+0x748] ;  /* 0x0007480001127983 */ /* 0x000ee20000100a00 */
[----:B0-----:R-:W-:-:S03]  /*11900*/  IMAD.WIDE R12, R2, 0x2, R226 ;  /* 0x00000002020c7825 */ /* 0x001fc600078e02e2 */
[----:B------:R-:W3:Y:S01]  /*11910*/  LDL.64 R226, [R1+0x760] ;  /* 0x0007600001e27983 */ /* 0x000ee20000100a00 */
[----:B-1----:R-:W-:-:S03]  /*11920*/  IMAD.WIDE R14, R2, 0x2, R224 ;  /* 0x00000002020e7825 */ /* 0x002fc600078e02e0 */
[----:B------:R-:W3:Y:S01]  /*11930*/  LDL.64 R224, [R1+0x758] ;  /* 0x0007580001e07983 */ /* 0x000ee20000100a00 */
[----:B------:R-:W-:-:S03]  /*11940*/  IMAD.WIDE R10, R2, 0x2, R222 ;  /* 0x00000002020a7825 */ /* 0x000fc600078e02de */
[----:B------:R-:W3:Y:S01]  /*11950*/  LDL.64 R222, [R1+0x750] ;  /* 0x0007500001de7983 */ /* 0x000ee20000100a00 */
[----:B----4-:R-:W-:-:S03]  /*11960*/  IMAD.WIDE R8, R2, 0x2, R218 ;  /* 0x0000000202087825 */ /* 0x010fc600078e02da */
[----:B------:R0:W-:Y:S04]  /*11970*/  STL [R1+0x22c], R232 ;  /* 0x00022ce801007387 */ /* 0x0001e80000100800 */
[----:B------:R1:W-:Y:S04]  /*11980*/  STL [R1+0x238], R237 ;  /* 0x000238ed01007387 */ /* 0x0003e80000100800 */
[----:B------:R-:W4:Y:S04]  /*11990*/  LDL.64 R218, [R1+0x740] ;  /* 0x0007400001da7983 */ /* 0x000f280000100a00 */
[----:B0-----:R-:W4:Y:S04]  /*119a0*/  LDG.E.U16 R232, desc[UR4][R12.64] ;  /* 0x000000040ce87981 */ /* 0x001f28000c1e1500 */
[----:B------:R-:W4:Y:S04]  /*119b0*/  LDG.E.U16 R240, desc[UR4][R14.64] ;  /* 0x000000040ef07981 */ /* 0x000f28000c1e1500 */
[----:B------:R0:W4:Y:S04]  /*119c0*/  LDG.E.U16 R239, desc[UR4][R10.64] ;  /* 0x000000040aef7981 */ /* 0x000128000c1e1500 */
[----:B-1----:R1:W4:Y:S04]  /*119d0*/  LDG.E.U16 R237, desc[UR4][R6.64] ;  /* 0x0000000406ed7981 */ /* 0x002328000c1e1500 */
[----:B------:R1:W4:Y:S04]  /*119e0*/  LDG.E.U16 R238, desc[UR4][R8.64] ;  /* 0x0000000408ee7981 */ /* 0x000328000c1e1500 */
[----:B------:R-:W-:Y:S04]  /*119f0*/  STL [R1+0x244], R236 ;  /* 0x000244ec01007387 */ /* 0x000fe80000100800 */
[----:B------:R1:W-:Y:S04]  /*11a00*/  STL [R1+0x6c], R235 ;  /* 0x00006ceb01007387 */ /* 0x0003e80000100800 */
[----:B------:R1:W-:Y:S01]  /*11a10*/  STL [R1+0xd0], R5 ;  /* 0x0000d00501007387 */ /* 0x0003e20000100800 */
[----:B0-----:R-:W-:-:S03]  /*11a20*/  IMAD.WIDE R10, R2, 0x2, R22 ;  /* 0x00000002020a7825 */ /* 0x001fc600078e0216 */
[----:B------:R-:W4:Y:S01]  /*11a30*/  LDL.64 R22, [R1+0x728] ;  /* 0x0007280001167983 */ /* 0x000f220000100a00 */
[----:B--2---:R-:W-:-:S03]  /*11a40*/  IMAD.WIDE R12, R2, 0x2, R16 ;  /* 0x00000002020c7825 */ /* 0x004fc600078e0210 */
[----:B------:R-:W2:Y:S01]  /*11a50*/  LDL.64 R16, [R1+0x730] ;  /* 0x0007300001107983 */ /* 0x000ea20000100a00 */
[----:B-1----:R-:W-:-:S03]  /*11a60*/  IMAD.WIDE R6, R2, 0x2, R228 ;  /* 0x0000000202067825 */ /* 0x002fc600078e02e4 */
[----:B------:R3:W2:Y:S01]  /*11a70*/  LDG.E.U16 R235, desc[UR4][R12.64] ;  /* 0x000000040ceb7981 */ /* 0x0006a2000c1e1500 */
[----:B------:R-:W-:-:S03]  /*11a80*/  IMAD.WIDE R8, R2, 0x2, R220 ;  /* 0x0000000202087825 */ /* 0x000fc600078e02dc */
[----:B------:R-:W2:Y:S01]  /*11a90*/  LDL.64 R220, [R1+0x738] ;  /* 0x0007380001dc7983 */ /* 0x000ea20000100a00 */
[----:B------:R-:W-:-:S03]  /*11aa0*/  IMAD.WIDE R14, R2, 0x2, R20 ;  /* 0x00000002020e7825 */ /* 0x000fc600078e0214 */
[----:B------:R-:W2:Y:S04]  /*11ab0*/  LDL.64 R20, [R1+0x720] ;  /* 0x0007200001147983 */ /* 0x000ea80000100a00 */
[----:B------:R0:W-:Y:S04]  /*11ac0*/  STL [R1+0x1b4], R3 ;  /* 0x0001b40301007387 */ /* 0x0001e80000100800 */
[----:B------:R1:W2:Y:S04]  /*11ad0*/  LDG.E.U16 R236, desc[UR4][R6.64] ;  /* 0x0000000406ec7981 */ /* 0x0002a8000c1e1500 */
[----:B------:R1:W-:Y:S04]  /*11ae0*/  STL [R1+0x1d4], R234 ;  /* 0x0001d4ea01007387 */ /* 0x0003e80000100800 */
[----:B------:R-:W-:Y:S04]  /*11af0*/  STL [R1+0x1f4], R233 ;  /* 0x0001f4e901007387 */ /* 0x000fe80000100800 */
[----:B------:R-:W-:Y:S04]  /*11b00*/  STL [R1+0x214], R231 ;  /* 0x000214e701007387 */ /* 0x000fe80000100800 */
[----:B------:R3:W2:Y:S04]  /*11b10*/  LDG.E.U16 R5, desc[UR4][R8.64] ;  /* 0x0000000408057981 */ /* 0x0006a8000c1e1500 */
[----:B0-----:R0:W2:Y:S04]  /*11b20*/  LDG.E.U16 R3, desc[UR4][R10.64] ;  /* 0x000000040a037981 */ /* 0x0010a8000c1e1500 */
[----:B------:R0:W-:Y:S04]  /*11b30*/  STL [R1+0x21c], R230 ;  /* 0x00021ce601007387 */ /* 0x0001e80000100800 */
[----:B-1----:R4:W2:Y:S04]  /*11b40*/  LDG.E.U16 R234, desc[UR4][R14.64] ;  /* 0x000000040eea7981 */ /* 0x0028a8000c1e1500 */
[----:B------:R-:W2:Y:S04]  /*11b50*/  LDL.64 R228, [R1+0x700] ;  /* 0x0007000001e47983 */ /* 0x000ea80000100a00 */
[----:B0-----:R-:W2:Y:S01]  /*11b60*/  LDL.64 R230, [R1+0x718] ;  /* 0x0007180001e67983 */ /* 0x001ea20000100a00 */
[----:B---3--:R-:W-:-:S03]  /*11b70*/  IMAD.WIDE R12, R2, 0x2, R18 ;  /* 0x00000002020c7825 */ /* 0x008fc600078e0212 */
[----:B------:R-:W3:Y:S01]  /*11b80*/  LDL.64 R18, [R1+0x708] ;  /* 0x0007080001127983 */ /* 0x000ee20000100a00 */
[----:B------:R-:W-:-:S04]  /*11b90*/  IMAD.WIDE R6, R2, 0x2, R226 ;  /* 0x0000000202067825 */ /* 0x000fc800078e02e2 */
[C---:B------:R-:W-:Y:S01]  /*11ba0*/  IMAD.WIDE R8, R2.reuse, 0x2, R224 ;  /* 0x0000000202087825 */ /* 0x040fe200078e02e0 */
[----:B------:R-:W3:Y:S03]  /*11bb0*/  LDG.E.U16 R233, desc[UR4][R6.64] ;  /* 0x0000000406e97981 */ /* 0x000ee6000c1e1500 */
[C---:B------:R-:W-:Y:S02]  /*11bc0*/  IMAD.WIDE R10, R2.reuse, 0x2, R222 ;  /* 0x00000002020a7825 */ /* 0x040fe400078e02de */
[----:B------:R-:W3:Y:S04]  /*11bd0*/  LDL.64 R222, [R1+0x710] ;  /* 0x0007100001de7983 */ /* 0x000ee80000100a00 */
[----:B------:R-:W3:Y:S01]  /*11be0*/  LDG.E.U16 R241, desc[UR4][R10.64] ;  /* 0x000000040af17981 */ /* 0x000ee2000c1e1500 */
[----:B----4-:R-:W-:-:S03]  /*11bf0*/  IMAD.WIDE R14, R2, 0x2, R218 ;  /* 0x00000002020e7825 */ /* 0x010fc600078e02da */
[----:B------:R0:W-:Y:S04]  /*11c00*/  STL [R1+0x228], R232 ;  /* 0x000228e801007387 */ /* 0x0001e80000100800 */
[----:B------:R-:W4:Y:S04]  /*11c10*/  LDL.64 R218, [R1+0x6f8] ;  /* 0x0006f80001da7983 */ /* 0x000f280000100a00 */
[----:B------:R1:W-:Y:S04]  /*11c20*/  STL [R1+0x64], R240 ;  /* 0x000064f001007387 */ /* 0x0003e80000100800 */
[----:B------:R-:W-:Y:S04]  /*11c30*/  STL [R1+0xbc], R239 ;  /* 0x0000bcef01007387 */ /* 0x000fe80000100800 */
[----:B------:R1:W-:Y:S04]  /*11c40*/  STL [R1+0x1a4], R237 ;  /* 0x0001a4ed01007387 */ /* 0x0003e80000100800 */
[----:B------:R2:W-:Y:S04]  /*11c50*/  STL [R1+0x1c0], R238 ;  /* 0x0001c0ee01007387 */ /* 0x0005e80000100800 */
[----:B------:R-:W4:Y:S04]  /*11c60*/  LDL.64 R226, [R1+0x6f0] ;  /* 0x0006f00001e27983 */ /* 0x000f280000100a00 */
[----:B0-----:R-:W4:Y:S04]  /*11c70*/  LDG.E.U16 R232, desc[UR4][R8.64] ;  /* 0x0000000408e87981 */ /* 0x001f28000c1e1500 */
[----:B-1----:R2:W4:Y:S04]  /*11c80*/  LDG.E.U16 R240, desc[UR4][R12.64] ;  /* 0x000000040cf07981 */ /* 0x002528000c1e1500 */
[----:B------:R0:W4:Y:S04]  /*11c90*/  LDG.E.U16 R237, desc[UR4][R14.64] ;  /* 0x000000040eed7981 */ /* 0x000128000c1e1500 */
[----:B------:R-:W4:Y:S01]  /*11ca0*/  LDL.64 R224, [R1+0x6d8] ;  /* 0x0006d80001e07983 */ /* 0x000f220000100a00 */
[----:B--2---:R-:W-:-:S03]  /*11cb0*/  IMAD.WIDE R12, R2, 0x2, R16 ;  /* 0x00000002020c7825 */ /* 0x004fc600078e0210 */
[----:B------:R-:W2:Y:S01]  /*11cc0*/  LDL.64 R16, [R1+0x6e8] ;  /* 0x0006e80001107983 */ /* 0x000ea20000100a00 */
[----:B0-----:R-:W-:-:S03]  /*11cd0*/  IMAD.WIDE R14, R2, 0x2, R22 ;  /* 0x00000002020e7825 */ /* 0x001fc600078e0216 */
[----:B------:R-:W2:Y:S01]  /*11ce0*/  LDL.64 R22, [R1+0x6e0] ;  /* 0x0006e00001167983 */ /* 0x000ea20000100a00 */
[----:B------:R-:W-:-:S03]  /*11cf0*/  IMAD.WIDE R10, R2, 0x2, R220 ;  /* 0x00000002020a7825 */ /* 0x000fc600078e02dc */
[----:B------:R-:W2:Y:S01]  /*11d00*/  LDL.64 R220, [R1+0x6d0] ;  /* 0x0006d00001dc7983 */ /* 0x000ea20000100a00 */
[----:B------:R-:W-:-:S03]  /*11d10*/  IMAD.WIDE R8, R2, 0x2, R20 ;  /* 0x0000000202087825 */ /* 0x000fc600078e0214 */
[----:B------:R-:W-:Y:S04]  /*11d20*/  STL [R1+0x1dc], R236 ;  /* 0x0001dcec01007387 */ /* 0x000fe80000100800 */
[----:B------:R-:W2:Y:S04]  /*11d30*/  LDL.64 R20, [R1+0x6c8] ;  /* 0x0006c80001147983 */ /* 0x000ea80000100a00 */
[----:B------:R-:W2:Y:S04]  /*11d40*/  LDG.E.U16 R239, desc[UR4][R14.64] ;  /* 0x000000040eef7981 */ /* 0x000ea8000c1e1500 */
[----:B------:R3:W2:Y:S04]  /*11d50*/  LDG.E.U16 R238, desc[UR4][R8.64] ;  /* 0x0000000408ee7981 */ /* 0x0006a8000c1e1500 */
[----:B------:R0:W-:Y:S04]  /*11d60*/  STL [R1+0x1fc], R5 ;  /* 0x0001fc0501007387 */ /* 0x0001e80000100800 */
[----:B------:R1:W-:Y:S04]  /*11d70*/  STL [R1+0x204], R3 ;  /* 0x0002040301007387 */ /* 0x0003e80000100800 */
[----:B------:R-:W-:Y:S04]  /*11d80*/  STL [R1+0x210], R235 ;  /* 0x000210eb01007387 */ /* 0x000fe80000100800 */
[----:B0-----:R0:W2:Y:S04]  /*11d90*/  LDG.E.U16 R5, desc[UR4][R10.64] ;  /* 0x000000040a057981 */ /* 0x0010a8000c1e1500 */
[----:B-1----:R-:W2:Y:S01]  /*11da0*/  LDG.E.U16 R3, desc[UR4][R12.64] ;  /* 0x000000040c037981 */ /* 0x002ea2000c1e1500 */
[----:B------:R-:W-:-:S03]  /*11db0*/  IMAD.WIDE R6, R2, 0x2, R230 ;  /* 0x0000000202067825 */ /* 0x000fc600078e02e6 */
[----:B------:R1:W-:Y:S04]  /*11dc0*/  STL [R1+0x5c], R234 ;  /* 0x00005cea01007387 */ /* 0x0003e80000100800 */
[----:B------:R1:W2:Y:S01]  /*11dd0*/  LDG.E.U16 R236, desc[UR4][R6.64] ;  /* 0x0000000406ec7981 */ /* 0x0002a2000c1e1500 */
[----:B---3--:R-:W-:-:S03]  /*11de0*/  IMAD.WIDE R8, R2, 0x2, R18 ;  /* 0x0000000202087825 */ /* 0x008fc600078e0212 */
[----:B------:R-:W3:Y:S01]  /*11df0*/  LDL.64 R18, [R1+0x6b8] ;  /* 0x0006b80001127983 */ /* 0x000ee20000100a00 */
[----:B0-----:R-:W-:-:S03]  /*11e00*/  IMAD.WIDE R10, R2, 0x2, R228 ;  /* 0x00000002020a7825 */ /* 0x001fc600078e02e4 */
[----:B-1----:R-:W3:Y:S01]  /*11e10*/  LDG.E.U16 R234, desc[UR4][R8.64] ;  /* 0x0000000408ea7981 */ /* 0x002ee2000c1e1500 */
[----:B------:R-:W-:-:S03]  /*11e20*/  IMAD.WIDE R6, R2, 0x2, R222 ;  /* 0x0000000202067825 */ /* 0x000fc600078e02de */
[----:B------:R-:W3:Y:S04]  /*11e30*/  LDL.64 R222, [R1+0x6c0] ;  /* 0x0006c00001de7983 */ /* 0x000ee80000100a00 */
[----:B------:R-:W3:Y:S01]  /*11e40*/  LDG.E.U16 R235, desc[UR4][R6.64] ;  /* 0x0000000406eb7981 */ /* 0x000ee2000c1e1500 */
[----:B----4-:R-:W-:-:S03]  /*11e50*/  IMAD.WIDE R12, R2, 0x2, R218 ;  /* 0x00000002020c7825 */ /* 0x010fc600078e02da */
[----:B------:R-:W4:Y:S04]  /*11e60*/  LDL.64 R218, [R1+0x6b0] ;  /* 0x0006b00001da7983 */ /* 0x000f280000100a00 */
[----:B------:R0:W-:Y:S04]  /*11e70*/  STL [R1+0xa8], R233 ;  /* 0x0000a8e901007387 */ /* 0x0001e80000100800 */
[----:B0-----:R-:W4:Y:S01]  /*11e80*/  LDG.E.U16 R233, desc[UR4][R10.64] ;  /* 0x000000040ae97981 */ /* 0x001f22000c1e1500 */
[----:B------:R-:W-:-:S03]  /*11e90*/  IMAD.WIDE R14, R2, 0x2, R226 ;  /* 0x00000002020e7825 */ /* 0x000fc600078e02e2 */
[----:B------:R0:W-:Y:S04]  /*11ea0*/  STL [R1+0x18c], R232 ;  /* 0x00018ce801007387 */ /* 0x0001e80000100800 */
[----:B------:R-:W-:Y:S04]  /*11eb0*/  STL [R1+0x1a8], R241 ;  /* 0x0001a8f101007387 */ /* 0x000fe80000100800 */
[----:B------:R2:W4:Y:S04]  /*11ec0*/  LDG.E.U16 R231, desc[UR4][R14.64] ;  /* 0x000000040ee77981 */ /* 0x000528000c1e1500 */
[----:B------:R-:W-:Y:S04]  /*11ed0*/  STL [R1+0x1cc], R240 ;  /* 0x0001ccf001007387 */ /* 0x000fe80000100800 */
[----:B------:R1:W-:Y:S01]  /*11ee0*/  STL [R1+0x1e4], R237 ;  /* 0x0001e4ed01007387 */ /* 0x0003e20000100800 */
[----:B--2---:R-:W-:-:S03]  /*11ef0*/  IMAD.WIDE R14, R2, 0x2, R16 ;  /* 0x00000002020e7825 */ /* 0x004fc600078e0210 */
[----:B------:R-:W2:Y:S04]  /*11f00*/  LDL.64 R16, [R1+0x6a8] ;  /* 0x0006a80001107983 */ /* 0x000ea80000100a00 */
[----:B0-----:R0:W2:Y:S01]  /*11f10*/  LDG.E.U16 R232, desc[UR4][R12.64] ;  /* 0x000000040ce87981 */ /* 0x0010a2000c1e1500 */
[----:B------:R-:W-:-:S03]  /*11f20*/  IMAD.WIDE R8, R2, 0x2, R220 ;  /* 0x0000000202087825 */ /* 0x000fc600078e02dc */
[----:B------:R-:W2:Y:S01]  /*11f30*/  LDL.64 R228, [R1+0x698] ;  /* 0x0006980001e47983 */ /* 0x000ea20000100a00 */
[----:B------:R-:W-:-:S03]  /*11f40*/  IMAD.WIDE R10, R2, 0x2, R20 ;  /* 0x00000002020a7825 */ /* 0x000fc600078e0214 */
[----:B------:R-:W2:Y:S01]  /*11f50*/  LDL.64 R220, [R1+0x690] ;  /* 0x0006900001dc7983 */ /* 0x000ea20000100a00 */
[----:B0-----:R-:W-:-:S03]  /*11f60*/  IMAD.WIDE R12, R2, 0x2, R22 ;  /* 0x00000002020c7825 */ /* 0x001fc600078e0216 */
[----:B------:R-:W2:Y:S04]  /*11f70*/  LDL.64 R20, [R1+0x688] ;  /* 0x0006880001147983 */ /* 0x000ea80000100a00 */
[----:B------:R-:W2:Y:S01]  /*11f80*/  LDL.64 R22, [R1+0x6a0] ;  /* 0x0006a00001167983 */ /* 0x000ea20000100a00 */
[----:B------:R-:W-:-:S03]  /*11f90*/  IMAD.WIDE R6, R2, 0x2, R224 ;  /* 0x0000000202067825 */ /* 0x000fc600078e02e0 */
[----:B------:R-:W2:Y:S04]  /*11fa0*/  LDG.E.U16 R230, desc[UR4][R12.64] ;  /* 0x000000040ce67981 */ /* 0x000ea8000c1e1500 */
[----:B-1----:R-:W2:Y:S04]  /*11fb0*/  LDG.E.U16 R237, desc[UR4][R6.64] ;  /* 0x0000000406ed7981 */ /* 0x002ea8000c1e1500 */
[----:B------:R-:W2:Y:S04]  /*11fc0*/  LDG.E.U16 R241, desc[UR4][R14.64] ;  /* 0x000000040ef17981 */ /* 0x000ea8000c1e1500 */
[----:B------:R-:W-:Y:S04]  /*11fd0*/  STL [R1+0x1ec], R5 ;  /* 0x0001ec0501007387 */ /* 0x000fe80000100800 */
[----:B------:R0:W-:Y:S04]  /*11fe0*/  STL [R1+0x1f8], R3 ;  /* 0x0001f80301007387 */ /* 0x0001e80000100800 */
[----:B------:R-:W-:Y:S04]  /*11ff0*/  STL [R1+0x3c], R239 ;  /* 0x00003cef01007387 */ /* 0x000fe80000100800 */
[----:B------:R-:W-:Y:S04]  /*12000*/  STL [R1+0x98], R238 ;  /* 0x000098ee01007387 */ /* 0x000fe80000100800 */
[----:B0-----:R3:W2:Y:S04]  /*12010*/  LDG.E.U16 R3, desc[UR4][R10.64] ;  /* 0x000000040a037981 */ /* 0x0016a8000c1e1500 */
[----:B------:R0:W-:Y:S04]  /*12020*/  STL [R1+0x174], R236 ;  /* 0x000174ec01007387 */ /* 0x0001e80000100800 */
[----:B------:R1:W2:Y:S04]  /*12030*/  LDG.E.U16 R5, desc[UR4][R8.64] ;  /* 0x0000000408057981 */ /* 0x0002a8000c1e1500 */
[----:B------:R-:W2:Y:S04]  /*12040*/  LDL.64 R226, [R1+0x680] ;  /* 0x0006800001e27983 */ /* 0x000ea80000100a00 */
[----:B------:R-:W2:Y:S01]  /*12050*/  LDL.64 R224, [R1+0x670] ;  /* 0x0006700001e07983 */ /* 0x000ea20000100a00 */
[----:B---3--:R-:W-:-:S03]  /*12060*/  IMAD.WIDE R10, R2, 0x2, R18 ;  /* 0x00000002020a7825 */ /* 0x008fc600078e0212 */
[----:B------:R-:W3:Y:S01]  /*12070*/  LDL.64 R18, [R1+0x678] ;  /* 0x0006780001127983 */ /* 0x000ee20000100a00 */
[----:B-1----:R-:W-:-:S03]  /*12080*/  IMAD.WIDE R8, R2, 0x2, R222 ;  /* 0x0000000202087825 */ /* 0x002fc600078e02de */
[----:B------:R-:W3:Y:S04]  /*12090*/  LDL.64 R222, [R1+0x658] ;  /* 0x0006580001de7983 */ /* 0x000ee80000100a00 */
[----:B0-----:R-:W3:Y:S01]  /*120a0*/  LDG.E.U16 R236, desc[UR4][R8.64] ;  /* 0x0000000408ec7981 */ /* 0x001ee2000c1e1500 */
[----:B----4-:R-:W-:-:S03]  /*120b0*/  IMAD.WIDE R12, R2, 0x2, R218 ;  /* 0x00000002020c7825 */ /* 0x010fc600078e02da */
[----:B------:R-:W4:Y:S01]  /*120c0*/  LDL.64 R218, [R1+0x668] ;  /* 0x0006680001da7983 */ /* 0x000f220000100a00 */
[----:B--2---:R-:W-:-:S03]  /*120d0*/  IMAD.WIDE R14, R2, 0x2, R16 ;  /* 0x00000002020e7825 */ /* 0x004fc600078e0210 */
[----:B------:R-:W2:Y:S04]  /*120e0*/  LDL.64 R16, [R1+0x660] ;  /* 0x0006600001107983 */ /* 0x000ea80000100a00 */
[----:B------:R0:W-:Y:S04]  /*120f0*/  STL [R1+0x194], R235 ;  /* 0x000194eb01007387 */ /* 0x0001e80000100800 */
[----:B------:R-:W2:Y:S04]  /*12100*/  LDG.E.U16 R239, desc[UR4][R14.64] ;  /* 0x000000040eef7981 */ /* 0x000ea8000c1e1500 */
[----:B0-----:R0:W2:Y:S01]  /*12110*/  LDG.E.U16 R235, desc[UR4][R10.64] ;  /* 0x000000040aeb7981 */ /* 0x0010a2000c1e1500 */
[----:B------:R-:W-:-:S03]  /*12120*/  IMAD.WIDE R6, R2, 0x2, R22 ;  /* 0x0000000202067825 */ /* 0x000fc600078e0216 */
[----:B------:R-:W2:Y:S04]  /*12130*/  LDL.64 R22, [R1+0x650] ;  /* 0x0006500001167983 */ /* 0x000ea80000100a00 */
[----:B------:R1:W-:Y:S01]  /*12140*/  STL [R1+0x1b0], R234 ;  /* 0x0001b0ea01007387 */ /* 0x0003e20000100800 */
[----:B0-----:R-:W-:-:S03]  /*12150*/  IMAD.WIDE R10, R2, 0x2, R20 ;  /* 0x00000002020a7825 */ /* 0x001fc600078e0214 */
[----:B------:R0:W-:Y:S04]  /*12160*/  STL [R1+0x1c4], R233 ;  /* 0x0001c4e901007387 */ /* 0x0001e80000100800 */
[----:B------:R-:W-:Y:S04]  /*12170*/  STL [R1+0x1d0], R232 ;  /* 0x0001d0e801007387 */ /* 0x000fe80000100800 */
[----:B-1----:R-:W2:Y:S04]  /*12180*/  LDG.E.U16 R234, desc[UR4][R12.64] ;  /* 0x000000040cea7981 */ /* 0x002ea8000c1e1500 */
[----:B------:R1:W-:Y:S04]  /*12190*/  STL [R1+0x1e0], R231 ;  /* 0x0001e0e701007387 */ /* 0x0003e80000100800 */
[----:B0-----:R0:W2:Y:S04]  /*121a0*/  LDG.E.U16 R233, desc[UR4][R6.64] ;  /* 0x0000000406e97981 */ /* 0x0010a8000c1e1500 */
[----:B------:R-:W2:Y:S01]  /*121b0*/  LDL.64 R20, [R1+0x640] ;  /* 0x0006400001147983 */ /* 0x000ea20000100a00 */
[----:B------:R-:W-:-:S03]  /*121c0*/  IMAD.WIDE R8, R2, 0x2, R220 ;  /* 0x0000000202087825 */ /* 0x000fc600078e02dc */
[----:B------:R-:W2:Y:S01]  /*121d0*/  LDL.64 R220, [R1+0x648] ;  /* 0x0006480001dc7983 */ /* 0x000ea20000100a00 */
[----:B---3--:R-:W-:-:S03]  /*121e0*/  IMAD.WIDE R14, R2, 0x2, R18 ;  /* 0x00000002020e7825 */ /* 0x008fc600078e0212 */
[----:B-1----:R-:W3:Y:S04]  /*121f0*/  LDG.E.U16 R231, desc[UR4][R8.64] ;  /* 0x0000000408e77981 */ /* 0x002ee8000c1e1500 */
[----:B------:R-:W3:Y:S01]  /*12200*/  LDL.64 R18, [R1+0x638] ;  /* 0x0006380001127983 */ /* 0x000ee20000100a00 */
[----:B0-----:R-:W-:-:S03]  /*12210*/  IMAD.WIDE R6, R2, 0x2, R228 ;  /* 0x0000000202067825 */ /* 0x001fc600078e02e4 */
[----:B------:R0:W-:Y:S04]  /*12220*/  STL [R1+0x84], R230 ;  /* 0x000084e601007387 */ /* 0x0001e80000100800 */
[----:B------:R-:W-:Y:S01]  /*12230*/  STL [R1+0x164], R237 ;  /* 0x000164ed01007387 */ /* 0x000fe20000100800 */
[----:B------:R-:W-:-:S03]  /*12240*/  IMAD.WIDE R12, R2, 0x2, R226 ;  /* 0x00000002020c7825 */ /* 0x000fc600078e02e2 */
[----:B------:R1:W-:Y:S04]  /*12250*/  STL [R1+0x17c], R5 ;  /* 0x00017c0501007387 */ /* 0x0003e80000100800 */
[----:B0-----:R-:W3:Y:S04]  /*12260*/  LDG.E.U16 R230, desc[UR4][R10.64] ;  /* 0x000000040ae67981 */ /* 0x001ee8000c1e1500 */
[----:B------:R0:W-:Y:S04]  /*12270*/  STL [R1+0x1a0], R3 ;  /* 0x0001a00301007387 */ /* 0x0001e80000100800 */
[----:B-1----:R4:W3:Y:S04]  /*12280*/  LDG.E.U16 R5, desc[UR4][R14.64] ;  /* 0x000000040e057981 */ /* 0x0028e8000c1e1500 */
[----:B------:R1:W3:Y:S04]  /*12290*/  LDG.E.U16 R232, desc[UR4][R6.64] ;  /* 0x0000000406e87981 */ /* 0x0002e8000c1e1500 */
[----:B------:R0:W3:Y:S01]  /*122a0*/  LDG.E.U16 R229, desc[UR4][R12.64] ;  /* 0x000000040ce57981 */ /* 0x0000e2000c1e1500 */
[----:B----4-:R-:W-:-:S03]  /*122b0*/  IMAD.WIDE R14, R2, 0x2, R218 ;  /* 0x00000002020e7825 */ /* 0x010fc600078e02da */
[----:B------:R-:W4:Y:S01]  /*122c0*/  LDL.64 R218, [R1+0x630] ;  /* 0x0006300001da7983 */ /* 0x000f220000100a00 */
[----:B-1----:R-:W-:-:S03]  /*122d0*/  IMAD.WIDE R6, R2, 0x2, R222 ;  /* 0x0000000202067825 */ /* 0x002fc600078e02de */
[----:B------:R-:W4:Y:S01]  /*122e0*/  LDL.64 R222, [R1+0x620] ;  /* 0x0006200001de7983 */ /* 0x000f220000100a00 */
[----:B0-----:R-:W-:-:S03]  /*122f0*/  IMAD.WIDE R12, R2, 0x2, R224 ;  /* 0x00000002020c7825 */ /* 0x001fc600078e02e0 */
[----:B------:R-:W4:Y:S04]  /*12300*/  LDG.E.U16 R227, desc[UR4][R6.64] ;  /* 0x0000000406e37981 */ /* 0x000f28000c1e1500 */
[----:B------:R-:W4:Y:S04]  /*12310*/  LDG.E.U16 R3, desc[UR4][R12.64] ;  /* 0x000000040c037981 */ /* 0x000f28000c1e1500 */
[----:B------:R-:W4:Y:S01]  /*12320*/  LDG.E.U16 R237, desc[UR4][R14.64] ;  /* 0x000000040eed7981 */ /* 0x000f22000c1e1500 */
[----:B--2---:R-:W-:-:S03]  /*12330*/  IMAD.WIDE R10, R2, 0x2, R16 ;  /* 0x00000002020a7825 */ /* 0x004fc600078e0210 */
[----:B------:R-:W2:Y:S04]  /*12340*/  LDL.64 R16, [R1+0x628] ;  /* 0x0006280001107983 */ /* 0x000ea80000100a00 */
[----:B------:R-:W2:Y:S01]  /*12350*/  LDG.E.U16 R228, desc[UR4][R10.64] ;  /* 0x000000040ae47981 */ /* 0x000ea2000c1e1500 */
[----:B------:R-:W-:-:S03]  /*12360*/  IMAD.WIDE R8, R2, 0x2, R22 ;  /* 0x0000000202087825 */ /* 0x000fc600078e0216 */
[----:B------:R-:W2:Y:S04]  /*12370*/  LDL.64 R22, [R1+0x618] ;  /* 0x0006180001167983 */ /* 0x000ea80000100a00 */
[----:B------:R0:W-:Y:S04]  /*12380*/  STL [R1+0x1ac], R236 ;  /* 0x0001acec01007387 */ /* 0x0001e80000100800 */
[----:B------:R-:W-:Y:S04]  /*12390*/  STL [R1+0x1b8], R235 ;  /* 0x0001b8eb01007387 */ /* 0x000fe80000100800 */
[----:B------:R1:W2:Y:S04]  /*123a0*/  LDG.E.U16 R226, desc[UR4][R8.64] ;  /* 0x0000000408e27981 */ /* 0x0002a8000c1e1500 */
[----:B------:R0:W-:Y:S04]  /*123b0*/  STL [R1+0x1bc], R234 ;  /* 0x0001bcea01007387 */ /* 0x0001e80000100800 */
[----:B------:R-:W-:Y:S01]  /*123c0*/  STL [R1+0x7c], R233 ;  /* 0x00007ce901007387 */ /* 0x000fe20000100800 */
[----:B-1----:R-:W-:-:S03]  /*123d0*/  IMAD.WIDE R8, R2, 0x2, R20 ;  /* 0x0000000202087825 */ /* 0x002fc600078e0214 */
[----:B------:R-:W2:Y:S04]  /*123e0*/  LDL.64 R224, [R1+0x610] ;  /* 0x0006100001e07983 */ /* 0x000ea80000100a00 */
[----:B------:R-:W2:Y:S01]  /*123f0*/  LDL.64 R20, [R1+0x608] ;  /* 0x0006080001147983 */ /* 0x000ea20000100a00 */
[----:B------:R-:W-:-:S03]  /*12400*/  IMAD.WIDE R6, R2, 0x2, R220 ;  /* 0x0000000202067825 */ /* 0x000fc600078e02dc */
[----:B------:R-:W2:Y:S04]  /*12410*/  LDL.64 R220, [R1+0x600] ;  /* 0x0006000001dc7983 */ /* 0x000ea80000100a00 */
[----:B0-----:R0:W2:Y:S04]  /*12420*/  LDG.E.U16 R236, desc[UR4][R6.64] ;  /* 0x0000000406ec7981 */ /* 0x0010a8000c1e1500 */
[----:B------:R1:W2:Y:S01]  /*12430*/  LDG.E.U16 R234, desc[UR4][R8.64] ;  /* 0x0000000408ea7981 */ /* 0x0002a2000c1e1500 */
[----:B---3--:R-:W-:-:S03]  /*12440*/  IMAD.WIDE R10, R2, 0x2, R18 ;  /* 0x00000002020a7825 */ /* 0x008fc600078e0212 */
[----:B------:R-:W3:Y:S01]  /*12450*/  LDL.64 R18, [R1+0x5f8] ;  /* 0x0005f80001127983 */ /* 0x000ee20000100a00 */
[----:B----4-:R-:W-:-:S03]  /*12460*/  IMAD.WIDE R12, R2, 0x2, R218 ;  /* 0x00000002020c7825 */ /* 0x010fc600078e02da */
[----:B------:R-:W4:Y:S01]  /*12470*/  LDL.64 R218, [R1+0x5f0] ;  /* 0x0005f00001da7983 */ /* 0x000f220000100a00 */
[----:B0-----:R-:W-:-:S04]  /*12480*/  IMAD.WIDE R6, R2, 0x2, R222 ;  /* 0x0000000202067825 */ /* 0x001fc800078e02de */
[C---:B--2---:R-:W-:Y:S02]  /*12490*/  IMAD.WIDE R14, R2.reuse, 0x2, R16 ;  /* 0x00000002020e7825 */ /* 0x044fe400078e0210 */
[----:B------:R-:W2:Y:S04]  /*124a0*/  LDL.64 R16, [R1+0x5e8] ;  /* 0x0005e80001107983 */ /* 0x000ea80000100a00 */
[----:B------:R-:W-:Y:S04]  /*124b0*/  STL [R1+0x140], R232 ;  /* 0x000140e801007387 */ /* 0x000fe80000100800 */
[----:B------:R-:W-:Y:S04]  /*124c0*/  STL [R1+0x16c], R231 ;  /* 0x00016ce701007387 */ /* 0x000fe80000100800 */
[----:B------:R0:W-:Y:S04]  /*124d0*/  STL [R1+0x188], R230 ;  /* 0x000188e601007387 */ /* 0x0001e80000100800 */
[----:B------:R-:W-:Y:S01]  /*124e0*/  STL [R1+0x190], R229 ;  /* 0x000190e501007387 */ /* 0x000fe20000100800 */
[----:B-1----:R-:W-:-:S03]  /*124f0*/  IMAD.WIDE R8, R2, 0x2, R22 ;  /* 0x0000000202087825 */ /* 0x002fc600078e0216 */
[----:B------:R1:W-:Y:S04]  /*12500*/  STL [R1+0x198], R5 ;  /* 0x0001980501007387 */ /* 0x0003e80000100800 */
[----:B------:R-:W2:Y:S04]  /*12510*/  LDL.64 R222, [R1+0x5e0] ;  /* 0x0005e00001de7983 */ /* 0x000ea80000100a00 */
[----:B------:R-:W2:Y:S04]  /*12520*/  LDL.64 R22, [R1+0x5d8] ;  /* 0x0005d80001167983 */ /* 0x000ea80000100a00 */
[----:B0-----:R-:W2:Y:S04]  /*12530*/  LDG.E.U16 R230, desc[UR4][R12.64] ;  /* 0x000000040ce67981 */ /* 0x001ea8000c1e1500 */
[----:B------:R0:W2:Y:S04]  /*12540*/  LDG.E.U16 R231, desc[UR4][R10.64] ;  /* 0x000000040ae77981 */ /* 0x0000a8000c1e1500 */
[----:B------:R0:W2:Y:S04]  /*12550*/  LDG.E.U16 R235, desc[UR4][R14.64] ;  /* 0x000000040eeb7981 */ /* 0x0000a8000c1e1500 */
[----:B-1----:R-:W2:Y:S01]  /*12560*/  LDG.E.U16 R5, desc[UR4][R6.64] ;  /* 0x0000000406057981 */ /* 0x002ea2000c1e1500 */
[----:B0-----:R-:W-:-:S03]  /*12570*/  IMAD.WIDE R10, R2, 0x2, R224 ;  /* 0x00000002020a7825 */ /* 0x001fc600078e02e0 */
[----:B------:R-:W2:Y:S01]  /*12580*/  LDG.E.U16 R229, desc[UR4][R8.64] ;  /* 0x0000000408e57981 */ /* 0x000ea2000c1e1500 */
[----:B------:R-:W-:-:S03]  /*12590*/  IMAD.WIDE R12, R2, 0x2, R20 ;  /* 0x00000002020c7825 */ /* 0x000fc600078e0214 */
[----:B------:R-:W2:Y:S04]  /*125a0*/  LDL.64 R20, [R1+0x5d0] ;  /* 0x0005d00001147983 */ /* 0x000ea80000100a00 */
[----:B------:R0:W-:Y:S01]  /*125b0*/  STL [R1+0x19c], R3 ;  /* 0x00019c0301007387 */ /* 0x0001e20000100800 */
[----:B------:R-:W-:-:S03]  /*125c0*/  IMAD.WIDE R14, R2, 0x2, R220 ;  /* 0x00000002020e7825 */ /* 0x000fc600078e02dc */
[----:B------:R1:W-:Y:S04]  /*125d0*/  STL [R1+0x74], R228 ;  /* 0x000074e401007387 */ /* 0x0003e80000100800 */
[----:B------:R1:W-:Y:S04]  /*125e0*/  STL [R1+0x128], R227 ;  /* 0x000128e301007387 */ /* 0x0003e80000100800 */
[----:B------:R4:W-:Y:S04]  /*125f0*/  STL [R1+0x150], R226 ;  /* 0x000150e201007387 */ /* 0x0009e80000100800 */
[----:B0-----:R3:W2:Y:S04]  /*12600*/  LDG.E.U16 R3, desc[UR4][R10.64] ;  /* 0x000000040a037981 */ /* 0x0016a8000c1e1500 */
[----:B------:R-:W2:Y:S04]  /*12610*/  LDL.64 R220, [R1+0x5c0] ;  /* 0x0005c00001dc7983 */ /* 0x000ea80000100a00 */
[----:B-1----:R4:W2:Y:S04]  /*12620*/  LDG.E.U16 R228, desc[UR4][R12.64] ;  /* 0x000000040ce47981 */ /* 0x0028a8000c1e1500 */
[----:B------:R2:W2:Y:S01]  /*12630*/  LDG.E.U16 R227, desc[UR4][R14.64] ;  /* 0x000000040ee37981 */ /* 0x0004a2000c1e1500 */
[----:B---3--:R-:W-:-:S03]  /*12640*/  IMAD.WIDE R10, R2, 0x2, R18 ;  /* 0x00000002020a7825 */ /* 0x008fc600078e0212 */
[----:B------:R-:W3:Y:S04]  /*12650*/  LDL.64 R18, [R1+0x5c8] ;  /* 0x0005c80001127983 */ /* 0x000ee80000100a00 */
[----:B------:R-:W3:Y:S01]  /*12660*/  LDG.E.U16 R232, desc[UR4][R10.64] ;  /* 0x000000040ae87981 */ /* 0x000ee2000c1e1500 */
[----:B----4-:R-:W-:-:S03]  /*12670*/  IMAD.WIDE R12, R2, 0x2, R218 ;  /* 0x00000002020c7825 */ /* 0x010fc600078e02da */
[----:B------:R-:W4:Y:S04]  /*12680*/  LDL.64 R218, [R1+0x5b8] ;  /* 0x0005b80001da7983 */ /* 0x000f280000100a00 */
[----:B------:R-:W4:Y:S01]  /*12690*/  LDG.E.U16 R226, desc[UR4][R12.64] ;  /* 0x000000040ce27981 */ /* 0x000f22000c1e1500 */
[----:B--2---:R-:W-:-:S03]  /*126a0*/  IMAD.WIDE R14, R2, 0x2, R16 ;  /* 0x00000002020e7825 */ /* 0x004fc600078e0210 */
[----:B------:R-:W2:Y:S04]  /*126b0*/  LDL.64 R16, [R1+0x5b0] ;  /* 0x0005b00001107983 */ /* 0x000ea80000100a00 */
[----:B------:R-:W2:Y:S01]  /*126c0*/  LDG.E.U16 R233, desc[UR4][R14.64] ;  /* 0x000000040ee97981 */ /* 0x000ea2000c1e1500 */
[----:B------:R-:W-:-:S04]  /*126d0*/  IMAD.WIDE R6, R2, 0x2, R222 ;  /* 0x0000000202067825 */ /* 0x000fc800078e02de */
[C---:B------:R-:W-:Y:S01]  /*126e0*/  IMAD.WIDE R8, R2.reuse, 0x2, R22 ;  /* 0x0000000202087825 */ /* 0x040fe200078e0216 */
[----:B------:R0:W2:Y:S04]  /*126f0*/  LDG.E.U16 R225, desc[UR4][R6.64] ;  /* 0x0000000406e17981 */ /* 0x0000a8000c1e1500 */
[----:B------:R-:W2:Y:S04]  /*12700*/  LDL.64 R22, [R1+0x5a8] ;  /* 0x0005a80001167983 */ /* 0x000ea80000100a00 */
[----:B------:R-:W-:Y:S04]  /*12710*/  STL [R1+0x170], R236 ;  /* 0x000170ec01007387 */ /* 0x000fe80000100800 */
[----:B------:R-:W-:Y:S04]  /*12720*/  STL [R1+0x178], R234 ;  /* 0x000178ea01007387 */ /* 0x000fe80000100800 */
[----:B------:R-:W-:Y:S04]  /*12730*/  STL [R1+0x184], R231 ;  /* 0x000184e701007387 */ /* 0x000fe80000100800 */
[----:B------:R1:W-:Y:S01]  /*12740*/  STL [R1+0x180], R230 ;  /* 0x000180e601007387 */ /* 0x0003e20000100800 */
[----:B0-----:R-:W-:-:S03]  /*12750*/  IMAD.WIDE R6, R2, 0x2, R20 ;  /* 0x0000000202067825 */ /* 0x001fc600078e0214 */
[----:B------:R3:W2:Y:S04]  /*12760*/  LDG.E.U16 R224, desc[UR4][R8.64] ;  /* 0x0000000408e07981 */ /* 0x0006a8000c1e1500 */
[----:B------:R-:W2:Y:S04]  /*12770*/  LDL.64 R20, [R1+0x598] ;  /* 0x0005980001147983 */ /* 0x000ea80000100a00 */
[----:B------:R-:W2:Y:S01]  /*12780*/  LDL.64 R222, [R1+0x5a0] ;  /* 0x0005a00001de7983 */ /* 0x000ea20000100a00 */
[----:B------:R-:W-:-:S03]  /*12790*/  IMAD.WIDE R10, R2, 0x2, R220 ;  /* 0x00000002020a7825 */ /* 0x000fc600078e02dc */
[----:B------:R-:W2:Y:S01]  /*127a0*/  LDL.64 R220, [R1+0x588] ;  /* 0x0005880001dc7983 */ /* 0x000ea20000100a00 */
[----:B---3--:R-:W-:-:S03]  /*127b0*/  IMAD.WIDE R8, R2, 0x2, R18 ;  /* 0x0000000202087825 */ /* 0x008fc600078e0212 */
[----:B------:R-:W3:Y:S04]  /*127c0*/  LDL.64 R18, [R1+0x590] ;  /* 0x0005900001127983 */ /* 0x000ee80000100a00 */
[----:B-1----:R-:W3:Y:S01]  /*127d0*/  LDG.E.U16 R230, desc[UR4][R8.64] ;  /* 0x0000000408e67981 */ /* 0x002ee2000c1e1500 */
        /* <DEDUP_REMOVED lines=8> */
[----:B0-----:R-:W2:Y:S04]  /*12860*/  LDG.E.U16 R229, desc[UR4][R12.64] ;  /* 0x000000040ce57981 */ /* 0x001ea8000c1e1500 */
[----:B-1----:R-:W2:Y:S04]  /*12870*/  LDG.E.U16 R3, desc[UR4][R10.64] ;  /* 0x000000040a037981 */ /* 0x002ea8000c1e1500 */
[----:B------:R0:W2:Y:S04]  /*12880*/  LDG.E.U16 R228, desc[UR4][R14.64] ;  /* 0x000000040ee47981 */ /* 0x0000a8000c1e1500 */
[----:B------:R1:W-:Y:S04]  /*12890*/  STL [R1+0x154], R227 ;  /* 0x000154e301007387 */ /* 0x0003e80000100800 */
[----:B------:R1:W2:Y:S01]  /*128a0*/  LDG.E.U16 R5, desc[UR4][R6.64] ;  /* 0x0000000406057981 */ /* 0x0002a2000c1e1500 */
[----:B0-----:R-:W-:-:S03]  /*128b0*/  IMAD.WIDE R14, R2, 0x2, R22 ;  /* 0x00000002020e7825 */ /* 0x001fc600078e0216 */
[----:B------:R-:W2:Y:S04]  /*128c0*/  LDL.64 R22, [R1+0x570] ;  /* 0x0005700001167983 */ /* 0x000ea80000100a00 */
[----:B------:R-:W2:Y:S01]  /*128d0*/  LDG.E.U16 R231, desc[UR4][R14.64] ;  /* 0x000000040ee77981 */ /* 0x000ea2000c1e1500 */
[----:B------:R-:W-:-:S03]  /*128e0*/  IMAD.WIDE R8, R2, 0x2, R20 ;  /* 0x0000000202087825 */ /* 0x000fc600078e0214 */
[----:B------:R-:W2:Y:S01]  /*128f0*/  LDL.64 R20, [R1+0x568] ;  /* 0x0005680001147983 */ /* 0x000ea20000100a00 */
[----:B------:R-:W-:-:S03]  /*12900*/  IMAD.WIDE R12, R2, 0x2, R220 ;  /* 0x00000002020c7825 */ /* 0x000fc600078e02dc */
[----:B------:R4:W2:Y:S01]  /*12910*/  LDG.E.U16 R221, desc[UR4][R8.64] ;  /* 0x0000000408dd7981 */ /* 0x0008a2000c1e1500 */
[----:B---3--:R-:W-:-:S03]  /*12920*/  IMAD.WIDE R10, R2, 0x2, R18 ;  /* 0x00000002020a7825 */ /* 0x008fc600078e0212 */
[----:B------:R-:W3:Y:S04]  /*12930*/  LDG.E.U16 R234, desc[UR4][R12.64] ;  /* 0x000000040cea7981 */ /* 0x000ee8000c1e1500 */
[----:B------:R-:W3:Y:S01]  /*12940*/  LDL.64 R18, [R1+0x560] ;  /* 0x0005600001127983 */ /* 0x000ee20000100a00 */
[----:B-1----:R-:W-:-:S03]  /*12950*/  IMAD.WIDE R6, R2, 0x2, R222 ;  /* 0x0000000202067825 */ /* 0x002fc600078e02de */
[----:B------:R-:W-:Y:S04]  /*12960*/  STL [R1+0x168], R232 ;  /* 0x000168e801007387 */ /* 0x000fe80000100800 */
[----:B------:R0:W-:Y:S04]  /*12970*/  STL [R1+0x158], R226 ;  /* 0x000158e201007387 */ /* 0x0001e80000100800 */
[----:B------:R-:W3:Y:S04]  /*12980*/  LDG.E.U16 R227, desc[UR4][R6.64] ;  /* 0x0000000406e37981 */ /* 0x000ee8000c1e1500 */
[----:B0-----:R2:W3:Y:S01]  /*12990*/  LDG.E.U16 R226, desc[UR4][R10.64] ;  /* 0x000000040ae27981 */ /* 0x0014e2000c1e1500 */
[----:B----4-:R-:W-:-:S05]  /*129a0*/  IMAD.WIDE R8, R2, 0x2, R218 ;  /* 0x0000000202087825 */ /* 0x010fca00078e02da */
[----:B------:R0:W4:Y:S01]  /*129b0*/  LDG.E.U16 R232, desc[UR4][R8.64] ;  /* 0x0000000408e87981 */ /* 0x000122000c1e1500 */
[----:B--2---:R-:W-:-:S04]  /*129c0*/  IMAD.WIDE R10, R2, 0x2, R16 ;  /* 0x00000002020a7825 */ /* 0x004fc800078e0210 */
[C---:B------:R-:W-:Y:S01]  /*129d0*/  IMAD.WIDE R12, R2.reuse, 0x2, R22 ;  /* 0x00000002020c7825 */ /* 0x040fe200078e0216 */
[----:B------:R-:W-:Y:S04]  /*129e0*/  STL [R1+0xbb8], R221 ;  /* 0x000bb8dd01007387 */ /* 0x000fe80000100800 */
[----:B------:R-:W-:Y:S04]  /*129f0*/  STL [R1+0x9c], R225 ;  /* 0x00009ce101007387 */ /* 0x000fe80000100800 */
[----:B------:R1:W-:Y:S04]  /*12a00*/  STL [R1+0xf4], R224 ;  /* 0x0000f4e001007387 */ /* 0x0003e80000100800 */
[----:B------:R-:W0:Y:S04]  /*12a10*/  LDL.64 R16, [R1+0x550] ;  /* 0x0005500001107983 */ /* 0x000e280000100a00 */
[----:B------:R-:W2:Y:S04]  /*12a20*/  LDL.64 R222, [R1+0x548] ;  /* 0x0005480001de7983 */ /* 0x000ea80000100a00 */
[----:B-1----:R-:W4:Y:S04]  /*12a30*/  LDL.64 R224, [R1+0x558] ;  /* 0x0005580001e07983 */ /* 0x002f280000100a00 */
[----:B------:R-:W2:Y:S04]  /*12a40*/  LDL.64 R22, [R1+0x540] ;  /* 0x0005400001167983 */ /* 0x000ea80000100a00 */
[----:B------:R-:W4:Y:S01]  /*12a50*/  LDL.64 R220, [R1+0x538] ;  /* 0x0005380001dc7983 */ /* 0x000f220000100a00 */
[----:B---3--:R-:W-:-:S03]  /*12a60*/  IMAD.WIDE R6, R2, 0x2, R18 ;  /* 0x0000000202067825 */ /* 0x008fc600078e0212 */
[----:B------:R-:W3:Y:S04]  /*12a70*/  LDL.64 R18, [R1+0x530] ;  /* 0x0005300001127983 */ /* 0x000ee80000100a00 */
[----:B------:R-:W-:Y:S04]  /*12a80*/  STL [R1+0x11c], R5 ;  /* 0x00011c0501007387 */ /* 0x000fe80000100800 */
[----:B------:R1:W-:Y:S04]  /*12a90*/  STL [R1+0x12c], R230 ;  /* 0x00012ce601007387 */ /* 0x0003e80000100800 */
[----:B------:R-:W3:Y:S04]  /*12aa0*/  LDL.64 R218, [R1+0x528] ;  /* 0x0005280001da7983 */ /* 0x000ee80000100a00 */
[----:B------:R1:W-:Y:S01]  /*12ab0*/  STL [R1+0x130], R3 ;  /* 0x0001300301007387 */ /* 0x0003e20000100800 */
[----:B------:R-:W-:-:S03]  /*12ac0*/  IMAD.WIDE R14, R2, 0x2, R20 ;  /* 0x00000002020e7825 */ /* 0x000fc600078e0214 */
[----:B-1----:R4:W3:Y:S04]  /*12ad0*/  LDG.E.U16 R230, desc[UR4][R6.64] ;  /* 0x0000000406e67981 */ /* 0x0028e8000c1e1500 */
[----:B------:R-:W3:Y:S04]  /*12ae0*/  LDG.E.U16 R5, desc[UR4][R10.64] ;  /* 0x000000040a057981 */ /* 0x000ee8000c1e1500 */
[----:B------:R-:W2:Y:S04]  /*12af0*/  LDG.E.U16 R3, desc[UR4][R12.64] ;  /* 0x000000040c037981 */ /* 0x000ea8000c1e1500 */
[----:B------:R1:W-:Y:S04]  /*12b00*/  STL [R1+0x13c], R229 ;  /* 0x00013ce501007387 */ /* 0x0003e80000100800 */
[----:B-1----:R1:W3:Y:S01]  /*12b10*/  LDG.E.U16 R229, desc[UR4][R14.64] ;  /* 0x000000040ee57981 */ /* 0x0022e2000c1e1500 */
[----:B0-----:R-:W-:-:S03]  /*12b20*/  IMAD.WIDE R8, R2, 0x2, R16 ;  /* 0x0000000202087825 */ /* 0x001fc600078e0210 */
[----:B--2---:R-:W-:Y:S04]  /*12b30*/  STL [R1+0xb7c], R3 ;  /* 0x000b7c0301007387 */ /* 0x004fe80000100800 */
[----:B------:R-:W-:Y:S04]  /*12b40*/  STL [R1+0x138], R228 ;  /* 0x000138e401007387 */ /* 0x000fe80000100800 */
[----:B------:R-:W2:Y:S04]  /*12b50*/  LDL.64 R20, [R1+0x520] ;  /* 0x0005200001147983 */ /* 0x000ea80000100a00 */
[----:B------:R-:W2:Y:S01]  /*12b60*/  LDL.64 R16, [R1+0x518] ;  /* 0x0005180001107983 */ /* 0x000ea20000100a00 */
[----:B------:R-:W-:-:S03]  /*12b70*/  IMAD.WIDE R12, R2, 0x2, R22 ;  /* 0x00000002020c7825 */ /* 0x000fc600078e0216 */
[----:B------:R-:W2:Y:S01]  /*12b80*/  LDL.64 R22, [R1+0x510] ;  /* 0x0005100001167983 */ /* 0x000ea20000100a00 */
[----:B----4-:R-:W-:-:S03]  /*12b90*/  IMAD.WIDE R6, R2, 0x2, R224 ;  /* 0x0000000202067825 */ /* 0x010fc600078e02e0 */
[----:B------:R-:W-:Y:S04]  /*12ba0*/  STL [R1+0x90], R227 ;  /* 0x000090e301007387 */ /* 0x000fe80000100800 */
[----:B------:R0:W-:Y:S04]  /*12bb0*/  STL [R1+0xf0], R226 ;  /* 0x0000f0e201007387 */ /* 0x0001e80000100800 */
[----:B------:R-:W-:Y:S01]  /*12bc0*/  STL [R1+0x100], R234 ;  /* 0x000100ea01007387 */ /* 0x000fe20000100800 */
[----:B-1----:R-:W-:-:S03]  /*12bd0*/  IMAD.WIDE R14, R2, 0x2, R220 ;  /* 0x00000002020e7825 */ /* 0x002fc600078e02dc */
[----:B------:R-:W4:Y:S04]  /*12be0*/  LDG.E.U16 R221, desc[UR4][R6.64] ;  /* 0x0000000406dd7981 */ /* 0x000f28000c1e1500 */
[----:B0-----:R3:W4:Y:S01]  /*12bf0*/  LDG.E.U16 R226, desc[UR4][R12.64] ;  /* 0x000000040ce27981 */ /* 0x001722000c1e1500 */
[----:B------:R-:W-:-:S03]  /*12c00*/  IMAD.WIDE R10, R2, 0x2, R222 ;  /* 0x00000002020a7825 */ /* 0x000fc600078e02de */
[----:B------:R-:W4:Y:S04]  /*12c10*/  LDL.64 R224, [R1+0x500] ;  /* 0x0005000001e07983 */ /* 0x000f280000100a00 */
[----:B------:R-:W4:Y:S01]  /*12c20*/  LDG.E.U16 R228, desc[UR4][R8.64] ;  /* 0x0000000408e47981 */ /* 0x000f22000c1e1500 */
[----:B---3--:R-:W-:-:S03]  /*12c30*/  IMAD.WIDE R12, R2, 0x2, R18 ;  /* 0x00000002020c7825 */ /* 0x008fc600078e0212 */
[----:B------:R-:W3:Y:S04]  /*12c40*/  LDL.64 R18, [R1+0x508] ;  /* 0x0005080001127983 */ /* 0x000ee80000100a00 */
[----:B------:R-:W3:Y:S04]  /*12c50*/  LDG.E.U16 R220, desc[UR4][R12.64] ;  /* 0x000000040cdc7981 */ /* 0x000ee8000c1e1500 */
[----:B------:R-:W3:Y:S04]  /*12c60*/  LDL.64 R222, [R1+0x4f8] ;  /* 0x0004f80001de7983 */ /* 0x000ee80000100a00 */
[----:B------:R0:W3:Y:S04]  /*12c70*/  LDG.E.U16 R3, desc[UR4][R14.64] ;  /* 0x000000040e037981 */ /* 0x0000e8000c1e1500 */
[----:B------:R1:W3:Y:S01]  /*12c80*/  LDG.E.U16 R227, desc[UR4][R10.64] ;  /* 0x000000040ae37981 */ /* 0x0002e2000c1e1500 */
[----:B0-----:R-:W-:-:S04]  /*12c90*/  IMAD.WIDE R14, R2, 0x2, R218 ;  /* 0x00000002020e7825 */ /* 0x001fc800078e02da */
[C---:B--2---:R-:W-:Y:S02]  /*12ca0*/  IMAD.WIDE R6, R2.reuse, 0x2, R20 ;  /* 0x0000000202067825 */ /* 0x044fe400078e0214 */
[----:B------:R-:W2:Y:S02]  /*12cb0*/  LDL.64 R20, [R1+0x4f0] ;  /* 0x0004f00001147983 */ /* 0x000ea40000100a00 */
[C---:B------:R-:W-:Y:S02]  /*12cc0*/  IMAD.WIDE R8, R2.reuse, 0x2, R16 ;  /* 0x0000000202087825 */ /* 0x040fe400078e0210 */
[----:B------:R-:W2:Y:S04]  /*12cd0*/  LDL.64 R16, [R1+0x4e8] ;  /* 0x0004e80001107983 */ /* 0x000ea80000100a00 */
[----:B------:R0:W-:Y:S04]  /*12ce0*/  STL [R1+0x104], R232 ;  /* 0x000104e801007387 */ /* 0x0001e80000100800 */
[----:B------:R-:W2:Y:S01]  /*12cf0*/  LDL.64 R218, [R1+0x4e0] ;  /* 0x0004e00001da7983 */ /* 0x000ea20000100a00 */
[----:B-1----:R-:W-:-:S03]  /*12d00*/  IMAD.WIDE R10, R2, 0x2, R22 ;  /* 0x00000002020a7825 */ /* 0x002fc600078e0216 */
[----:B------:R-:W2:Y:S04]  /*12d10*/  LDG.E.U16 R238, desc[UR4][R6.64] ;  /* 0x0000000406ee7981 */ /* 0x000ea8000c1e1500 */
[----:B------:R1:W-:Y:S04]  /*12d20*/  STL [R1+0x118], R5 ;  /* 0x0001180501007387 */ /* 0x0003e80000100800 */
[----:B0-----:R4:W2:Y:S04]  /*12d30*/  LDG.E.U16 R232, desc[UR4][R8.64] ;  /* 0x0000000408e87981 */ /* 0x0018a8000c1e1500 */
[----:B-1----:R-:W2:Y:S01]  /*12d40*/  LDG.E.U16 R5, desc[UR4][R14.64] ;  /* 0x000000040e057981 */ /* 0x002ea2000c1e1500 */
[----:B----4-:R-:W-:-:S04]  /*12d50*/  IMAD.WIDE R8, R2, 0x2, R224 ;  /* 0x0000000202087825 */ /* 0x010fc800078e02e0 */
[C---:B---3--:R-:W-:Y:S01]  /*12d60*/  IMAD.WIDE R6, R2.reuse, 0x2, R18 ;  /* 0x0000000202067825 */ /* 0x048fe200078e0212 */
[----:B------:R0:W-:Y:S04]  /*12d70*/  STL [R1+0xb80], R220 ;  /* 0x000b80dc01007387 */ /* 0x0001e80000100800 */
[----:B------:R1:W-:Y:S04]  /*12d80*/  STL [R1+0x88], R230 ;  /* 0x000088e601007387 */ /* 0x0003e80000100800 */
[----:B------:R-:W3:Y:S04]  /*12d90*/  LDG.E.U16 R236, desc[UR4][R6.64] ;  /* 0x0000000406ec7981 */ /* 0x000ee8000c1e1500 */
[----:B0-----:R0:W4:Y:S04]  /*12da0*/  LDG.E.U16 R220, desc[UR4][R10.64] ;  /* 0x000000040adc7981 */ /* 0x001128000c1e1500 */
[----:B------:R-:W3:Y:S04]  /*12db0*/  LDL.64 R22, [R1+0x4d8] ;  /* 0x0004d80001167983 */ /* 0x000ee80000100a00 */
[----:B------:R-:W4:Y:S01]  /*12dc0*/  LDL.64 R18, [R1+0x4d0] ;  /* 0x0004d00001127983 */ /* 0x000f220000100a00 */
[----:B0-----:R-:W-:-:S03]  /*12dd0*/  IMAD.WIDE R10, R2, 0x2, R222 ;  /* 0x00000002020a7825 */ /* 0x001fc600078e02de */
[----:B------:R-:W3:Y:S04]  /*12de0*/  LDL.64 R12, [R1+0x4c8] ;  /* 0x0004c800010c7983 */ /* 0x000ee80000100a00 */
[----:B------:R0:W-:Y:S04]  /*12df0*/  STL [R1+0xc4], R221 ;  /* 0x0000c4dd01007387 */ /* 0x0001e80000100800 */
[----:B------:R2:W-:Y:S04]  /*12e00*/  STL [R1+0xc8], R228 ;  /* 0x0000c8e401007387 */ /* 0x0005e80000100800 */
[----:B-1----:R-:W3:Y:S04]  /*12e10*/  LDG.E.U16 R230, desc[UR4][R8.64] ;  /* 0x0000000408e67981 */ /* 0x002ee8000c1e1500 */
[----:B------:R-:W-:Y:S04]  /*12e20*/  STL [R1+0xd4], R227 ;  /* 0x0000d4e301007387 */ /* 0x000fe80000100800 */
[----:B------:R-:W-:Y:S04]  /*12e30*/  STL [R1+0xec], R226 ;  /* 0x0000ece201007387 */ /* 0x000fe80000100800 */
[----:B0-----:R0:W3:Y:S01]  /*12e40*/  LDG.E.U16 R221, desc[UR4][R10.64] ;  /* 0x000000040add7981 */ /* 0x0010e2000c1e1500 */
[----:B--2---:R-:W-:-:S03]  /*12e50*/  IMAD.WIDE R6, R2, 0x2, R20 ;  /* 0x0000000202067825 */ /* 0x004fc600078e0214 */
[----:B------:R-:W2:Y:S01]  /*12e60*/  LDL.64 R20, [R1+0x4c0] ;  /* 0x0004c00001147983 */ /* 0x000ea20000100a00 */
[----:B0-----:R-:W-:-:S03]  /*12e70*/  IMAD.WIDE R10, R2, 0x2, R16 ;  /* 0x00000002020a7825 */ /* 0x001fc600078e0210 */
[----:B------:R0:W-:Y:S04]  /*12e80*/  STL [R1+0xe8], R3 ;  /* 0x0000e80301007387 */ /* 0x0001e80000100800 */
[----:B------:R-:W2:Y:S01]  /*12e90*/  LDL.64 R16, [R1+0x4b8] ;  /* 0x0004b80001107983 */ /* 0x000ea20000100a00 */
[----:B------:R-:W-:-:S03]  /*12ea0*/  IMAD.WIDE R8, R2, 0x2, R218 ;  /* 0x0000000202087825 */ /* 0x000fc600078e02da */
[----:B------:R-:W2:Y:S04]  /*12eb0*/  LDG.E.U16 R218, desc[UR4][R6.64] ;  /* 0x0000000406da7981 */ /* 0x000ea8000c1e1500 */
[----:B------:R-:W2:Y:S04]  /*12ec0*/  LDL.64 R14, [R1+0x4b0] ;  /* 0x0004b000010e7983 */ /* 0x000ea80000100a00 */
[----:B------:R-:W2:Y:S04]  /*12ed0*/  LDG.E.U16 R228, desc[UR4][R8.64] ;  /* 0x0000000408e47981 */ /* 0x000ea8000c1e1500 */
[----:B------:R4:W2:Y:S02]  /*12ee0*/  LDG.E.U16 R6, desc[UR4][R10.64] ;  /* 0x000000040a067981 */ /* 0x0008a4000c1e1500 */
[----:B----4-:R-:W-:-:S04]  /*12ef0*/  IMAD.WIDE R10, R2, 0x2, R18 ;  /* 0x00000002020a7825 */ /* 0x010fc800078e0212 */
[----:B---3--:R-:W-:-:S05]  /*12f00*/  IMAD.WIDE R12, R2, 0x2, R12 ;  /* 0x00000002020c7825 */ /* 0x008fca00078e020c */
[----:B0-----:R0:W3:Y:S04]  /*12f10*/  LDG.E.U16 R3, desc[UR4][R12.64] ;  /* 0x000000040c037981 */ /* 0x0010e8000c1e1500 */
[----:B--2---:R1:W-:Y:S04]  /*12f20*/  STL [R1+0xb84], R218 ;  /* 0x000b84da01007387 */ /* 0x0043e80000100800 */
[----:B------:R-:W2:Y:S01]  /*12f30*/  LDL.64 R18, [R1+0x4a8] ;  /* 0x0004a80001127983 */ /* 0x000ea20000100a00 */
[----:B0-----:R-:W-:-:S03]  /*12f40*/  IMAD.WIDE R12, R2, 0x2, R14 ;  /* 0x00000002020c7825 */ /* 0x001fc600078e020e */
[----:B------:R-:W4:Y:S04]  /*12f50*/  LDL.64 R226, [R1+0x4a0] ;  /* 0x0004a00001e27983 */ /* 0x000f280000100a00 */
[----:B-1----:R0:W3:Y:S04]  /*12f60*/  LDG.E.U16 R218, desc[UR4][R10.64] ;  /* 0x000000040ada7981 */ /* 0x0020e8000c1e1500 */
[----:B------:R-:W2:Y:S04]  /*12f70*/  LDL.64 R224, [R1+0x498] ;  /* 0x0004980001e07983 */ /* 0x000ea80000100a00 */
[----:B------:R-:W-:Y:S01]  /*12f80*/  STL [R1+0x50], R238 ;  /* 0x000050ee01007387 */ /* 0x000fe20000100800 */
[----:B0-----:R-:W-:-:S03]  /*12f90*/  IMAD.WIDE R10, R2, 0x2, R16 ;  /* 0x00000002020a7825 */ /* 0x001fc600078e0210 */
[----:B------:R-:W-:Y:S04]  /*12fa0*/  STL [R1+0x68], R232 ;  /* 0x000068e801007387 */ /* 0x000fe80000100800 */
[----:B------:R0:W-:Y:S04]  /*12fb0*/  STL [R1+0x94], R220 ;  /* 0x000094dc01007387 */ /* 0x0001e80000100800 */
[----:B------:R-:W4:Y:S01]  /*12fc0*/  LDG.E.U16 R219, desc[UR4][R12.64] ;  /* 0x000000040cdb7981 */ /* 0x000f22000c1e1500 */
[----:B------:R-:W-:-:S03]  /*12fd0*/  IMAD.WIDE R8, R2, 0x2, R22 ;  /* 0x0000000202087825 */ /* 0x000fc600078e0216 */
[----:B------:R-:W3:Y:S04]  /*12fe0*/  LDL.64 R222, [R1+0x490] ;  /* 0x0004900001de7983 */ /* 0x000ee80000100a00 */
[----:B0-----:R-:W2:Y:S04]  /*12ff0*/  LDG.E.U16 R220, desc[UR4][R10.64] ;  /* 0x000000040adc7981 */ /* 0x001ea8000c1e1500 */
[----:B------:R-:W3:Y:S04]  /*13000*/  LDL.64 R16, [R1+0x488] ;  /* 0x0004880001107983 */ /* 0x000ee80000100a00 */
[----:B------:R-:W3:Y:S04]  /*13010*/  LDL.64 R14, [R1+0x480] ;  /* 0x00048000010e7983 */ /* 0x000ee80000100a00 */
[----:B------:R0:W3:Y:S02]  /*13020*/  LDG.E.U16 R234, desc[UR4][R8.64] ;  /* 0x0000000408ea7981 */ /* 0x0000e4000c1e1500 */
[----:B0-----:R-:W-:-:S05]  /*13030*/  IMAD.WIDE R8, R2, 0x2, R20 ;  /* 0x0000000202087825 */ /* 0x001fca00078e0214 */
[----:B------:R0:W3:Y:S04]  /*13040*/  LDG.E.U16 R232, desc[UR4][R8.64] ;  /* 0x0000000408e87981 */ /* 0x0000e8000c1e1500 */
[----:B--2---:R-:W-:Y:S04]  /*13050*/  STL [R1+0xba4], R220 ;  /* 0x000ba4dc01007387 */ /* 0x004fe80000100800 */
[----:B------:R-:W-:Y:S04]  /*13060*/  STL [R1+0xac], R236 ;  /* 0x0000acec01007387 */ /* 0x000fe80000100800 */
[----:B------:R1:W-:Y:S04]  /*13070*/  STL [R1+0xc0], R230 ;  /* 0x0000c0e601007387 */ /* 0x0003e80000100800 */
[----:B----4-:R-:W-:Y:S04]  /*13080*/  STL [R1+0xb88], R219 ;  /* 0x000b88db01007387 */ /* 0x010fe80000100800 */
[----:B------:R2:W-:Y:S04]  /*13090*/  STL [R1+0xb8], R221 ;  /* 0x0000b8dd01007387 */ /* 0x0005e80000100800 */
[----:B------:R-:W4:Y:S04]  /*130a0*/  LDL.64 R22, [R1+0x478] ;  /* 0x0004780001167983 */ /* 0x000f280000100a00 */
[----:B------:R-:W4:Y:S01]  /*130b0*/  LDL.64 R20, [R1+0x470] ;  /* 0x0004700001147983 */ /* 0x000f220000100a00 */
[----:B0-----:R-:W-:-:S04]  /*130c0*/  IMAD.WIDE R8, R2, 0x2, R224 ;  /* 0x0000000202087825 */ /* 0x001fc800078e02e0 */
[C---:B------:R-:W-:Y:S01]  /*130d0*/  IMAD.WIDE R10, R2.reuse, 0x2, R226 ;  /* 0x00000002020a7825 */ /* 0x040fe200078e02e2 */
[----:B-1----:R3:W4:Y:S03]  /*130e0*/  LDG.E.U16 R230, desc[UR4][R8.64] ;  /* 0x0000000408e67981 */ /* 0x002726000c1e1500 */
[C---:B------:R-:W-:Y:S01]  /*130f0*/  IMAD.WIDE R12, R2.reuse, 0x2, R18 ;  /* 0x00000002020c7825 */ /* 0x040fe200078e0212 */
[----:B--2---:R0:W2:Y:S04]  /*13100*/  LDG.E.U16 R221, desc[UR4][R10.64] ;  /* 0x000000040add7981 */ /* 0x0040a8000c1e1500 */
[----:B------:R-:W2:Y:S01]  /*13110*/  LDL.64 R18, [R1+0x468] ;  /* 0x0004680001127983 */ /* 0x000ea20000100a00 */
[----:B---3--:R-:W-:-:S03]  /*13120*/  IMAD.WIDE R8, R2, 0x2, R222 ;  /* 0x0000000202087825 */ /* 0x008fc600078e02de */
[----:B------:R1:W-:Y:S01]  /*13130*/  STL [R1+0x34], R228 ;  /* 0x000034e401007387 */ /* 0x0003e20000100800 */
[----:B0-----:R-:W-:-:S03]  /*13140*/  IMAD.WIDE R10, R2, 0x2, R16 ;  /* 0x00000002020a7825 */ /* 0x001fc600078e0210 */
[----:B------:R0:W3:Y:S04]  /*13150*/  LDG.E.U16 R7, desc[UR4][R12.64] ;  /* 0x000000040c077981 */ /* 0x0000e8000c1e1500 */
[----:B------:R-:W3:Y:S04]  /*13160*/  LDL.64 R222, [R1+0x460] ;  /* 0x0004600001de7983 */ /* 0x000ee80000100a00 */
[----:B-1----:R4:W3:Y:S01]  /*13170*/  LDG.E.U16 R228, desc[UR4][R8.64] ;  /* 0x0000000408e47981 */ /* 0x0028e2000c1e1500 */
[----:B0-----:R-:W-:-:S03]  /*13180*/  IMAD.WIDE R12, R2, 0x2, R14 ;  /* 0x00000002020c7825 */ /* 0x001fc600078e020e */
[----:B------:R-:W3:Y:S04]  /*13190*/  LDL.64 R16, [R1+0x458] ;  /* 0x0004580001107983 */ /* 0x000ee80000100a00 */
[----:B------:R0:W3:Y:S04]  /*131a0*/  LDG.E.U16 R220, desc[UR4][R10.64] ;  /* 0x000000040adc7981 */ /* 0x0000e8000c1e1500 */
[----:B------:R-:W-:Y:S04]  /*131b0*/  STL [R1+0x44], R234 ;  /* 0x000044ea01007387 */ /* 0x000fe80000100800 */
[----:B------:R-:W3:Y:S04]  /*131c0*/  LDL.64 R14, [R1+0x450] ;  /* 0x00045000010e7983 */ /* 0x000ee80000100a00 */
[----:B------:R1:W-:Y:S01]  /*131d0*/  STL [R1+0x4c], R218 ;  /* 0x00004cda01007387 */ /* 0x0003e20000100800 */
[----:B----4-:R-:W-:-:S04]  /*131e0*/  IMAD.WIDE R8, R2, 0x2, R22 ;  /* 0x0000000202087825 */ /* 0x010fc800078e0216 */
[C---:B0-----:R-:W-:Y:S01]  /*131f0*/  IMAD.WIDE R10, R2.reuse, 0x2, R20 ;  /* 0x00000002020a7825 */ /* 0x041fe200078e0214 */
[----:B-1----:R-:W4:Y:S04]  /*13200*/  LDG.E.U16 R218, desc[UR4][R8.64] ;  /* 0x0000000408da7981 */ /* 0x002f28000c1e1500 */
[----:B------:R-:W4:Y:S04]  /*13210*/  LDG.E.U16 R23, desc[UR4][R10.64] ;  /* 0x000000040a177981 */ /* 0x000f28000c1e1500 */
[----:B------:R0:W-:Y:S04]  /*13220*/  STL [R1+0x58], R3 ;  /* 0x0000580301007387 */ /* 0x0001e80000100800 */
[----:B------:R-:W4:Y:S04]  /*13230*/  LDL.64 R20, [R1+0x440] ;  /* 0x0004400001147983 */ /* 0x000f280000100a00 */
[----:B------:R-:W4:Y:S04]  /*13240*/  LDL.64 R226, [R1+0x448] ;  /* 0x0004480001e27983 */ /* 0x000f280000100a00 */
[----:B0-----:R2:W4:Y:S02]  /*13250*/  LDG.E.U16 R3, desc[UR4][R12.64] ;  /* 0x000000040c037981 */ /* 0x001524000c1e1500 */
[----:B--2---:R-:W-:-:S02]  /*13260*/  IMAD.WIDE R12, R2, 0x2, R18 ;  /* 0x00000002020c7825 */ /* 0x004fc400078e0212 */
[----:B------:R-:W2:Y:S02]  /*13270*/  LDL.64 R18, [R1+0x438] ;  /* 0x0004380001127983 */ /* 0x000ea40000100a00 */
[C---:B---3--:R-:W-:Y:S02]  /*13280*/  IMAD.WIDE R10, R2.reuse, 0x2, R222 ;  /* 0x00000002020a7825 */ /* 0x048fe400078e02de */
[----:B------:R0:W3:Y:S04]  /*13290*/  LDG.E.U16 R8, desc[UR4][R12.64] ;  /* 0x000000040c087981 */ /* 0x0000e8000c1e1500 */
[----:B----4-:R1:W-:Y:S04]  /*132a0*/  STL [R1+0xba8], R218 ;  /* 0x000ba8da01007387 */ /* 0x0103e80000100800 */
[----:B------:R-:W-:Y:S04]  /*132b0*/  STL [R1+0x60], R232 ;  /* 0x000060e801007387 */ /* 0x000fe80000100800 */
[----:B------:R4:W-:Y:S04]  /*132c0*/  STL [R1+0xb8c], R23 ;  /* 0x000b8c1701007387 */ /* 0x0009e80000100800 */
[----:B------:R-:W3:Y:S01]  /*132d0*/  LDL.64 R222, [R1+0x430] ;  /* 0x0004300001de7983 */ /* 0x000ee20000100a00 */
[----:B0-----:R-:W-:-:S03]  /*132e0*/  IMAD.WIDE R12, R2, 0x2, R16 ;  /* 0x00000002020c7825 */ /* 0x001fc600078e0210 */
[----:B-1----:R0:W3:Y:S04]  /*132f0*/  LDG.E.U16 R218, desc[UR4][R10.64] ;  /* 0x000000040ada7981 */ /* 0x0020e8000c1e1500 */
[----:B------:R2:W3:Y:S04]  /*13300*/  LDG.E.U16 R219, desc[UR4][R12.64] ;  /* 0x000000040cdb7981 */ /* 0x0004e8000c1e1500 */
[----:B------:R-:W3:Y:S01]  /*13310*/  LDL.64 R16, [R1+0x428] ;  /* 0x0004280001107983 */ /* 0x000ee20000100a00 */
[----:B0-----:R-:W-:-:S03]  /*13320*/  IMAD.WIDE R10, R2, 0x2, R20 ;  /* 0x00000002020a7825 */ /* 0x001fc600078e0214 */
[----:B------:R-:W3:Y:S01]  /*13330*/  LDL.64 R224, [R1+0x420] ;  /* 0x0004200001e07983 */ /* 0x000ee20000100a00 */
[----:B--2---:R-:W-:-:S03]  /*13340*/  IMAD.WIDE R12, R2, 0x2, R18 ;  /* 0x00000002020c7825 */ /* 0x004fc600078e0212 */
[----:B------:R-:W2:Y:S04]  /*13350*/  LDG.E.U16 R10, desc[UR4][R10.64] ;  /* 0x000000040a0a7981 */ /* 0x000ea8000c1e1500 */
[----:B------:R3:W2:Y:S04]  /*13360*/  LDG.E.U16 R11, desc[UR4][R12.64] ;  /* 0x000000040c0b7981 */ /* 0x0006a8000c1e1500 */
[----:B------:R-:W-:Y:S04]  /*13370*/  STL [R1+0x28], R230 ;  /* 0x000028e601007387 */ /* 0x000fe80000100800 */
[----:B------:R-:W2:Y:S01]  /*13380*/  LDL.64 R20, [R1+0x418] ;  /* 0x0004180001147983 */ /* 0x000ea20000100a00 */
[----:B------:R-:W-:-:S03]  /*13390*/  IMAD.WIDE R14, R2, 0x2, R14 ;  /* 0x00000002020e7825 */ /* 0x000fc600078e020e */
[----:B------:R-:W2:Y:S04]  /*133a0*/  LDL.64 R18, [R1+0x408] ;  /* 0x0004080001127983 */ /* 0x000ea80000100a00 */
[----:B----4-:R0:W4:Y:S01]  /*133b0*/  LDG.E.U16 R23, desc[UR4][R14.64] ;  /* 0x000000040e177981 */ /* 0x010122000c1e1500 */
[----:B---3--:R-:W-:-:S06]  /*133c0*/  IMAD.WIDE R12, R2, 0x2, R222 ;  /* 0x00000002020c7825 */ /* 0x008fcc00078e02de */
[----:B------:R-:W3:Y:S01]  /*133d0*/  LDG.E.U16 R12, desc[UR4][R12.64] ;  /* 0x000000040c0c7981 */ /* 0x000ee2000c1e1500 */
[----:B0-----:R-:W-:-:S03]  /*133e0*/  IMAD.WIDE R14, R2, 0x2, R226 ;  /* 0x00000002020e7825 */ /* 0x001fc600078e02e2 */
[----:B------:R0:W-:Y:S01]  /*133f0*/  STL [R1+0x30], R228 ;  /* 0x000030e401007387 */ /* 0x0001e20000100800 */
[----:B------:R-:W-:-:S03]  /*13400*/  IMAD.WIDE R16, R2, 0x2, R16 ;  /* 0x0000000202107825 */ /* 0x000fc600078e0210 */
[----:B------:R1:W4:Y:S04]  /*13410*/  LDG.E.U16 R9, desc[UR4][R14.64] ;  /* 0x000000040e097981 */ /* 0x000328000c1e1500 */
[----:B------:R0:W4:Y:S01]  /*13420*/  LDG.E.U16 R13, desc[UR4][R16.64] ;  /* 0x00000004100d7981 */ /* 0x000122000c1e1500 */
[----:B-1----:R-:W-:-:S06]  /*13430*/  IMAD.WIDE R14, R2, 0x2, R224 ;  /* 0x00000002020e7825 */ /* 0x002fcc00078e02e0 */
[----:B------:R-:W4:Y:S04]  /*13440*/  LDG.E.U16 R14, desc[UR4][R14.64] ;  /* 0x000000040e0e7981 */ /* 0x000f28000c1e1500 */
[----:B--2---:R-:W-:Y:S04]  /*13450*/  STL [R1+0xbac], R11 ;  /* 0x000bac0b01007387 */ /* 0x004fe80000100800 */
[----:B------:R-:W2:Y:S04]  /*13460*/  LDL.64 R222, [R1+0x3e8] ;  /* 0x0003e80001de7983 */ /* 0x000ea80000100a00 */
[----:B------:R-:W4:Y:S04]  /*13470*/  LDL.64 R250, [R1+0x3a8] ;  /* 0x0003a80001fa7983 */ /* 0x000f280000100a00 */
[----:B------:R-:W2:Y:S04]  /*13480*/  LDL.64 R226, [R1+0x3f8] ;  /* 0x0003f80001e27983 */ /* 0x000ea80000100a00 */
[----:B------:R-:W4:Y:S01]  /*13490*/  LDL.64 R224, [R1+0x3f0] ;  /* 0x0003f00001e07983 */ /* 0x000f220000100a00 */
[----:B------:R-:W-:-:S05]  /*134a0*/  IMAD.WIDE R20, R2, 0x2, R20 ;  /* 0x0000000202147825 */ /* 0x000fca00078e0214 */
[----:B------:R-:W4:Y:S04]  /*134b0*/  LDG.E.U16 R15, desc[UR4][R20.64] ;  /* 0x00000004140f7981 */ /* 0x000f28000c1e1500 */
[----:B---3--:R-:W-:Y:S04]  /*134c0*/  STL [R1+0xb90], R12 ;  /* 0x000b900c01007387 */ /* 0x008fe80000100800 */
[----:B------:R-:W0:Y:S04]  /*134d0*/  LDL.64 R16, [R1+0x410] ;  /* 0x0004100001107983 */ /* 0x000e280000100a00 */
[----:B------:R-:W3:Y:S01]  /*134e0*/  LDL.64 R20, [R1+0x400] ;  /* 0x0004000001147983 */ /* 0x000ee20000100a00 */
[----:B------:R-:W-:-:S04]  /*134f0*/  IMAD.WIDE R18, R2, 0x2, R18 ;  /* 0x0000000202127825 */ /* 0x000fc800078e0212 */
[----:B--2---:R-:W-:-:S04]  /*13500*/  IMAD.WIDE R226, R2, 0x2, R226 ;  /* 0x0000000202e27825 */ /* 0x004fc800078e02e2 */
[----:B0-----:R-:W-:-:S06]  /*13510*/  IMAD.WIDE R16, R2, 0x2, R16 ;  /* 0x0000000202107825 */ /* 0x001fcc00078e0210 */
[----:B------:R-:W2:Y:S04]  /*13520*/  LDG.E.U16 R16, desc[UR4][R16.64] ;  /* 0x0000000410107981 */ /* 0x000ea8000c1e1500 */
[----:B------:R3:W2:Y:S02]  /*13530*/  LDG.E.U16 R17, desc[UR4][R18.64] ;  /* 0x0000000412117981 */ /* 0x0006a4000c1e1500 */
[----:B---3--:R-:W-:-:S04]  /*13540*/  IMAD.WIDE R18, R2, 0x2, R20 ;  /* 0x0000000202127825 */ /* 0x008fc800078e0214 */
[C---:B----4-:R-:W-:Y:S02]  /*13550*/  IMAD.WIDE R20, R2.reuse, 0x2, R250 ;  /* 0x0000000202147825 */ /* 0x050fe400078e02fa */
[----:B------:R-:W3:Y:S04]  /*13560*/  LDG.E.U16 R18, desc[UR4][R18.64] ;  /* 0x0000000412127981 */ /* 0x000ee8000c1e1500 */
[----:B------:R-:W4:Y:S01]  /*13570*/  LDG.E.U16 R20, desc[UR4][R20.64] ;  /* 0x0000000414147981 */ /* 0x000f22000c1e1500 */
[----:B------:R-:W-:-:S03]  /*13580*/  IMAD.WIDE R222, R2, 0x2, R222 ;  /* 0x0000000202de7825 */ /* 0x000fc600078e02de */
[----:B------:R-:W2:Y:S01]  /*13590*/  LDL.64 R250, [R1+0x3b0] ;  /* 0x0003b00001fa7983 */ /* 0x000ea20000100a00 */
[----:B------:R-:W-:-:S03]  /*135a0*/  IMAD.WIDE R224, R2, 0x2, R224 ;  /* 0x0000000202e07825 */ /* 0x000fc600078e02e0 */
[----:B------:R0:W3:Y:S04]  /*135b0*/  LDG.E.U16 R19, desc[UR4][R222.64] ;  /* 0x00000004de137981 */ /* 0x0000e8000c1e1500 */
[----:B------:R-:W4:Y:S04]  /*135c0*/  LDG.E.U16 R21, desc[UR4][R226.64] ;  /* 0x00000004e2157981 */ /* 0x000f28000c1e1500 */
[----:B------:R-:W2:Y:S04]  /*135d0*/  LDG.E.U16 R22, desc[UR4][R224.64] ;  /* 0x00000004e0167981 */ /* 0x000ea8000c1e1500 */
[----:B------:R-:W0:Y:S04]  /*135e0*/  LDL.64 R222, [R1+0x3e0] ;  /* 0x0003e00001de7983 */ /* 0x000e280000100a00 */
[----:B------:R-:W3:Y:S04]  /*135f0*/  LDL.64 R226, [R1+0x3c8] ;  /* 0x0003c80001e27983 */ /* 0x000ee80000100a00 */
[----:B----4-:R-:W-:Y:S04]  /*13600*/  STL [R1+0xbb0], R21 ;  /* 0x000bb01501007387 */ /* 0x010fe80000100800 */
[----:B------:R-:W4:Y:S01]  /*13610*/  LDL.64 R224, [R1+0x3d0] ;  /* 0x0003d00001e07983 */ /* 0x000f220000100a00 */
[----:B0-----:R-:W-:-:S03]  /*13620*/  IMAD.WIDE R222, R2, 0x2, R222 ;  /* 0x0000000202de7825 */ /* 0x001fc600078e02de */
[----:B--2---:R-:W-:Y:S04]  /*13630*/  STL [R1+0xb94], R22 ;  /* 0x000b941601007387 */ /* 0x004fe80000100800 */
[----:B------:R0:W2:Y:S04]  /*13640*/  LDG.E.U16 R228, desc[UR4][R222.64] ;  /* 0x00000004dee47981 */ /* 0x0000a8000c1e1500 */
[----:B------:R-:W0:Y:S01]  /*13650*/  LDL.64 R222, [R1+0x3d8] ;  /* 0x0003d80001de7983 */ /* 0x000e220000100a00 */
[----:B----4-:R-:W-:-:S05]  /*13660*/  IMAD.WIDE R224, R2, 0x2, R224 ;  /* 0x0000000202e07825 */ /* 0x010fca00078e02e0 */
[----:B------:R-:W4:Y:S04]  /*13670*/  LDG.E.U16 R232, desc[UR4][R224.64] ;  /* 0x00000004e0e87981 */ /* 0x000f28000c1e1500 */
[----:B------:R-:W2:Y:S01]  /*13680*/  LDL.64 R224, [R1+0x3b8] ;  /* 0x0003b80001e07983 */ /* 0x000ea20000100a00 */
[----:B0-----:R-:W-:-:S04]  /*13690*/  IMAD.WIDE R222, R2, 0x2, R222 ;  /* 0x0000000202de7825 */ /* 0x001fc800078e02de */
[C---:B---3--:R-:W-:Y:S01]  /*136a0*/  IMAD.WIDE R226, R2.reuse, 0x2, R226 ;  /* 0x0000000202e27825 */ /* 0x048fe200078e02e2 */
[----:B------:R-:W3:Y:S04]  /*136b0*/  LDG.E.U16 R230, desc[UR4][R222.64] ;  /* 0x00000004dee67981 */ /* 0x000ee8000c1e1500 */
[----:B------:R0:W4:Y:S04]  /*136c0*/  LDG.E.U16 R234, desc[UR4][R226.64] ;  /* 0x00000004e2ea7981 */ /* 0x000128000c1e1500 */
[----:B------:R-:W3:Y:S01]  /*136d0*/  LDL.64 R222, [R1+0x3c0] ;  /* 0x0003c00001de7983 */ /* 0x000ee20000100a00 */
[----:B0-----:R-:W-:-:S03]  /*136e0*/  IMAD.WIDE R226, R2, 0x2, R250 ;  /* 0x0000000202e27825 */ /* 0x001fc600078e02fa */
[----:B------:R-:W4:Y:S04]  /*136f0*/  LDL.64 R250, [R1+0x378] ;  /* 0x0003780001fa7983 */ /* 0x000f280000100a00 */
[----:B------:R-:W4:Y:S01]  /*13700*/  LDG.E.U16 R240, desc[UR4][R226.64] ;  /* 0x00000004e2f07981 */ /* 0x000f22000c1e1500 */
[----:B--2---:R-:W-:-:S05]  /*13710*/  IMAD.WIDE R224, R2, 0x2, R224 ;  /* 0x0000000202e07825 */ /* 0x004fca00078e02e0 */
[----:B------:R-:W2:Y:S04]  /*13720*/  LDG.E.U16 R238, desc[UR4][R224.64] ;  /* 0x00000004e0ee7981 */ /* 0x000ea8000c1e1500 */
[----:B------:R-:W4:Y:S01]  /*13730*/  LDL.64 R224, [R1+0x398] ;  /* 0x0003980001e07983 */ /* 0x000f220000100a00 */
[----:B---3--:R-:W-:-:S05]  /*13740*/  IMAD.WIDE R222, R2, 0x2, R222 ;  /* 0x0000000202de7825 */ /* 0x008fca00078e02de */
[----:B------:R0:W3:Y:S04]  /*13750*/  LDG.E.U16 R236, desc[UR4][R222.64] ;  /* 0x00000004deec7981 */ /* 0x0000e8000c1e1500 */
[----:B------:R-:W0:Y:S04]  /*13760*/  LDL.64 R222, [R1+0x3a0] ;  /* 0x0003a00001de7983 */ /* 0x000e280000100a00 */
[----:B--2---:R1:W-:Y:S04]  /*13770*/  STL [R1+0xbb4], R238 ;  /* 0x000bb4ee01007387 */ /* 0x0043e80000100800 */
[----:B------:R-:W2:Y:S04]  /*13780*/  LDL.64 R226, [R1+0x390] ;  /* 0x0003900001e27983 */ /* 0x000ea80000100a00 */
[----:B----4-:R4:W-:Y:S01]  /*13790*/  STL [R1+0xb98], R240 ;  /* 0x000b98f001007387 */ /* 0x0109e20000100800 */
[----:B------:R-:W-:-:S03]  /*137a0*/  IMAD.WIDE R224, R2, 0x2, R224 ;  /* 0x0000000202e07825 */ /* 0x000fc600078e02e0 */
[----:B-1----:R-:W3:Y:S04]  /*137b0*/  LDL.LU R238, [R1+0x10] ;  /* 0x0000100001ee7983 */ /* 0x002ee80000300800 */
[----:B------:R-:W3:Y:S01]  /*137c0*/  LDL.LU R22, [R1+0xc] ;  /* 0x00000c0001167983 */ /* 0x000ee20000300800 */
[----:B----4-:R-:W1:Y:S03]  /*137d0*/  LDC R240, c[0x0][0x268] ;  /* 0x00009a00fff07b82 */ /* 0x010e660000000800 */
[----:B------:R-:W4:Y:S04]  /*137e0*/  LDL.LU R21, [R1+0x8] ;  /* 0x0000080001157983 */ /* 0x000f280000300800 */
[----:B------:R-:W4:Y:S04]  /*137f0*/  LDL.LU R12, [R1+0x4] ;  /* 0x00000400010c7983 */ /* 0x000f280000300800 */
[----:B------:R-:W4:Y:S04]  /*13800*/  LDL.LU R11, [R1] ;  /* 0x00000000010b7983 */ /* 0x000f280000300800 */
[----:B------:R-:W4:Y:S04]  /*13810*/  LDG.E.U16 R244, desc[UR4][R224.64] ;  /* 0x00000004e0f47981 */ /* 0x000f28000c1e1500 */
[----:B------:R-:W3:Y:S01]  /*13820*/  LDL.64 R224, [R1+0x380] ;  /* 0x0003800001e07983 */ /* 0x000ee20000100a00 */
[----:B0-----:R-:W-:-:S05]  /*13830*/  IMAD.WIDE R222, R2, 0x2, R222 ;  /* 0x0000000202de7825 */ /* 0x001fca00078e02de */
[----:B------:R-:W4:Y:S04]  /*13840*/  LDG.E.U16 R242, desc[UR4][R222.64] ;  /* 0x00000004def27981 */ /* 0x000f28000c1e1500 */
[----:B------:R-:W4:Y:S01]  /*13850*/  LDL.64 R222, [R1+0x388] ;  /* 0x0003880001de7983 */ /* 0x000f220000100a00 */
[----:B--2---:R-:W-:-:S05]  /*13860*/  IMAD.WIDE R226, R2, 0x2, R226 ;  /* 0x0000000202e27825 */ /* 0x004fca00078e02e2 */
[----:B------:R0:W2:Y:S02]  /*13870*/  LDG.E.U16 R246, desc[UR4][R226.64] ;  /* 0x00000004e2f67981 */ /* 0x0000a4000c1e1500 */
[----:B0-----:R-:W-:-:S05]  /*13880*/  IMAD.WIDE R226, R2, 0x2, R250 ;  /* 0x0000000202e27825 */ /* 0x001fca00078e02fa */
[----:B------:R-:W2:Y:S04]  /*13890*/  LDG.E.U16 R251, desc[UR4][R226.64] ;  /* 0x00000004e2fb7981 */ /* 0x000ea8000c1e1500 */
[----:B------:R-:W2:Y:S01]  /*138a0*/  LDL.64 R226, [R1+0x358] ;  /* 0x0003580001e27983 */ /* 0x000ea20000100a00 */
[----:B---3--:R-:W-:-:S05]  /*138b0*/  IMAD.WIDE R224, R2, 0x2, R224 ;  /* 0x0000000202e07825 */ /* 0x008fca00078e02e0 */
[----:B------:R-:W3:Y:S04]  /*138c0*/  LDG.E.U16 R250, desc[UR4][R224.64] ;  /* 0x00000004e0fa7981 */ /* 0x000ee8000c1e1500 */
[----:B------:R-:W3:Y:S01]  /*138d0*/  LDL.64 R224, [R1+0x360] ;  /* 0x0003600001e07983 */ /* 0x000ee20000100a00 */
[----:B----4-:R-:W-:-:S05]  /*138e0*/  IMAD.WIDE R222, R2, 0x2, R222 ;  /* 0x0000000202de7825 */ /* 0x010fca00078e02de */
[----:B------:R0:W4:Y:S04]  /*138f0*/  LDG.E.U16 R248, desc[UR4][R222.64] ;  /* 0x00000004def87981 */ /* 0x000128000c1e1500 */
[----:B------:R-:W0:Y:S04]  /*13900*/  LDL.64 R222, [R1+0x370] ;  /* 0x0003700001de7983 */ /* 0x000e280000100a00 */
[----:B--2---:R-:W1:Y:S04]  /*13910*/  LDL.64 R226, [R1+0x358] ;  /* 0x0003580001e27983 */ /* 0x004e680000100a00 */
[----:B---3--:R-:W2:Y:S01]  /*13920*/  LDL.64 R224, [R1+0x360] ;  /* 0x0003600001e07983 */ /* 0x008ea20000100a00 */
[----:B------:R-:W-:-:S02]  /*13930*/  WARPGROUP.DEPBAR.LE gsb0, 0x0 ;  /* 0x00008000000079c5 */ /* 0x000fc40000010000 */
[----:B0-----:R-:W-:-:S06]  /*13940*/  IMAD.WIDE R222, R2, 0x2, R222 ;  /* 0x0000000202de7825 */ /* 0x001fcc00078e02de */
[----:B------:R0:W3:Y:S02]  /*13950*/  LDG.E.U16 R222, desc[UR4][R222.64] ;  /* 0x00000004dede7981 */ /* 0x0000e4000c1e1500 */
[----:B0-----:R-:W-:Y:S02]  /*13960*/  IADD3 R223, R0, R4, RZ ;  /* 0x0000000400df7210 */ /* 0x001fe40007ffe0ff */
[-C--:B-1----:R-:W-:Y:S02]  /*13970*/  LEA R226, R240, R216.reuse, 0x3 ;  /* 0x000000d8f0e27211 */ /* 0x082fe400078e18ff */
[----:B--2---:R-:W-:Y:S02]  /*13980*/  LEA R224, R252, R216, 0x2 ;  /* 0x000000d8fce07211 */ /* 0x004fe400078e10ff */
[----:B------:R-:W0:Y:S03]  /*13990*/  LDC R252, c[0x0][0x238] ;  /* 0x00008e00fffc7b82 */ /* 0x000e260000000800 */
[----:B------:R1:W-:Y:S04]  /*139a0*/  STL [R1+0x360], R224 ;  /* 0x000360e001007387 */ /* 0x0003e80000100800 */
[----:B------:R-:W-:Y:S04]  /*139b0*/  STL [R1+0xba0], R216 ;  /* 0x000ba0d801007387 */ /* 0x000fe80000100800 */
[----:B------:R2:W-:Y:S01]  /*139c0*/  STL [R1+0xb9c], R217 ;  /* 0x000b9cd901007387 */ /* 0x0005e20000100800 */
[----:B-1----:R-:W-:-:S03]  /*139d0*/  IMAD.WIDE R224, R2, 0x2, R224 ;  /* 0x0000000202e07825 */ /* 0x002fc600078e02e0 */
[----:B------:R1:W-:Y:S04]  /*139e0*/  STL [R1+0x358], R226 ;  /* 0x000358e201007387 */ /* 0x0003e80000100800 */
[----:B------:R0:W4:Y:S04]  /*139f0*/  LDG.E.U16 R224, desc[UR4][R224.64] ;  /* 0x00000004e0e07981 */ /* 0x000128000c1e1500 */
[----:B--2---:R-:W2:Y:S01]  /*13a00*/  LDL.LU R217, [R1+0x8c] ;  /* 0x00008c0001d97983 */ /* 0x004ea20000300800 */
[----:B-1----:R-:W-:-:S03]  /*13a10*/  IMAD.WIDE R226, R2, 0x2, R226 ;  /* 0x0000000202e27825 */ /* 0x002fc600078e02e2 */
[----:B------:R-:W3:Y:S04]  /*13a20*/  LDL.LU R216, [R1+0x80] ;  /* 0x0000800001d87983 */ /* 0x000ee80000300800 */
[----:B------:R1:W4:Y:S01]  /*13a30*/  LDG.E.U16 R226, desc[UR4][R226.64] ;  /* 0x00000004e2e27981 */ /* 0x000322000c1e1500 */
[----:B------:R-:W-:Y:S06]  /*13a40*/  BAR.SYNC.DEFER_BLOCKING 0x0 ;  /* 0x0000000000007b1d */ /* 0x000fec0000010000 */
[----:B------:R-:W4:Y:S04]  /*13a50*/  LDL.LU R240, [R1+0x78] ;  /* 0x0000780001f07983 */ /* 0x000f280000300800 */
[----:B------:R1:W-:Y:S04]  /*13a60*/  STS.U16 [R223], R238 ;  /* 0x000000eedf007388 */ /* 0x0003e80000000400 */
[----:B------:R0:W-:Y:S04]  /*13a70*/  STS.U16 [R223+0x400], R22 ;  /* 0x00040016df007388 */ /* 0x0001e80000000400 */
[----:B------:R0:W-:Y:S04]  /*13a80*/  STS.U16 [R223+0x800], R21 ;  /* 0x00080015df007388 */ /* 0x0001e80000000400 */
[----:B-1----:R-:W4:Y:S04]  /*13a90*/  LDL.LU R238, [R1+0x70] ;  /* 0x0000700001ee7983 */ /* 0x002f280000300800 */
[----:B0-----:R-:W4:Y:S04]  /*13aa0*/  LDL.LU R22, [R1+0x6c] ;  /* 0x00006c0001167983 */ /* 0x001f280000300800 */
[----:B------:R0:W-:Y:S04]  /*13ab0*/  STS.U16 [R223+0xc00], R12 ;  /* 0x000c000cdf007388 */ /* 0x0001e80000000400 */
[----:B------:R-:W4:Y:S04]  /*13ac0*/  LDL.LU R21, [R1+0x64] ;  /* 0x0000640001157983 */ /* 0x000f280000300800 */
[----:B------:R1:W-:Y:S04]  /*13ad0*/  STS.U16 [R223+0x1000], R11 ;  /* 0x0010000bdf007388 */ /* 0x0003e80000000400 */
[----:B0-----:R-:W4:Y:S04]  /*13ae0*/  LDL.LU R12, [R1+0x5c] ;  /* 0x00005c00010c7983 */ /* 0x001f280000300800 */
[----:B-1----:R-:W4:Y:S04]  /*13af0*/  LDL.LU R11, [R1+0x3c] ;  /* 0x00003c00010b7983 */ /* 0x002f280000300800 */
[----:B------:R0:W-:Y:S04]  /*13b00*/  STS.U16 [R223+0x1400], R249 ;  /* 0x001400f9df007388 */ /* 0x0001e80000000400 */
[----:B0-----:R-:W4:Y:S04]  /*13b10*/  LDL.LU R249, [R1+0xa0] ;  /* 0x0000a00001f97983 */ /* 0x001f280000300800 */
[----:B------:R-:W-:Y:S04]  /*13b20*/  STS.U16 [R223+0x2000], R243 ;  /* 0x002000f3df007388 */ /* 0x000fe80000000400 */
[----:B------:R-:W-:Y:S04]  /*13b30*/  STS.U16 [R223+0x1c00], R245 ;  /* 0x001c00f5df007388 */ /* 0x000fe80000000400 */
[----:B------:R-:W-:Y:S04]  /*13b40*/  STS.U16 [R223+0x1800], R247 ;  /* 0x001800f7df007388 */ /* 0x000fe80000000400 */
[----:B--2---:R-:W-:Y:S04]  /*13b50*/  STS.U16 [R223+0x2800], R217 ;  /* 0x002800d9df007388 */ /* 0x004fe80000000400 */
[----:B---3--:R-:W-:Y:S04]  /*13b60*/  STS.U16 [R223+0x2c00], R216 ;  /* 0x002c00d8df007388 */ /* 0x008fe80000000400 */
[----:B----4-:R-:W-:Y:S04]  /*13b70*/  STS.U16 [R223+0x3000], R240 ;  /* 0x003000f0df007388 */ /* 0x010fe80000000400 */
[----:B------:R-:W-:Y:S04]  /*13b80*/  STS.U16 [R223+0x3400], R238 ;  /* 0x003400eedf007388 */ /* 0x000fe80000000400 */
[----:B------:R-:W-:Y:S04]  /*13b90*/  STS.U16 [R223+0x3800], R22 ;  /* 0x00380016df007388 */ /* 0x000fe80000000400 */
[----:B------:R-:W-:Y:S04]  /*13ba0*/  STS.U16 [R223+0x3c00], R21 ;  /* 0x003c0015df007388 */ /* 0x000fe80000000400 */
[----:B------:R0:W-:Y:S04]  /*13bb0*/  STS.U16 [R223+0x4400], R11 ;  /* 0x0044000bdf007388 */ /* 0x0001e80000000400 */
[----:B0-----:R-:W2:Y:S04]  /*13bc0*/  LDL.LU R11, [R1+0x14c] ;  /* 0x00014c00010b7983 */ /* 0x001ea80000300800 */
[----:B------:R-:W3:Y:S04]  /*13bd0*/  LDL.LU R243, [R1+0xdc] ;  /* 0x0000dc0001f37983 */ /* 0x000ee80000300800 */
[----:B------:R-:W4:Y:S04]  /*13be0*/  LDL.LU R245, [R1+0xd8] ;  /* 0x0000d80001f57983 */ /* 0x000f280000300800 */
[----:B------:R0:W-:Y:S04]  /*13bf0*/  STS.U16 [R223+0x2400], R249 ;  /* 0x002400f9df007388 */ /* 0x0001e80000000400 */
[----:B------:R-:W4:Y:S04]  /*13c00*/  LDL.LU R247, [R1+0xcc] ;  /* 0x0000cc0001f77983 */ /* 0x000f280000300800 */
[----:B0-----:R-:W3:Y:S04]  /*13c10*/  LDL.LU R249, [R1+0xb4] ;  /* 0x0000b40001f97983 */ /* 0x001ee80000300800 */
[----:B------:R-:W4:Y:S04]  /*13c20*/  LDL.LU R217, [R1+0xd0] ;  /* 0x0000d00001d97983 */ /* 0x000f280000300800 */
[----:B------:R-:W3:Y:S04]  /*13c30*/  LDL.LU R216, [R1+0xbc] ;  /* 0x0000bc0001d87983 */ /* 0x000ee80000300800 */
[----:B------:R-:W3:Y:S04]  /*13c40*/  LDL.LU R240, [R1+0xa8] ;  /* 0x0000a80001f07983 */ /* 0x000ee80000300800 */
[----:B------:R-:W4:Y:S04]  /*13c50*/  LDL.LU R238, [R1+0x98] ;  /* 0x0000980001ee7983 */ /* 0x000f280000300800 */
[----:B------:R-:W3:Y:S04]  /*13c60*/  LDL.LU R22, [R1+0x84] ;  /* 0x0000840001167983 */ /* 0x000ee80000300800 */
[----:B------:R0:W-:Y:S04]  /*13c70*/  STS.U16 [R223+0x4000], R12 ;  /* 0x0040000cdf007388 */ /* 0x0001e80000000400 */
[----:B------:R-:W4:Y:S04]  /*13c80*/  LDL.LU R21, [R1+0x7c] ;  /* 0x00007c0001157983 */ /* 0x000f280000300800 */
[----:B0-----:R-:W3:Y:S04]  /*13c90*/  LDL.LU R12, [R1+0x74] ;  /* 0x00007400010c7983 */ /* 0x001ee80000300800 */
[----:B------:R0:W-:Y:S04]  /*13ca0*/  STS.U16 [R223+0x5c00], R231 ;  /* 0x005c00e7df007388 */ /* 0x0001e80000000400 */
[----:B------:R1:W-:Y:S04]  /*13cb0*/  STS.U16 [R223+0x4800], R241 ;  /* 0x004800f1df007388 */ /* 0x0003e80000000400 */
[----:B------:R1:W-:Y:S01]  /*13cc0*/  STS.U16 [R223+0x4c00], R239 ;  /* 0x004c00efdf007388 */ /* 0x0003e20000000400 */
[----:B0-----:R-:W-:-:S03]  /*13cd0*/  LOP3.LUT R231, R4, 0x10, RZ, 0x3c, !PT ;  /* 0x0000001004e77812 */ /* 0x001fc600078e3cff */
[----:B------:R0:W-:Y:S04]  /*13ce0*/  STS.U16 [R223+0x5000], R237 ;  /* 0x005000eddf007388 */ /* 0x0001e80000000400 */
[----:B-1----:R-:W3:Y:S01]  /*13cf0*/  LDL.LU R241, [R1+0xf8] ;  /* 0x0000f80001f17983 */ /* 0x002ee20000300800 */
[----:B------:R-:W-:-:S03]  /*13d00*/  IADD3 R231, R0, R231, RZ ;  /* 0x000000e700e77210 */ /* 0x000fc60007ffe0ff */
[----:B------:R-:W3:Y:S04]  /*13d10*/  LDL.LU R239, [R1+0xfc] ;  /* 0x0000fc0001ef7983 */ /* 0x000ee80000300800 */
[----:B0-----:R-:W3:Y:S04]  /*13d20*/  LDL.LU R237, [R1+0x108] ;  /* 0x0001080001ed7983 */ /* 0x001ee80000300800 */
[----:B------:R0:W-:Y:S04]  /*13d30*/  STS.U16 [R223+0x5400], R235 ;  /* 0x005400ebdf007388 */ /* 0x0001e80000000400 */
[----:B------:R1:W-:Y:S04]  /*13d40*/  STS.U16 [R223+0x5800], R233 ;  /* 0x005800e9df007388 */ /* 0x0003e80000000400 */
[----:B------:R1:W-:Y:S04]  /*13d50*/  STS.U16 [R223+0x6000], R229 ;  /* 0x006000e5df007388 */ /* 0x0003e80000000400 */
[----:B0-----:R-:W3:Y:S04]  /*13d60*/  LDL.LU R235, [R1+0x110] ;  /* 0x0001100001eb7983 */ /* 0x001ee80000300800 */
[----:B-1----:R-:W3:Y:S04]  /*13d70*/  LDL.LU R233, [R1+0x120] ;  /* 0x0001200001e97983 */ /* 0x002ee80000300800 */
[----:B------:R-:W3:Y:S04]  /*13d80*/  LDL.LU R229, [R1+0x124] ;  /* 0x0001240001e57983 */ /* 0x000ee80000300800 */
[----:B------:R0:W-:Y:S04]  /*13d90*/  STS.U16 [R223+0x6400], R5 ;  /* 0x00640005df007388 */ /* 0x0001e80000000400 */
[----:B------:R1:W-:Y:S04]  /*13da0*/  STS.U16 [R223+0x6800], R6 ;  /* 0x00680006df007388 */ /* 0x0003e80000000400 */
[----:B------:R1:W-:Y:S04]  /*13db0*/  STS.U16 [R223+0x6c00], R7 ;  /* 0x006c0007df007388 */ /* 0x0003e80000000400 */
[----:B0-----:R-:W3:Y:S04]  /*13dc0*/  LDL.LU R5, [R1+0x148] ;  /* 0x0001480001057983 */ /* 0x001ee80000300800 */
[----:B-1----:R-:W3:Y:S04]  /*13dd0*/  LDL.LU R6, [R1+0x15c] ;  /* 0x00015c0001067983 */ /* 0x002ee80000300800 */
[----:B------:R-:W-:Y:S04]  /*13de0*/  STS.U16 [R223+0x7000], R8 ;  /* 0x00700008df007388 */ /* 0x000fe80000000400 */
[----:B------:R-:W-:Y:S04]  /*13df0*/  STS.U16 [R223+0x7400], R13 ;  /* 0x0074000ddf007388 */ /* 0x000fe80000000400 */
[----:B------:R-:W-:Y:S04]  /*13e00*/  STS.U16 [R223+0x7800], R19 ;  /* 0x00780013df007388 */ /* 0x000fe80000000400 */
[----:B------:R-:W-:Y:S04]  /*13e10*/  STS.U16 [R223+0x7c00], R20 ;  /* 0x007c0014df007388 */ /* 0x000fe80000000400 */
[----:B------:R-:W3:Y:S04]  /*13e20*/  LDL.LU R7, [R1+0x160] ;  /* 0x0001600001077983 */ /* 0x000ee80000300800 */
[----:B--2---:R0:W-:Y:S04]  /*13e30*/  STS.U16 [R231+0x880], R11 ;  /* 0x0008800be7007388 */ /* 0x0041e80000000400 */
[----:B0-----:R-:W2:Y:S04]  /*13e40*/  LDL.LU R11, [R1+0x34c] ;  /* 0x00034c00010b7983 */ /* 0x001ea80000300800 */
[----:B----4-:R0:W-:Y:S04]  /*13e50*/  STS.U16 [R231+0x4c80], R21 ;  /* 0x004c8015e7007388 */ /* 0x0101e80000000400 */
[----:B---3--:R1:W-:Y:S04]  /*13e60*/  STS.U16 [R231+0x5080], R12 ;  /* 0x0050800ce7007388 */ /* 0x0083e80000000400 */
[----:B0-----:R-:W3:Y:S04]  /*13e70*/  LDL.LU R21, [R1+0xa4] ;  /* 0x0000a40001157983 */ /* 0x001ee80000300800 */
[----:B-1----:R-:W4:Y:S04]  /*13e80*/  LDL.LU R12, [R1+0x9c] ;  /* 0x00009c00010c7983 */ /* 0x002f280000300800 */
[----:B------:R0:W-:Y:S04]  /*13e90*/  STS.U16 [R231+0x4480], R238 ;  /* 0x004480eee7007388 */ /* 0x0001e80000000400 */
[----:B------:R1:W-:Y:S04]  /*13ea0*/  STS.U16 [R231+0x4880], R22 ;  /* 0x00488016e7007388 */ /* 0x0003e80000000400 */
[----:B0-----:R-:W2:Y:S04]  /*13eb0*/  LDL.LU R238, [R1+0x90] ;  /* 0x0000900001ee7983 */ /* 0x001ea80000300800 */
[----:B-1----:R-:W2:Y:S01]  /*13ec0*/  LDL.LU R22, [R1+0x88] ;  /* 0x0000880001167983 */ /* 0x002ea20000300800 */
[-C--:B------:R-:W-:Y:S01]  /*13ed0*/  FMUL R225, R154, R252.reuse ;  /* 0x000000fc9ae17220 */ /* 0x080fe20000400000 */
[----:B------:R-:W-:-:S05]  /*13ee0*/  FMUL R227, R155, R252 ;  /* 0x000000fc9be37220 */ /* 0x000fca0000400000 */
[----:B------:R-:W-:Y:S01]  /*13ef0*/  FMNMX R225, R225, R227, !PT ;  /* 0x000000e3e1e17209 */ /* 0x000fe20007800000 */
        /* <DEDUP_REMOVED lines=12> */
[-C--:B------:R-:W-:Y:S01]  /*13fc0*/  FMUL R227, R170, R252.reuse ;  /* 0x000000fcaae37220 */ /* 0x080fe20000400000 */
[----:B---3--:R0:W-:Y:S04]  /*13fd0*/  STS.U16 [R231+0x5480], R21 ;  /* 0x00548015e7007388 */ /* 0x0081e80000000400 */
[----:B----4-:R1:W-:Y:S04]  /*13fe0*/  STS.U16 [R231+0x5880], R12 ;  /* 0x0058800ce7007388 */ /* 0x0103e80000000400 */
[----:B0-----:R-:W3:Y:S04]  /*13ff0*/  LDL.LU R21, [R1+0x50] ;  /* 0x0000500001157983 */ /* 0x001ee80000300800 */
[----:B-1----:R-:W4:Y:S01]  /*14000*/  LDL.LU R12, [R1+0x34] ;  /* 0x00003400010c7983 */ /* 0x002f220000300800 */
        /* <DEDUP_REMOVED lines=20> */
[----:B------:R0:W-:Y:S04]  /*14150*/  STS.U16 [R231+0x6c80], R221 ;  /* 0x006c80dde7007388 */ /* 0x0001e80000000400 */
[----:B------:R-:W-:Y:S01]  /*14160*/  FMNMX R225, R227, R225, !PT ;  /* 0x000000e1e3e17209 */ /* 0x000fe20007800000 */
[-C--:B------:R-:W-:Y:S01]  /*14170*/  FMUL R227, R191, R252.reuse ;  /* 0x000000fcbfe37220 */ /* 0x080fe20000400000 */
[----:B0-----:R-:W3:Y:S04]  /*14180*/  LDL.LU R221, [R1+0xbb8] ;  /* 0x000bb80001dd7983 */ /* 0x001ee80000300800 */
[----:B------:R-:W-:Y:S01]  /*14190*/  FMNMX R225, R227, R225, !PT ;  /* 0x000000e1e3e17209 */ /* 0x000fe20007800000 */
[-C--:B------:R-:W-:Y:S01]  /*141a0*/  FMUL R227, R194, R252.reuse ;  /* 0x000000fcc2e37220 */ /* 0x080fe20000400000 */
[----:B------:R-:W-:Y:S04]  /*141b0*/  STS.U16 [R231+0x2080], R239 ;  /* 0x002080efe7007388 */ /* 0x000fe80000000400 */
[----:B------:R-:W-:Y:S01]  /*141c0*/  FMNMX R225, R227, R225, !PT ;  /* 0x000000e1e3e17209 */ /* 0x000fe20007800000 */
[----:B------:R-:W-:Y:S01]  /*141d0*/  STS.U16 [R231+0x2480], R241 ;  /* 0x002480f1e7007388 */ /* 0x000fe20000000400 */
[----:B------:R-:W-:-:S03]  /*141e0*/  FMUL R227, R195, R252 ;  /* 0x000000fcc3e37220 */ /* 0x000fc60000400000 */
[----:B------:R-:W-:Y:S04]  /*141f0*/  STS.U16 [R231+0x3880], R217 ;  /* 0x003880d9e7007388 */ /* 0x000fe80000000400 */
[----:B------:R-:W-:Y:S01]  /*14200*/  STS.U16 [R231+0x3c80], R216 ;  /* 0x003c80d8e7007388 */ /* 0x000fe20000000400 */
[----:B------:R-:W-:-:S03]  /*14210*/  FMNMX R225, R227, R225, !PT ;  /* 0x000000e1e3e17209 */ /* 0x000fc60007800000 */
[----:B------:R-:W-:Y:S01]  /*14220*/  STS.U16 [R231+0x7080], R218 ;  /* 0x007080dae7007388 */ /* 0x000fe20000000400 */
        /* <DEDUP_REMOVED lines=19> */
[----:B------:R-:W-:-:S05]  /*14360*/  FMNMX R225, R227, R225, !PT ;  /* 0x000000e1e3e17209 */ /* 0x000fca0007800000 */
[----:B------:R-:W0:Y:S02]  /*14370*/  SHFL.BFLY PT, R227, R225, 0x2, 0x1f ;  /* 0x0c401f00e1e37f89 */ /* 0x000e2400000e0000 */
[----:B0-----:R-:W-:-:S05]  /*14380*/  FMNMX R227, R225, R227, !PT ;  /* 0x000000e3e1e37209 */ /* 0x001fca0007800000 */
[----:B------:R-:W0:Y:S04]  /*14390*/  SHFL.BFLY PT, R225, R227, 0x1, 0x1f ;  /* 0x0c201f00e3e17f89 */ /* 0x000e2800000e0000 */
[----:B----4-:R1:W-:Y:S04]  /*143a0*/  STS.U16 [R231+0x6880], R12 ;  /* 0x0068800ce7007388 */ /* 0x0103e80000000400 */
[----:B-1----:R-:W4:Y:S04]  /*143b0*/  LDL.LU R12, [R1+0x24c] ;  /* 0x00024c00010c7983 */ /* 0x002f280000300800 */
[----:B------:R-:W4:Y:S04]  /*143c0*/  LDL.LU R239, [R1+0x270] ;  /* 0x0002700001ef7983 */ /* 0x000f280000300800 */
[----:B------:R-:W4:Y:S04]  /*143d0*/  LDL.LU R241, [R1+0x250] ;  /* 0x0002500001f17983 */ /* 0x000f280000300800 */
[----:B------:R-:W4:Y:S04]  /*143e0*/  LDL.LU R217, [R1+0x288] ;  /* 0x0002880001d97983 */ /* 0x000f280000300800 */
[----:B------:R-:W4:Y:S04]  /*143f0*/  LDL.LU R216, [R1+0x278] ;  /* 0x0002780001d87983 */ /* 0x000f280000300800 */
[----:B------:R-:W4:Y:S04]  /*14400*/  LDL.LU R218, [R1+0x254] ;  /* 0x0002540001da7983 */ /* 0x000f280000300800 */
[----:B------:R0:W-:Y:S02]  /*14410*/  STS.U16 [R231+0xc80], R5 ;  /* 0x000c8005e7007388 */ /* 0x0001e40000000400 */
[----:B0-----:R-:W-:-:S04]  /*14420*/  FMNMX R5, R227, R225, !PT ;  /* 0x000000e1e3057209 */ /* 0x001fc80007800000 */
[----:B--2---:R-:W-:Y:S01]  /*14430*/  FMNMX R5, R5, R11, !PT ;  /* 0x0000000b05057209 */ /* 0x004fe20007800000 */
[----:B------:R0:W-:Y:S04]  /*14440*/  STS.U16 [R231+0x80], R7 ;  /* 0x00008007e7007388 */ /* 0x0001e80000000400 */
[-C--:B0-----:R-:W-:Y:S01]  /*14450*/  FFMA R7, R154, R252.reuse, -R5 ;  /* 0x000000fc9a077223 */ /* 0x081fe20000000805 */
[----:B------:R0:W-:Y:S03]  /*14460*/  STS.U16 [R231+0x3480], R249 ;  /* 0x003480f9e7007388 */ /* 0x0001e60000000400 */
[----:B------:R-:W-:Y:S01]  /*14470*/  FMUL R7, R7, 1.4426950216293334961 ;  /* 0x3fb8aa3b07077820 */ /* 0x000fe20000400000 */
[----:B------:R1:W-:Y:S03]  /*14480*/  STS.U16 [R231+0x480], R6 ;  /* 0x00048006e7007388 */ /* 0x0003e60000000400 */
[----:B0-----:R0:W-:Y:S01]  /*14490*/  MUFU.EX2 R249, R7 ;  /* 0x0000000700f97308 */ /* 0x0011e20000000800 */
[-C--:B-1----:R-:W-:Y:S01]  /*144a0*/  FMUL R6, R152, R252.reuse ;  /* 0x000000fc98067220 */ /* 0x082fe20000400000 */
[----:B0-----:R-:W-:-:S05]  /*144b0*/  FMUL R7, R153, R252 ;  /* 0x000000fc99077220 */ /* 0x001fca0000400000 */
        /* <DEDUP_REMOVED lines=20> */
[-C--:B------:R-:W-:Y:S01]  /*14600*/  FMUL R8, R176, R252.reuse ;  /* 0x000000fcb0087220 */ /* 0x080fe20000400000 */
[----:B------:R-:W-:-:S03]  /*14610*/  FFMA R159, R159, R252, -R5 ;  /* 0x000000fc9f9f7223 */ /* 0x000fc60000000805 */
[----:B------:R-:W-:Y:S01]  /*14620*/  FMNMX R7, R7, R6, !PT ;  /* 0x0000000607077209 */ /* 0x000fe20007800000 */
[-C--:B------:R-:W-:Y:S01]  /*14630*/  FMUL R13, R177, R252.reuse ;  /* 0x000000fcb10d7220 */ /* 0x080fe20000400000 */
[----:B------:R-:W-:Y:S02]  /*14640*/  FMUL R159, R159, 1.4426950216293334961 ;  /* 0x3fb8aa3b9f9f7820 */ /* 0x000fe40000400000 */
[----:B------:R-:W-:Y:S01]  /*14650*/  FMNMX R8, R8, R7, !PT ;  /* 0x0000000708087209 */ /* 0x000fe20007800000 */
[----:B------:R-:W-:Y:S01]  /*14660*/  FMUL R19, R180, R252 ;  /* 0x000000fcb4137220 */ /* 0x000fe20000400000 */
[----:B------:R0:W-:Y:S02]  /*14670*/  STS.U16 [R231+0x2880], R243 ;  /* 0x002880f3e7007388 */ /* 0x0001e40000000400 */
[----:B------:R-:W-:Y:S01]  /*14680*/  FMNMX R13, R13, R8, !PT ;  /* 0x000000080d0d7209 */ /* 0x000fe20007800000 */
[-CC-:B------:R-:W-:Y:S01]  /*14690*/  FFMA R155, R155, R252.reuse, -R5.reuse ;  /* 0x000000fc9b9b7223 */ /* 0x180fe20000000805 */
[----:B------:R-:W-:-:S02]  /*146a0*/  FFMA R158, R158, R252, -R5 ;  /* 0x000000fc9e9e7223 */ /* 0x000fc40000000805 */
[----:B------:R-:W-:Y:S01]  /*146b0*/  FMNMX R19, R19, R13, !PT ;  /* 0x0000000d13137209 */ /* 0x000fe20007800000 */
[----:B0-----:R0:W-:Y:S01]  /*146c0*/  MUFU.EX2 R243, R159 ;  /* 0x0000009f00f37308 */ /* 0x0011e20000000800 */
[----:B------:R-:W-:Y:S01]  /*146d0*/  FMUL R155, R155, 1.4426950216293334961 ;  /* 0x3fb8aa3b9b9b7820 */ /* 0x000fe20000400000 */
[-C--:B------:R-:W-:Y:S01]  /*146e0*/  FMUL R154, R184, R252.reuse ;  /* 0x000000fcb89a7220 */ /* 0x080fe20000400000 */
[----:B------:R1:W-:Y:S01]  /*146f0*/  STS.U16 [R231+0x3080], R247 ;  /* 0x003080f7e7007388 */ /* 0x0003e20000000400 */
[----:B0-----:R-:W-:Y:S01]  /*14700*/  FMUL R159, R181, R252 ;  /* 0x000000fcb59f7220 */ /* 0x001fe20000400000 */
[----:B------:R-:W-:-:S04]  /*14710*/  FMUL R158, R158, 1.4426950216293334961 ;  /* 0x3fb8aa3b9e9e7820 */ /* 0x000fc80000400000 */
[----:B------:R-:W-:Y:S01]  /*14720*/  FMNMX R159, R159, R19, !PT ;  /* 0x000000139f9f7209 */ /* 0x000fe20007800000 */
[----:B-1----:R0:W-:Y:S01]  /*14730*/  MUFU.EX2 R247, R155 ;  /* 0x0000009b00f77308 */ /* 0x0021e20000000800 */
[----:B------:R1:W-:Y:S02]  /*14740*/  STS.U16 [R231+0x2c80], R245 ;  /* 0x002c80f5e7007388 */ /* 0x0003e40000000400 */
[----:B------:R-:W-:Y:S01]  /*14750*/  FMNMX R159, R154, R159, !PT ;  /* 0x0000009f9a9f7209 */ /* 0x000fe20007800000 */
[-C--:B------:R-:W-:Y:S01]  /*14760*/  FFMA R162, R162, R252.reuse, -R5 ;  /* 0x000000fca2a27223 */ /* 0x080fe20000000805 */
[----:B0-----:R-:W-:-:S03]  /*14770*/  FMUL R155, R185, R252 ;  /* 0x000000fcb99b7220 */ /* 0x001fc60000400000 */
[----:B-1----:R0:W-:Y:S02]  /*14780*/  MUFU.EX2 R245, R158 ;  /* 0x0000009e00f57308 */ /* 0x0021e40000000800 */
[----:B------:R-:W-:Y:S01]  /*14790*/  FMNMX R159, R155, R159, !PT ;  /* 0x0000009f9b9f7209 */ /* 0x000fe20007800000 */
[----:B------:R-:W-:Y:S01]  /*147a0*/  FMUL R162, R162, 1.4426950216293334961 ;  /* 0x3fb8aa3ba2a27820 */ /* 0x000fe20000400000 */
[-C--:B------:R-:W-:Y:S01]  /*147b0*/  FMUL R155, R189, R252.reuse ;  /* 0x000000fcbd9b7220 */ /* 0x080fe20000400000 */
[-C--:B0-----:R-:W-:Y:S01]  /*147c0*/  FMUL R158, R188, R252.reuse ;  /* 0x000000fcbc9e7220 */ /* 0x081fe20000400000 */
[----:B------:R0:W-:Y:S04]  /*147d0*/  STS.U16 [R231+0x1c80], R237 ;  /* 0x001c80ede7007388 */ /* 0x0001e80000000400 */
[----:B------:R-:W-:Y:S01]  /*147e0*/  FMNMX R158, R158, R159, !PT ;  /* 0x0000009f9e9e7209 */ /* 0x000fe20007800000 */
[----:B------:R-:W-:Y:S01]  /*147f0*/  FMUL R159, R192, R252 ;  /* 0x000000fcc09f7220 */ /* 0x000fe20000400000 */
[----:B0-----:R0:W-:Y:S02]  /*14800*/  MUFU.EX2 R237, R162 ;  /* 0x000000a200ed7308 */ /* 0x0011e40000000800 */
[----:B0-----:R-:W-:Y:S01]  /*14810*/  FMNMX R162, R155, R158, !PT ;  /* 0x0000009e9ba27209 */ /* 0x001fe20007800000 */
[----:B------:R-:W-:-:S03]  /*14820*/  FMUL R158, R193, R252 ;  /* 0x000000fcc19e7220 */ /* 0x000fc60000400000 */
[----:B------:R-:W-:Y:S01]  /*14830*/  FMNMX R159, R159, R162, !PT ;  /* 0x000000a29f9f7209 */ /* 0x000fe20007800000 */
        /* <DEDUP_REMOVED lines=19> */
[----:B------:R-:W-:Y:S02]  /*14970*/  FMNMX R158, R162, R158, !PT ;  /* 0x0000009ea29e7209 */ /* 0x000fe40007800000 */
[----:B------:R-:W-:Y:S02]  /*14980*/  LOP3.LUT R162, R4, 0x20, RZ, 0x3c, !PT ;  /* 0x0000002004a27812 */ /* 0x000fe400078e3cff */
[----:B------:R-:W-:Y:S01]  /*14990*/  FMNMX R159, R159, R158, !PT ;  /* 0x0000009e9f9f7209 */ /* 0x000fe20007800000 */
[----:B------:R0:W-:Y:S01]  /*149a0*/  STS.U16 [R231+0x4080], R240 ;  /* 0x004080f0e7007388 */ /* 0x0001e20000000400 */
[----:B------:R-:W-:-:S03]  /*149b0*/  IADD3 R158, R0, R162, RZ ;  /* 0x000000a2009e7210 */ /* 0x000fc60007ffe0ff */
[----:B------:R1:W-:Y:S04]  /*149c0*/  STS.U16 [R231+0x5c80], R238 ;  /* 0x005c80eee7007388 */ /* 0x0003e80000000400 */
[----:B------:R2:W-:Y:S04]  /*149d0*/  STS.U16 [R231+0x6080], R22 ;  /* 0x00608016e7007388 */ /* 0x0005e80000000400 */
[----:B0-----:R-:W4:Y:S04]  /*149e0*/  LDL.LU R240, [R1+0x234] ;  /* 0x0002340001f07983 */ /* 0x001f280000300800 */
[----:B-1----:R-:W4:Y:S04]  /*149f0*/  LDL.LU R238, [R1+0x220] ;  /* 0x0002200001ee7983 */ /* 0x002f280000300800 */
[----:B------:R-:W-:Y:S04]  /*14a00*/  STS.U16 [R231+0x1080], R229 ;  /* 0x001080e5e7007388 */ /* 0x000fe80000000400 */
[----:B------:R-:W-:Y:S04]  /*14a10*/  STS.U16 [R231+0x1480], R233 ;  /* 0x001480e9e7007388 */ /* 0x000fe80000000400 */
[----:B------:R-:W-:Y:S04]  /*14a20*/  STS.U16 [R231+0x1880], R235 ;  /* 0x001880ebe7007388 */ /* 0x000fe80000000400 */
[----:B---3--:R0:W-:Y:S04]  /*14a30*/  STS.U16 [R231+0x6480], R21 ;  /* 0x00648015e7007388 */ /* 0x0081e80000000400 */
[----:B--2---:R-:W2:Y:S04]  /*14a40*/  LDL.LU R22, [R1+0x208] ;  /* 0x0002080001167983 */ /* 0x004ea80000300800 */
[----:B------:R-:W-:Y:S04]  /*14a50*/  STS.U16 [R231+0x7480], R14 ;  /* 0x0074800ee7007388 */ /* 0x000fe80000000400 */
[----:B------:R-:W-:Y:S04]  /*14a60*/  STS.U16 [R231+0x7880], R228 ;  /* 0x007880e4e7007388 */ /* 0x000fe80000000400 */
[----:B------:R-:W-:Y:S04]  /*14a70*/  STS.U16 [R231+0x7c80], R242 ;  /* 0x007c80f2e7007388 */ /* 0x000fe80000000400 */
[----:B0-----:R-:W3:Y:S04]  /*14a80*/  LDL.LU R21, [R1+0x1f0] ;  /* 0x0001f00001157983 */ /* 0x001ee80000300800 */
[----:B------:R0:W-:Y:S04]  /*14a90*/  STS.U16 [R158+0x100], R224 ;  /* 0x000100e09e007388 */ /* 0x0001e80000000400 */
[----:B----4-:R1:W-:Y:S01]  /*14aa0*/  STS.U16 [R158+0x500], R12 ;  /* 0x0005000c9e007388 */ /* 0x0103e20000000400 */
[----:B------:R-:W-:-:S03]  /*14ab0*/  FFMA R163, R163, R252, -R5 ;  /* 0x000000fca3a37223 */ /* 0x000fc60000000805 */
[----:B0-----:R-:W4:Y:S04]  /*14ac0*/  LDL.LU R224, [R1+0x1d8] ;  /* 0x0001d80001e07983 */ /* 0x001f280000300800 */
[----:B-1----:R-:W4:Y:S01]  /*14ad0*/  LDL.LU R12, [R1+0x1c8] ;  /* 0x0001c800010c7983 */ /* 0x002f220000300800 */
[-CC-:B------:R-:W-:Y:S01]  /*14ae0*/  FFMA R166, R166, R252.reuse, -R5.reuse ;  /* 0x000000fca6a67223 */ /* 0x180fe20000000805 */
[-CC-:B------:R-:W-:Y:S02]  /*14af0*/  FFMA R167, R167, R252.reuse, -R5.reuse ;  /* 0x000000fca7a77223 */ /* 0x180fe40000000805 */
[----:B------:R-:W4:Y:S01]  /*14b00*/  LDL.LU R242, [R1+0x1b4] ;  /* 0x0001b40001f27983 */ /* 0x000f220000300800 */
[-CC-:B------:R-:W-:Y:S01]  /*14b10*/  FFMA R170, R170, R252.reuse, -R5.reuse ;  /* 0x000000fcaaaa7223 */ /* 0x180fe20000000805 */
[-CC-:B------:R-:W-:Y:S01]  /*14b20*/  FFMA R171, R171, R252.reuse, -R5.reuse ;  /* 0x000000fcabab7223 */ /* 0x180fe20000000805 */
[-CC-:B------:R-:W-:Y:S01]  /*14b30*/  FFMA R174, R174, R252.reuse, -R5.reuse ;  /* 0x000000fcaeae7223 */ /* 0x180fe20000000805 */
[----:B------:R-:W4:Y:S01]  /*14b40*/  LDL.LU R231, [R1+0x1a4] ;  /* 0x0001a40001e77983 */ /* 0x000f220000300800 */
[-CC-:B------:R-:W-:Y:S01]  /*14b50*/  FFMA R175, R175, R252.reuse, -R5.reuse ;  /* 0x000000fcafaf7223 */ /* 0x180fe20000000805 */
        /* <DEDUP_REMOVED lines=14> */
[----:B------:R-:W4:Y:S01]  /*14c40*/  LDL.LU R228, [R1+0x18c] ;  /* 0x00018c0001e47983 */ /* 0x000f220000300800 */
[----:B------:R-:W-:-:S03]  /*14c50*/  FFMA R206, R206, R252, -R5 ;  /* 0x000000fccece7223 */ /* 0x000fc60000000805 */
        /* <DEDUP_REMOVED lines=10> */
[----:B0-----:R-:W4:Y:S04]  /*14d00*/  LDL.LU R218, [R1+0x10c] ;  /* 0x00010c0001da7983 */ /* 0x001f280000300800 */
[----:B------:R0:W-:Y:S04]  /*14d10*/  STS.U16 [R158+0x2100], R240 ;  /* 0x002100f09e007388 */ /* 0x0001e80000000400 */
[----:B------:R1:W-:Y:S04]  /*14d20*/  STS.U16 [R158+0x2500], R238 ;  /* 0x002500ee9e007388 */ /* 0x0003e80000000400 */
[----:B0-----:R-:W4:Y:S04]  /*14d30*/  LDL.LU R240, [R1+0xf4] ;  /* 0x0000f40001f07983 */ /* 0x001f280000300800 */
[----:B-1----:R-:W4:Y:S04]  /*14d40*/  LDL.LU R238, [R1+0xc4] ;  /* 0x0000c40001ee7983 */ /* 0x002f280000300800 */
[----:B--2---:R0:W-:Y:S04]  /*14d50*/  STS.U16 [R158+0x2900], R22 ;  /* 0x002900169e007388 */ /* 0x0041e80000000400 */
[----:B0-----:R-:W2:Y:S04]  /*14d60*/  LDL.LU R22, [R1+0x68] ;  /* 0x0000680001167983 */ /* 0x001ea80000300800 */
[----:B---3--:R0:W-:Y:S04]  /*14d70*/  STS.U16 [R158+0x2d00], R21 ;  /* 0x002d00159e007388 */ /* 0x0081e80000000400 */
[----:B0-----:R-:W3:Y:S04]  /*14d80*/  LDL.LU R21, [R1+0x44] ;  /* 0x0000440001157983 */ /* 0x001ee80000300800 */
[----:B----4-:R0:W-:Y:S04]  /*14d90*/  STS.U16 [R158+0x3500], R12 ;  /* 0x0035000c9e007388 */ /* 0x0101e80000000400 */
[----:B0-----:R-:W4:Y:S04]  /*14da0*/  LDL.LU R12, [R1+0x28] ;  /* 0x00002800010c7983 */ /* 0x001f280000300800 */
[----:B------:R0:W-:Y:S04]  /*14db0*/  STS.U16 [R158+0x5500], R218 ;  /* 0x005500da9e007388 */ /* 0x0001e80000000400 */
[----:B0-----:R-:W4:Y:S04]  /*14dc0*/  LDL.LU R218, [R1+0x2a8] ;  /* 0x0002a80001da7983 */ /* 0x001f280000300800 */
[----:B------:R-:W0:Y:S04]  /*14dd0*/  SHFL.BFLY PT, R162, R159, 0x2, 0x1f ;  /* 0x0c401f009fa27f89 */ /* 0x000e2800000e0000 */
[----:B------:R1:W-:Y:S02]  /*14de0*/  STS.U16 [R158+0x1d00], R252 ;  /* 0x001d00fc9e007388 */ /* 0x0003e40000000400 */
[----:B-1----:R-:W1:Y:S01]  /*14df0*/  LDC R252, c[0x0][0x238] ;  /* 0x00008e00fffc7b82 */ /* 0x002e620000000800 */
[----:B0-----:R-:W-:-:S05]  /*14e00*/  FMNMX R162, R159, R162, !PT ;  /* 0x000000a29fa27209 */ /* 0x001fca0007800000 */
[----:B------:R-:W0:Y:S01]  /*14e10*/  SHFL.BFLY PT, R159, R162, 0x1, 0x1f ;  /* 0x0c201f00a29f7f89 */ /* 0x000e2200000e0000 */
[----:B------:R-:W-:-:S03]  /*14e20*/  FMUL R163, R163, 1.4426950216293334961 ;  /* 0x3fb8aa3ba3a37820 */ /* 0x000fc60000400000 */
[----:B------:R1:W-:Y:S04]  /*14e30*/  STS.U16 [R158+0x5d00], R221 ;  /* 0x005d00dd9e007388 */ /* 0x0003e80000000400 */
[----:B------:R0:W-:Y:S01]  /*14e40*/  STS.U16 [R158+0x5100], R216 ;  /* 0x005100d89e007388 */ /* 0x0001e20000000400 */
[----:B-1----:R-:W-:-:S03]  /*14e50*/  FFMA R207, R207, R252, -R5 ;  /* 0x000000fccfcf7223 */ /* 0x002fc60000000805 */
[----:B------:R-:W4:Y:S04]  /*14e60*/  LDL.LU R221, [R1+0x354] ;  /* 0x0003540001dd7983 */ /* 0x000f280000300800 */
[----:B0-----:R-:W4:Y:S01]  /*14e70*/  LDL.LU R216, [R1+0x2d4] ;  /* 0x0002d40001d87983 */ /* 0x001f220000300800 */
[----:B------:R-:W-:Y:S01]  /*14e80*/  FFMA R211, R211, R252, -R5 ;  /* 0x000000fcd3d37223 */ /* 0x000fe20000000805 */
[----:B------:R0:W-:Y:S01]  /*14e90*/  MUFU.EX2 R235, R163 ;  /* 0x000000a300eb7308 */ /* 0x0001e20000000800 */
[----:B------:R-:W-:Y:S01]  /*14ea0*/  FMUL R14, R199, 1.4426950216293334961 ;  /* 0x3fb8aa3bc70e7820 */ /* 0x000fe20000400000 */
[----:B------:R-:W-:Y:S01]  /*14eb0*/  FMUL R199, R203, 1.4426950216293334961 ;  /* 0x3fb8aa3bcbc77820 */ /* 0x000fe20000400000 */
[----:B------:R-:W-:Y:S01]  /*14ec0*/  STS.U16 [R158+0x7100], R219 ;  /* 0x007100db9e007388 */ /* 0x000fe20000000400 */
[----:B------:R-:W-:Y:S01]  /*14ed0*/  FMUL R203, R207, 1.4426950216293334961 ;  /* 0x3fb8aa3bcfcb7820 */ /* 0x000fe20000400000 */
[----:B------:R-:W-:Y:S01]  /*14ee0*/  FMUL R207, R211, 1.4426950216293334961 ;  /* 0x3fb8aa3bd3cf7820 */ /* 0x000fe20000400000 */
[----:B------:R-:W-:-:S02]  /*14ef0*/  FMNMX R211, R162, R159, !PT ;  /* 0x0000009fa2d37209 */ /* 0x000fc40007800000 */
[----:B0-----:R-:W-:Y:S01]  /*14f00*/  LOP3.LUT R163, R4, 0x30, RZ, 0x3c, !PT ;  /* 0x0000003004a37812 */ /* 0x001fe200078e3cff */
[----:B------:R-:W-:Y:S03]  /*14f10*/  STS.U16 [R158+0x7d00], R244 ;  /* 0x007d00f49e007388 */ /* 0x000fe60000000400 */
[----:B------:R-:W-:Y:S01]  /*14f20*/  IADD3 R159, R0, R163, RZ ;  /* 0x000000a3009f7210 */ /* 0x000fe20007ffe0ff */
[----:B------:R-:W-:Y:S01]  /*14f30*/  FADD R162, -R5, R11 ;  /* 0x0000000b05a27221 */ /* 0x000fe20000000100 */
        /* <DEDUP_REMOVED lines=19> */
[----:B------:R-:W4:Y:S04]  /*15070*/  LDL.LU R219, [R1+0x284] ;  /* 0x0002840001db7983 */ /* 0x000f280000300800 */
[----:B------:R-:W4:Y:S04]  /*15080*/  LDL.LU R244, [R1+0x26c] ;  /* 0x00026c0001f47983 */ /* 0x000f280000300800 */
[----:B------:R-:W4:Y:S04]  /*15090*/  LDL.LU R11, [R1+0x248] ;  /* 0x00024800010b7983 */ /* 0x000f280000300800 */
[----:B------:R0:W-:Y:S04]  /*150a0*/  STS.U16 [R159+0x180], R218 ;  /* 0x000180da9f007388 */ /* 0x0001e80000000400 */
        /* <DEDUP_REMOVED lines=10> */
[----:B0-----:R-:W4:Y:S04]  /*15150*/  LDL.LU R216, [R1+0x16c] ;  /* 0x00016c0001d87983 */ /* 0x001f280000300800 */
[----:B------:R-:W-:Y:S04]  /*15160*/  STS.U16 [R159+0x980], R240 ;  /* 0x000980f09f007388 */ /* 0x000fe80000000400 */
[----:B------:R0:W-:Y:S04]  /*15170*/  STS.U16 [R159+0xd80], R238 ;  /* 0x000d80ee9f007388 */ /* 0x0001e80000000400 */
[----:B0-----:R-:W4:Y:S04]  /*15180*/  LDL.LU R238, [R1+0x150] ;  /* 0x0001500001ee7983 */ /* 0x001f280000300800 */
[----:B------:R-:W4:Y:S04]  /*15190*/  LDL.LU R240, [R1+0x134] ;  /* 0x0001340001f07983 */ /* 0x000f280000300800 */
[----:B--2---:R0:W-:Y:S04]  /*151a0*/  STS.U16 [R159+0x1180], R22 ;  /* 0x001180169f007388 */ /* 0x0041e80000000400 */
[----:B0-----:R-:W2:Y:S04]  /*151b0*/  LDL.LU R22, [R1+0x11c] ;  /* 0x00011c0001167983 */ /* 0x001ea80000300800 */
[----:B---3--:R0:W-:Y:S04]  /*151c0*/  STS.U16 [R159+0x1580], R21 ;  /* 0x001580159f007388 */ /* 0x0081e80000000400 */
[----:B0-----:R-:W3:Y:S04]  /*151d0*/  LDL.LU R21, [R1+0xf0] ;  /* 0x0000f00001157983 */ /* 0x001ee80000300800 */
[----:B----4-:R0:W-:Y:S04]  /*151e0*/  STS.U16 [R159+0x1980], R12 ;  /* 0x0019800c9f007388 */ /* 0x0101e80000000400 */
[----:B------:R1:W-:Y:S04]  /*151f0*/  STS.U16 [R159+0x1d80], R219 ;  /* 0x001d80db9f007388 */ /* 0x0003e80000000400 */
[----:B0-----:R-:W4:Y:S04]  /*15200*/  LDL.LU R12, [R1+0xc8] ;  /* 0x0000c800010c7983 */ /* 0x001f280000300800 */
[----:B-1----:R-:W4:Y:S04]  /*15210*/  LDL.LU R219, [R1+0x94] ;  /* 0x0000940001db7983 */ /* 0x002f280000300800 */
[----:B------:R0:W-:Y:S04]  /*15220*/  STS.U16 [R159+0x2580], R11 ;  /* 0x0025800b9f007388 */ /* 0x0001e80000000400 */
[----:B0-----:R-:W4:Y:S04]  /*15230*/  LDL.LU R11, [R1+0x4c] ;  /* 0x00004c00010b7983 */ /* 0x001f280000300800 */
[----:B------:R0:W-:Y:S04]  /*15240*/  STS.U16 [R159+0x2980], R218 ;  /* 0x002980da9f007388 */ /* 0x0001e80000000400 */
[----:B0-----:R-:W4:Y:S04]  /*15250*/  LDL.LU R218, [R1+0x30] ;  /* 0x0000300001da7983 */ /* 0x001f280000300800 */
[----:B------:R-:W-:Y:S04]  /*15260*/  STS.U16 [R159+0x7180], R23 ;  /* 0x007180179f007388 */ /* 0x000fe80000000400 */
[----:B------:R0:W-:Y:S04]  /*15270*/  STS.U16 [R159+0x5180], R238 ;  /* 0x005180ee9f007388 */ /* 0x0001e80000000400 */
[----:B0-----:R-:W4:Y:S04]  /*15280*/  LDL.LU R238, [R1+0x2ec] ;  /* 0x0002ec0001ee7983 */ /* 0x001f280000300800 */
[----:B--2---:R0:W-:Y:S04]  /*15290*/  STS.U16 [R159+0x5980], R22 ;  /* 0x005980169f007388 */ /* 0x0041e80000000400 */
[----:B0-----:R-:W2:Y:S04]  /*152a0*/  LDL.LU R22, [R1+0x300] ;  /* 0x0003000001167983 */ /* 0x001ea80000300800 */
[----:B---3--:R0:W-:Y:S04]  /*152b0*/  STS.U16 [R159+0x5d80], R21 ;  /* 0x005d80159f007388 */ /* 0x0081e80000000400 */
[----:B0-----:R-:W3:Y:S04]  /*152c0*/  LDL.LU R21, [R1+0x2fc] ;  /* 0x0002fc0001157983 */ /* 0x001ee80000300800 */
[----:B----4-:R0:W-:Y:S04]  /*152d0*/  STS.U16 [R159+0x6580], R219 ;  /* 0x006580db9f007388 */ /* 0x0101e80000000400 */
[----:B------:R1:W-:Y:S04]  /*152e0*/  STS.U16 [R159+0x6180], R12 ;  /* 0x0061800c9f007388 */ /* 0x0003e80000000400 */
[----:B0-----:R-:W4:Y:S04]  /*152f0*/  LDL.LU R219, [R1+0x2e8] ;  /* 0x0002e80001db7983 */ /* 0x001f280000300800 */
[----:B------:R0:W-:Y:S04]  /*15300*/  STS.U16 [R159+0x6980], R11 ;  /* 0x0069800b9f007388 */ /* 0x0001e80000000400 */
[----:B-1----:R-:W4:Y:S04]  /*15310*/  LDL.LU R12, [R1+0x2d8] ;  /* 0x0002d800010c7983 */ /* 0x002f280000300800 */
[----:B0-----:R-:W4:Y:S04]  /*15320*/  LDL.LU R11, [R1+0x2bc] ;  /* 0x0002bc00010b7983 */ /* 0x001f280000300800 */
[----:B------:R-:W4:Y:S04]  /*15330*/  LDL.LU R23, [R1+0x2a4] ;  /* 0x0002a40001177983 */ /* 0x000f280000300800 */
[----:B------:R0:W-:Y:S04]  /*15340*/  STS.U16 [R159+0x6d80], R218 ;  /* 0x006d80da9f007388 */ /* 0x0001e80000000400 */
[----:B0-----:R-:W4:Y:S01]  /*15350*/  LDL.LU R218, [R1+0x290] ;  /* 0x0002900001da7983 */ /* 0x001f220000300800 */
[----:B------:R-:W-:Y:S01]  /*15360*/  FMNMX R211, R211, R221, !PT ;  /* 0x000000ddd3d37209 */ /* 0x000fe20007800000 */
[----:B------:R-:W-:-:S04]  /*15370*/  FFMA R215, R215, R252, -R5 ;  /* 0x000000fcd7d77223 */ /* 0x000fc80000000805 */
[----:B------:R-:W-:Y:S01]  /*15380*/  FFMA R156, R156, R252, -R211 ;  /* 0x000000fc9c9c7223 */ /* 0x000fe200000008d3 */
[----:B------:R-:W-:-:S03]  /*15390*/  FMUL R15, R215, 1.4426950216293334961 ;  /* 0x3fb8aa3bd70f7820 */ /* 0x000fc60000400000 */
[----:B------:R-:W-:Y:S01]  /*153a0*/  FMUL R156, R156, 1.4426950216293334961 ;  /* 0x3fb8aa3b9c9c7820 */ /* 0x000fe20000400000 */
[----:B------:R0:W-:Y:S03]  /*153b0*/  STS.U16 [R159+0x7d80], R246 ;  /* 0x007d80f69f007388 */ /* 0x0001e60000000400 */
[----:B------:R1:W-:Y:S01]  /*153c0*/  MUFU.EX2 R215, R156 ;  /* 0x0000009c00d77308 */ /* 0x0003e20000000800 */
[----:B------:R0:W-:Y:S04]  /*153d0*/  STS.U16 [R159+0x7980], R232 ;  /* 0x007980e89f007388 */ /* 0x0001e80000000400 */
[----:B------:R0:W-:Y:S01]  /*153e0*/  STS.U16 [R159+0x3980], R231 ;  /* 0x003980e79f007388 */ /* 0x0001e20000000400 */
[----:B-1----:R-:W-:-:S03]  /*153f0*/  LOP3.LUT R156, R4, 0x40, RZ, 0x3c, !PT ;  /* 0x00000040049c7812 */ /* 0x002fc600078e3cff */
[----:B0-----:R-:W4:Y:S04]  /*15400*/  LDL.LU R246, [R1+0x274] ;  /* 0x0002740001f67983 */ /* 0x001f280000300800 */
[----:B------:R-:W4:Y:S01]  /*15410*/  LDL.LU R232, [R1+0x25c] ;  /* 0x00025c0001e87983 */ /* 0x000f220000300800 */
[----:B------:R-:W-:-:S03]  /*15420*/  IADD3 R156, R0, R156, RZ ;  /* 0x0000009c009c7210 */ /* 0x000fc60007ffe0ff */
        /* <DEDUP_REMOVED lines=12> */
[----:B------:R-:W-:Y:S04]  /*154f0*/  STS.U16 [R159+0x2d80], R230 ;  /* 0x002d80e69f007388 */ /* 0x000fe80000000400 */
[----:B------:R-:W-:Y:S04]  /*15500*/  STS.U16 [R159+0x3180], R224 ;  /* 0x003180e09f007388 */ /* 0x000fe80000000400 */
[----:B------:R-:W-:Y:S04]  /*15510*/  STS.U16 [R159+0x3d80], R228 ;  /* 0x003d80e49f007388 */ /* 0x000fe80000000400 */
[----:B------:R0:W-:Y:S04]  /*15520*/  STS.U16 [R159+0x5580], R240 ;  /* 0x005580f09f007388 */ /* 0x0001e80000000400 */
[----:B------:R-:W-:Y:S04]  /*15530*/  STS.U16 [R159+0x7580], R16 ;  /* 0x007580109f007388 */ /* 0x000fe80000000400 */
[----:B-1----:R-:W4:Y:S04]  /*15540*/  LDL.LU R216, [R1+0x1b0] ;  /* 0x0001b00001d87983 */ /* 0x002f280000300800 */
[----:B0-----:R-:W4:Y:S04]  /*15550*/  LDL.LU R240, [R1+0x1a0] ;  /* 0x0001a00001f07983 */ /* 0x001f280000300800 */
[----:B------:R-:W-:Y:S04]  /*15560*/  STS.U16 [R156+0x600], R238 ;  /* 0x000600ee9c007388 */ /* 0x000fe80000000400 */
[----:B--2---:R-:W-:Y:S04]  /*15570*/  STS.U16 [R156+0xa00], R22 ;  /* 0x000a00169c007388 */ /* 0x004fe80000000400 */
[----:B---3--:R-:W-:Y:S04]  /*15580*/  STS.U16 [R156+0xe00], R21 ;  /* 0x000e00159c007388 */ /* 0x008fe80000000400 */
[----:B----4-:R0:W-:Y:S04]  /*15590*/  STS.U16 [R156+0x1200], R219 ;  /* 0x001200db9c007388 */ /* 0x0101e80000000400 */
[----:B0-----:R-:W2:Y:S04]  /*155a0*/  LDL.LU R219, [R1+0x188] ;  /* 0x0001880001db7983 */ /* 0x001ea80000300800 */
[----:B------:R-:W3:Y:S04]  /*155b0*/  LDL.LU R238, [R1+0x170] ;  /* 0x0001700001ee7983 */ /* 0x000ee80000300800 */
[----:B------:R-:W4:Y:S04]  /*155c0*/  LDL.LU R22, [R1+0x144] ;  /* 0x0001440001167983 */ /* 0x000f280000300800 */
[----:B------:R0:W-:Y:S04]  /*155d0*/  STS.U16 [R156+0x1600], R12 ;  /* 0x0016000c9c007388 */ /* 0x0001e80000000400 */
[----:B------:R-:W4:Y:S04]  /*155e0*/  LDL.LU R21, [R1+0x12c] ;  /* 0x00012c0001157983 */ /* 0x000f280000300800 */
[----:B------:R1:W-:Y:S04]  /*155f0*/  STS.U16 [R156+0x1a00], R11 ;  /* 0x001a000b9c007388 */ /* 0x0003e80000000400 */
[----:B0-----:R-:W4:Y:S04]  /*15600*/  LDL.LU R12, [R1+0x100] ;  /* 0x00010000010c7983 */ /* 0x001f280000300800 */
[----:B------:R0:W-:Y:S04]  /*15610*/  STS.U16 [R156+0x1e00], R23 ;  /* 0x001e00179c007388 */ /* 0x0001e80000000400 */
[----:B-1----:R-:W4:Y:S04]  /*15620*/  LDL.LU R11, [R1+0xd4] ;  /* 0x0000d400010b7983 */ /* 0x002f280000300800 */
[----:B0-----:R-:W4:Y:S04]  /*15630*/  LDL.LU R23, [R1+0xac] ;  /* 0x0000ac0001177983 */ /* 0x001f280000300800 */
[----:B------:R0:W-:Y:S04]  /*15640*/  STS.U16 [R156+0x2200], R218 ;  /* 0x002200da9c007388 */ /* 0x0001e80000000400 */
[----:B0-----:R-:W4:Y:S04]  /*15650*/  LDL.LU R218, [R1+0x58] ;  /* 0x0000580001da7983 */ /* 0x001f280000300800 */
[----:B------:R-:W-:Y:S04]  /*15660*/  STS.U16 [R156+0x6e00], R220 ;  /* 0x006e00dc9c007388 */ /* 0x000fe80000000400 */
[----:B--2---:R0:W-:Y:S04]  /*15670*/  STS.U16 [R156+0x4e00], R219 ;  /* 0x004e00db9c007388 */ /* 0x0041e80000000400 */
[----:B---3--:R1:W-:Y:S04]  /*15680*/  STS.U16 [R156+0x5200], R238 ;  /* 0x005200ee9c007388 */ /* 0x0083e80000000400 */
[----:B0-----:R-:W2:Y:S04]  /*15690*/  LDL.LU R219, [R1+0x310] ;  /* 0x0003100001db7983 */ /* 0x001ea80000300800 */
[----:B----4-:R0:W-:Y:S04]  /*156a0*/  STS.U16 [R156+0x5600], R22 ;  /* 0x005600169c007388 */ /* 0x0101e80000000400 */
[----:B-1----:R-:W3:Y:S04]  /*156b0*/  LDL.LU R238, [R1+0x324] ;  /* 0x0003240001ee7983 */ /* 0x002ee80000300800 */
[----:B------:R1:W-:Y:S04]  /*156c0*/  STS.U16 [R156+0x5a00], R21 ;  /* 0x005a00159c007388 */ /* 0x0003e80000000400 */
[----:B0-----:R-:W4:Y:S04]  /*156d0*/  LDL.LU R22, [R1+0x314] ;  /* 0x0003140001167983 */ /* 0x001f280000300800 */
[----:B-1----:R-:W4:Y:S04]  /*156e0*/  LDL.LU R21, [R1+0x31c] ;  /* 0x00031c0001157983 */ /* 0x002f280000300800 */
[----:B------:R0:W-:Y:S04]  /*156f0*/  STS.U16 [R156+0x6a00], R218 ;  /* 0x006a00da9c007388 */ /* 0x0001e80000000400 */
[----:B0-----:R-:W4:Y:S04]  /*15700*/  LDL.LU R218, [R1+0x308] ;  /* 0x0003080001da7983 */ /* 0x001f280000300800 */
[----:B------:R-:W4:Y:S04]  /*15710*/  LDL.LU R220, [R1+0x2f4] ;  /* 0x0002f40001dc7983 */ /* 0x000f280000300800 */
[----:B------:R0:W-:Y:S04]  /*15720*/  STS.U16 [R156+0x5e00], R12 ;  /* 0x005e000c9c007388 */ /* 0x0001e80000000400 */
[----:B------:R1:W-:Y:S04]  /*15730*/  STS.U16 [R156+0x6200], R11 ;  /* 0x0062000b9c007388 */ /* 0x0003e80000000400 */
[----:B0-----:R-:W4:Y:S04]  /*15740*/  LDL.LU R12, [R1+0x2e0] ;  /* 0x0002e000010c7983 */ /* 0x001f280000300800 */
[----:B-1----:R-:W4:Y:S01]  /*15750*/  LDL.LU R11, [R1+0x2c8] ;  /* 0x0002c800010b7983 */ /* 0x002f220000300800 */
[----:B------:R-:W-:-:S04]  /*15760*/  FFMA R157, R157, R252, -R211 ;  /* 0x000000fc9d9d7223 */ /* 0x000fc800000008d3 */
[----:B------:R-:W-:-:S04]  /*15770*/  FMUL R157, R157, 1.4426950216293334961 ;  /* 0x3fb8aa3b9d9d7820 */ /* 0x000fc80000400000 */
[----:B------:R0:W-:Y:S01]  /*15780*/  MUFU.EX2 R224, R157 ;  /* 0x0000009d00e07308 */ /* 0x0001e20000000800 */
[----:B------:R-:W-:Y:S01]  /*15790*/  STS.U16 [R156+0x200], R226 ;  /* 0x000200e29c007388 */ /* 0x000fe20000000400 */
        /* <DEDUP_REMOVED lines=13> */
[----:B------:R-:W-:Y:S04]  /*15870*/  STS.U16 [R156+0x7200], R9 ;  /* 0x007200099c007388 */ /* 0x000fe80000000400 */
[----:B------:R-:W-:Y:S04]  /*15880*/  STS.U16 [R156+0x7600], R17 ;  /* 0x007600119c007388 */ /* 0x000fe80000000400 */
[----:B------:R-:W-:Y:S04]  /*15890*/  STS.U16 [R156+0x7a00], R234 ;  /* 0x007a00ea9c007388 */ /* 0x000fe80000000400 */
[----:B------:R-:W-:Y:S04]  /*158a0*/  STS.U16 [R156+0x7e00], R248 ;  /* 0x007e00f89c007388 */ /* 0x000fe80000000400 */
[----:B0-----:R-:W4:Y:S04]  /*158b0*/  LDL.LU R23, [R1+0x2ac] ;  /* 0x0002ac0001177983 */ /* 0x001f280000300800 */
[----:B--2---:R0:W-:Y:S04]  /*158c0*/  STS.U16 [R157+0x280], R219 ;  /* 0x000280db9d007388 */ /* 0x0041e80000000400 */
[----:B0-----:R-:W2:Y:S04]  /*158d0*/  LDL.LU R219, [R1+0x294] ;  /* 0x0002940001db7983 */ /* 0x001ea80000300800 */
[----:B------:R-:W2:Y:S04]  /*158e0*/  LDL.LU R248, [R1+0x264] ;  /* 0x0002640001f87983 */ /* 0x000ea80000300800 */
[----:B------:R-:W2:Y:S04]  /*158f0*/  LDL.LU R242, [R1+0x240] ;  /* 0x0002400001f27983 */ /* 0x000ea80000300800 */
[----:B------:R-:W2:Y:S04]  /*15900*/  LDL.LU R246, [R1+0x22c] ;  /* 0x00022c0001f67983 */ /* 0x000ea80000300800 */
[----:B------:R-:W2:Y:S04]  /*15910*/  LDL.LU R244, [R1+0x214] ;  /* 0x0002140001f47983 */ /* 0x000ea80000300800 */
[----:B------:R-:W2:Y:S04]  /*15920*/  LDL.LU R217, [R1+0x1fc] ;  /* 0x0001fc0001d97983 */ /* 0x000ea80000300800 */
[----:B------:R-:W2:Y:S04]  /*15930*/  LDL.LU R216, [R1+0x1e4] ;  /* 0x0001e40001d87983 */ /* 0x000ea80000300800 */
[----:B---3--:R0:W-:Y:S04]  /*15940*/  STS.U16 [R157+0x680], R238 ;  /* 0x000680ee9d007388 */ /* 0x0081e80000000400 */
[----:B------:R-:W3:Y:S04]  /*15950*/  LDL.LU R240, [R1+0x1c4] ;  /* 0x0001c40001f07983 */ /* 0x000ee80000300800 */
[----:B----4-:R-:W-:Y:S04]  /*15960*/  STS.U16 [R157+0xa80], R22 ;  /* 0x000a80169d007388 */ /* 0x010fe80000000400 */
[----:B0-----:R-:W4:Y:S04]  /*15970*/  LDL.LU R238, [R1+0x1ac] ;  /* 0x0001ac0001ee7983 */ /* 0x001f280000300800 */
[----:B------:R0:W-:Y:S04]  /*15980*/  STS.U16 [R157+0x1280], R218 ;  /* 0x001280da9d007388 */ /* 0x0001e80000000400 */
[----:B------:R1:W-:Y:S04]  /*15990*/  STS.U16 [R157+0x1680], R220 ;  /* 0x001680dc9d007388 */ /* 0x0003e80000000400 */
[----:B0-----:R-:W3:Y:S04]  /*159a0*/  LDL.LU R218, [R1+0x190] ;  /* 0x0001900001da7983 */ /* 0x001ee80000300800 */
[----:B------:R-:W4:Y:S04]  /*159b0*/  LDL.LU R22, [R1+0x178] ;  /* 0x0001780001167983 */ /* 0x000f280000300800 */
[----:B-1----:R-:W4:Y:S01]  /*159c0*/  LDL.LU R220, [R1+0x154] ;  /* 0x0001540001dc7983 */ /* 0x002f220000300800 */
[----:B------:R-:W-:Y:S01]  /*159d0*/  FMUL R162, R162, 1.4426950216293334961 ;  /* 0x3fb8aa3ba2a27820 */ /* 0x000fe20000400000 */
[----:B------:R-:W-:-:S02]  /*159e0*/  FFMA R158, R152, R252, -R211 ;  /* 0x000000fc989e7223 */ /* 0x000fc400000008d3 */
[----:B------:R0:W-:Y:S01]  /*159f0*/  STS.U16 [R157+0xe80], R21 ;  /* 0x000e80159d007388 */ /* 0x0001e20000000400 */
[----:B------:R1:W4:Y:S01]  /*15a00*/  MUFU.EX2 R152, R162 ;  /* 0x000000a200987308 */ /* 0x0003220000000800 */
[-CC-:B------:R-:W-:Y:S02]  /*15a10*/  FFMA R210, R210, R252.reuse, -R5.reuse ;  /* 0x000000fcd2d27223 */ /* 0x180fe40000000805 */
[----:B------:R0:W-:Y:S01]  /*15a20*/  STS.U16 [R157+0x1a80], R12 ;  /* 0x001a800c9d007388 */ /* 0x0001e20000000400 */
[-C--:B------:R-:W-:Y:S01]  /*15a30*/  FFMA R214, R214, R252.reuse, -R5 ;  /* 0x000000fcd6d67223 */ /* 0x080fe20000000805 */
[-CC-:B------:R-:W-:Y:S01]  /*15a40*/  FFMA R160, R160, R252.reuse, -R211.reuse ;  /* 0x000000fca0a07223 */ /* 0x180fe200000008d3 */
[-CC-:B------:R-:W-:Y:S01]  /*15a50*/  FFMA R161, R161, R252.reuse, -R211.reuse ;  /* 0x000000fca1a17223 */ /* 0x180fe200000008d3 */
[----:B------:R0:W-:Y:S01]  /*15a60*/  STS.U16 [R157+0x1e80], R11 ;  /* 0x001e800b9d007388 */ /* 0x0001e20000000400 */
[-CC-:B------:R-:W-:Y:S01]  /*15a70*/  FFMA R164, R164, R252.reuse, -R211.reuse ;  /* 0x000000fca4a47223 */ /* 0x180fe200000008d3 */
[----:B-1----:R-:W-:-:S02]  /*15a80*/  FFMA R162, R153, R252, -R211 ;  /* 0x000000fc99a27223 */ /* 0x002fc400000008d3 */
[----:B0-----:R-:W4:Y:S01]  /*15a90*/  LDL.LU R21, [R1+0x130] ;  /* 0x0001300001157983 */ /* 0x001f220000300800 */
        /* <DEDUP_REMOVED lines=9> */
[----:B------:R-:W4:Y:S01]  /*15b30*/  LDL.LU R11, [R1+0xec] ;  /* 0x0000ec00010b7983 */ /* 0x000f220000300800 */
[----:B------:R-:W-:-:S03]  /*15b40*/  FFMA R181, R181, R252, -R211 ;  /* 0x000000fcb5b57223 */ /* 0x000fc600000008d3 */
[----:B------:R-:W4:Y:S04]  /*15b50*/  LDL.LU R252, [R1+0x280] ;  /* 0x0002800001fc7983 */ /* 0x000f280000300800 */
[----:B------:R0:W-:Y:S04]  /*15b60*/  STS.U16 [R157+0x2280], R23 ;  /* 0x002280179d007388 */ /* 0x0001e80000000400 */
[----:B0-----:R-:W4:Y:S04]  /*15b70*/  LDL.LU R23, [R1+0xc0] ;  /* 0x0000c00001177983 */ /* 0x001f280000300800 */
[----:B--2---:R0:W-:Y:S04]  /*15b80*/  STS.U16 [R157+0x2680], R219 ;  /* 0x002680db9d007388 */ /* 0x0041e80000000400 */
[----:B0-----:R-:W2:Y:S04]  /*15b90*/  LDL.LU R219, [R1+0x60] ;  /* 0x0000600001db7983 */ /* 0x001ea80000300800 */
[----:B---3--:R0:W-:Y:S04]  /*15ba0*/  STS.U16 [R157+0x4e80], R218 ;  /* 0x004e80da9d007388 */ /* 0x0081e80000000400 */
[----:B----4-:R1:W-:Y:S04]  /*15bb0*/  STS.U16 [R157+0x5680], R220 ;  /* 0x005680dc9d007388 */ /* 0x0103e80000000400 */
[----:B0-----:R-:W3:Y:S04]  /*15bc0*/  LDL.LU R218, [R1+0x338] ;  /* 0x0003380001da7983 */ /* 0x001ee80000300800 */
[----:B-1----:R-:W4:Y:S04]  /*15bd0*/  LDL.LU R220, [R1+0x334] ;  /* 0x0003340001dc7983 */ /* 0x002f280000300800 */
[----:B------:R0:W-:Y:S04]  /*15be0*/  STS.U16 [R157+0x5280], R22 ;  /* 0x005280169d007388 */ /* 0x0001e80000000400 */
[----:B0-----:R-:W4:Y:S04]  /*15bf0*/  LDL.LU R22, [R1+0x33c] ;  /* 0x00033c0001167983 */ /* 0x001f280000300800 */
[----:B------:R0:W-:Y:S02]  /*15c00*/  STS.U16 [R157+0x2a80], R252 ;  /* 0x002a80fc9d007388 */ /* 0x0001e40000000400 */
[----:B0-----:R-:W0:Y:S01]  /*15c10*/  LDC R252, c[0x0][0x238] ;  /* 0x00008e00fffc7b82 */ /* 0x001e220000000800 */
[----:B------:R-:W-:-:S04]  /*15c20*/  FMUL R158, R158, 1.4426950216293334961 ;  /* 0x3fb8aa3b9e9e7820 */ /* 0x000fc80000400000 */
[----:B------:R1:W-:Y:S01]  /*15c30*/  MUFU.EX2 R153, R158 ;  /* 0x0000009e00997308 */ /* 0x0003e20000000800 */
[----:B------:R1:W-:Y:S04]  /*15c40*/  STS.U16 [R157+0x5e80], R12 ;  /* 0x005e800c9d007388 */ /* 0x0003e80000000400 */
[----:B------:R1:W-:Y:S04]  /*15c50*/  STS.U16 [R157+0x6e80], R3 ;  /* 0x006e80039d007388 */ /* 0x0003e80000000400 */
[----:B------:R0:W-:Y:S04]  /*15c60*/  STS.U16 [R157+0x4a80], R238 ;  /* 0x004a80ee9d007388 */ /* 0x0001e80000000400 */
[----:B-1----:R-:W4:Y:S04]  /*15c70*/  LDL.LU R12, [R1+0x32c] ;  /* 0x00032c00010c7983 */ /* 0x002f280000300800 */
[----:B------:R-:W4:Y:S01]  /*15c80*/  LDL.LU R3, [R1+0x320] ;  /* 0x0003200001037983 */ /* 0x000f220000300800 */
[-CC-:B0-----:R-:W-:Y:S01]  /*15c90*/  FFMA R156, R188, R252.reuse, -R211.reuse ;  /* 0x000000fcbc9c7223 */ /* 0x181fe200000008d3 */
[----:B------:R-:W-:-:S02]  /*15ca0*/  FFMA R158, R189, R252, -R211 ;  /* 0x000000fcbd9e7223 */ /* 0x000fc400000008d3 */
[----:B------:R-:W4:Y:S01]  /*15cb0*/  LDL.LU R238, [R1+0x30c] ;  /* 0x00030c0001ee7983 */ /* 0x000f220000300800 */
        /* <DEDUP_REMOVED lines=8> */
[----:B------:R0:W-:Y:S04]  /*15d40*/  STS.U16 [R157+0x6680], R23 ;  /* 0x006680179d007388 */ /* 0x0001e80000000400 */
[----:B------:R-:W-:Y:S04]  /*15d50*/  STS.U16 [R157+0x3a80], R244 ;  /* 0x003a80f49d007388 */ /* 0x000fe80000000400 */
[----:B------:R-:W-:Y:S04]  /*15d60*/  STS.U16 [R157+0x3e80], R217 ;  /* 0x003e80d99d007388 */ /* 0x000fe80000000400 */
[----:B0-----:R-:W4:Y:S04]  /*15d70*/  LDL.LU R23, [R1+0x2f8] ;  /* 0x0002f80001177983 */ /* 0x001f280000300800 */
[----:B------:R-:W-:Y:S04]  /*15d80*/  STS.U16 [R157+0x4280], R216 ;  /* 0x004280d89d007388 */ /* 0x000fe80000000400 */
[----:B------:R-:W-:Y:S04]  /*15d90*/  STS.U16 [R157+0x4680], R240 ;  /* 0x004680f09d007388 */ /* 0x000fe80000000400 */
[----:B------:R-:W-:Y:S04]  /*15da0*/  STS.U16 [R157+0x6280], R11 ;  /* 0x0062800b9d007388 */ /* 0x000fe80000000400 */
[----:B------:R-:W-:Y:S04]  /*15db0*/  STS.U16 [R157+0x7280], R10 ;  /* 0x0072800a9d007388 */ /* 0x000fe80000000400 */
[----:B------:R-:W-:Y:S04]  /*15dc0*/  STS.U16 [R157+0x7680], R18 ;  /* 0x007680129d007388 */ /* 0x000fe80000000400 */
[----:B------:R-:W-:Y:S04]  /*15dd0*/  STS.U16 [R157+0x7a80], R236 ;  /* 0x007a80ec9d007388 */ /* 0x000fe80000000400 */
[----:B------:R-:W-:Y:S01]  /*15de0*/  STS.U16 [R157+0x7e80], R250 ;  /* 0x007e80fa9d007388 */ /* 0x000fe20000000400 */
[-CC-:B------:R-:W-:Y:S01]  /*15df0*/  FFMA R184, R184, R252.reuse, -R211.reuse ;  /* 0x000000fcb8b87223 */ /* 0x180fe200000008d3 */
[-CC-:B------:R-:W-:Y:S01]  /*15e00*/  FFMA R185, R185, R252.reuse, -R211.reuse ;  /* 0x000000fcb9b97223 */ /* 0x180fe200000008d3 */
[-CC-:B------:R-:W-:Y:S01]  /*15e10*/  FFMA R192, R192, R252.reuse, -R211.reuse ;  /* 0x000000fcc0c07223 */ /* 0x180fe200000008d3 */
[--C-:B------:R-:W-:Y:S01]  /*15e20*/  FFMA R193, R193, R252, -R211.reuse ;  /* 0x000000fcc1c17223 */ /* 0x100fe200000008d3 */
[----:B--2---:R0:W-:Y:S04]  /*15e30*/  STS.U16 [R157+0x6a80], R219 ;  /* 0x006a80db9d007388 */ /* 0x0041e80000000400 */
[----:B0-----:R-:W2:Y:S04]  /*15e40*/  LDL.LU R219, [R1+0x2e4] ;  /* 0x0002e40001db7983 */ /* 0x001ea80000300800 */
[----:B------:R-:W2:Y:S04]  /*15e50*/  LDL.LU R21, [R1+0x2b8] ;  /* 0x0002b80001157983 */ /* 0x000ea80000300800 */
[----:B------:R-:W2:Y:S04]  /*15e60*/  LDL.LU R11, [R1+0x298] ;  /* 0x00029800010b7983 */ /* 0x000ea80000300800 */
[----:B---3--:R0:W-:Y:S04]  /*15e70*/  STS.U16 [R156+0x300], R218 ;  /* 0x000300da9c007388 */ /* 0x0081e80000000400 */
[----:B----4-:R1:W-:Y:S04]  /*15e80*/  STS.U16 [R156+0x700], R220 ;  /* 0x000700dc9c007388 */ /* 0x0103e80000000400 */
[----:B0-----:R-:W3:Y:S04]  /*15e90*/  LDL.LU R218, [R1+0x27c] ;  /* 0x00027c0001da7983 */ /* 0x001ee80000300800 */
[----:B-1----:R-:W4:Y:S04]  /*15ea0*/  LDL.LU R220, [R1+0x260] ;  /* 0x0002600001dc7983 */ /* 0x002f280000300800 */
        /* <DEDUP_REMOVED lines=8> */
[----:B0-----:R-:W4:Y:S04]  /*15f30*/  LDL.LU R22, [R1+0x168] ;  /* 0x0001680001167983 */ /* 0x001f280000300800 */
[----:B------:R-:W4:Y:S04]  /*15f40*/  LDL.LU R252, [R1+0x2cc] ;  /* 0x0002cc0001fc7983 */ /* 0x000f280000300800 */
[----:B------:R0:W-:Y:S04]  /*15f50*/  STS.U16 [R156+0xf00], R12 ;  /* 0x000f000c9c007388 */ /* 0x0001e80000000400 */
[----:B------:R1:W-:Y:S04]  /*15f60*/  STS.U16 [R156+0x1300], R3 ;  /* 0x001300039c007388 */ /* 0x0003e80000000400 */
[----:B------:R1:W-:Y:S04]  /*15f70*/  STS.U16 [R156+0x1700], R238 ;  /* 0x001700ee9c007388 */ /* 0x0003e80000000400 */
[----:B0-----:R-:W4:Y:S04]  /*15f80*/  LDL.LU R12, [R1+0x13c] ;  /* 0x00013c00010c7983 */ /* 0x001f280000300800 */
[----:B-1----:R-:W4:Y:S04]  /*15f90*/  LDL.LU R3, [R1+0x118] ;  /* 0x0001180001037983 */ /* 0x002f280000300800 */
[----:B------:R-:W4:Y:S04]  /*15fa0*/  LDL.LU R238, [R1+0xbb4] ;  /* 0x000bb40001ee7983 */ /* 0x000f280000300800 */
[----:B------:R0:W-:Y:S04]  /*15fb0*/  STS.U16 [R156+0x1b00], R23 ;  /* 0x001b00179c007388 */ /* 0x0001e80000000400 */
[----:B0-----:R-:W4:Y:S04]  /*15fc0*/  LDL.LU R23, [R1+0xe8] ;  /* 0x0000e80001177983 */ /* 0x001f280000300800 */
[----:B--2---:R0:W-:Y:S04]  /*15fd0*/  STS.U16 [R156+0x1f00], R219 ;  /* 0x001f00db9c007388 */ /* 0x0041e80000000400 */
[----:B0-----:R-:W2:Y:S04]  /*15fe0*/  LDL.LU R219, [R1+0xb8] ;  /* 0x0000b80001db7983 */ /* 0x001ea80000300800 */
[----:B------:R-:W-:Y:S04]  /*15ff0*/  STS.U16 [R156+0x2700], R21 ;  /* 0x002700159c007388 */ /* 0x000fe80000000400 */
[----:B------:R-:W-:Y:S04]  /*16000*/  STS.U16 [R156+0x2b00], R11 ;  /* 0x002b000b9c007388 */ /* 0x000fe80000000400 */
[----:B---3--:R-:W-:Y:S04]  /*16010*/  STS.U16 [R156+0x2f00], R218 ;  /* 0x002f00da9c007388 */ /* 0x008fe80000000400 */
[----:B----4-:R0:W-:Y:S02]  /*16020*/  STS.U16 [R156+0x2300], R252 ;  /* 0x002300fc9c007388 */ /* 0x0101e40000000400 */
[----:B0-----:R-:W0:Y:S02]  /*16030*/  LDC R252, c[0x0][0x238] ;  /* 0x00008e00fffc7b82 */ /* 0x001e240000000800 */
[----:B0-----:R-:W-:-:S02]  /*16040*/  FFMA R196, R196, R252, -R211 ;  /* 0x000000fcc4c47223 */ /* 0x001fc400000008d3 */
[----:B------:R-:W3:Y:S04]  /*16050*/  LDL.LU R252, [R1+0x238] ;  /* 0x0002380001fc7983 */ /* 0x000ee80000300800 */
[----:B------:R-:W4:Y:S04]  /*16060*/  LDL.LU R21, [R1+0xbb0] ;  /* 0x000bb00001157983 */ /* 0x000f280000300800 */
[----:B------:R-:W4:Y:S04]  /*16070*/  LDL.LU R11, [R1+0xbac] ;  /* 0x000bac00010b7983 */ /* 0x000f280000300800 */
[----:B------:R-:W4:Y:S04]  /*16080*/  LDL.LU R218, [R1+0xba8] ;  /* 0x000ba80001da7983 */ /* 0x000f280000300800 */
[----:B------:R0:W-:Y:S04]  /*16090*/  STS.U16 [R156+0x3300], R220 ;  /* 0x003300dc9c007388 */ /* 0x0001e80000000400 */
[----:B0-----:R-:W4:Y:S04]  /*160a0*/  LDL.LU R220, [R1+0xba4] ;  /* 0x000ba40001dc7983 */ /* 0x001f280000300800 */
[----:B------:R0:W-:Y:S04]  /*160b0*/  STS.U16 [R156+0x5f00], R3 ;  /* 0x005f00039c007388 */ /* 0x0001e80000000400 */
[----:B------:R1:W-:Y:S04]  /*160c0*/  STS.U16 [R156+0x4300], R248 ;  /* 0x004300f89c007388 */ /* 0x0003e80000000400 */
[----:B------:R1:W-:Y:S04]  /*160d0*/  STS.U16 [R156+0x4700], R246 ;  /* 0x004700f69c007388 */ /* 0x0003e80000000400 */
[----:B0-----:R-:W4:Y:S04]  /*160e0*/  LDL.LU R3, [R1+0x348] ;  /* 0x0003480001037983 */ /* 0x001f280000300800 */
[----:B-1----:R-:W4:Y:S04]  /*160f0*/  LDL.LU R248, [R1+0x344] ;  /* 0x0003440001f87983 */ /* 0x002f280000300800 */
        /* <DEDUP_REMOVED lines=12> */
[----:B-1----:R-:W4:Y:S04]  /*161c0*/  LDL.LU R23, [R1+0x2a0] ;  /* 0x0002a00001177983 */ /* 0x002f280000300800 */
[----:B--2---:R0:W-:Y:S04]  /*161d0*/  STS.U16 [R156+0x6700], R219 ;  /* 0x006700db9c007388 */ /* 0x0041e80000000400 */
[----:B0-----:R-:W2:Y:S04]  /*161e0*/  LDL.LU R219, [R1+0x28c] ;  /* 0x00028c0001db7983 */ /* 0x001ea80000300800 */
[----:B---3--:R0:W-:Y:S02]  /*161f0*/  STS.U16 [R156+0x3700], R252 ;  /* 0x003700fc9c007388 */ /* 0x0081e40000000400 */
[----:B0-----:R-:W0:Y:S02]  /*16200*/  LDC R252, c[0x0][0x238] ;  /* 0x00008e00fffc7b82 */ /* 0x001e240000000800 */
[----:B----4-:R1:W-:Y:S04]  /*16210*/  STS.U16 [R156+0x6f00], R218 ;  /* 0x006f00da9c007388 */ /* 0x0103e80000000400 */
[----:B-1----:R-:W3:Y:S04]  /*16220*/  LDL.LU R218, [R1+0x268] ;  /* 0x0002680001da7983 */ /* 0x002ee80000300800 */
[----:B------:R1:W-:Y:S01]  /*16230*/  STS.U16 [R156+0x6b00], R220 ;  /* 0x006b00dc9c007388 */ /* 0x0003e20000000400 */
[-CC-:B0-----:R-:W-:Y:S01]  /*16240*/  FFMA R197, R197, R252.reuse, -R211.reuse ;  /* 0x000000fcc5c57223 */ /* 0x181fe200000008d3 */
[-CC-:B------:R-:W-:Y:S01]  /*16250*/  FFMA R200, R200, R252.reuse, -R211.reuse ;  /* 0x000000fcc8c87223 */ /* 0x180fe200000008d3 */
[-CC-:B------:R-:W-:Y:S01]  /*16260*/  FFMA R201, R201, R252.reuse, -R211.reuse ;  /* 0x000000fcc9c97223 */ /* 0x180fe200000008d3 */
[----:B-1----:R-:W4:Y:S01]  /*16270*/  LDL.LU R220, [R1+0x244] ;  /* 0x0002440001dc7983 */ /* 0x002f220000300800 */
[-CC-:B------:R-:W-:Y:S01]  /*16280*/  FFMA R204, R204, R252.reuse, -R211.reuse ;  /* 0x000000fccccc7223 */ /* 0x180fe200000008d3 */
[----:B------:R-:W-:-:S02]  /*16290*/  FFMA R205, R205, R252, -R211 ;  /* 0x000000fccdcd7223 */ /* 0x000fc400000008d3 */
[----:B------:R-:W2:Y:S01]  /*162a0*/  LDL.LU R252, [R1+0x328] ;  /* 0x0003280001fc7983 */ /* 0x000ea20000300800 */
[----:B------:R-:W-:-:S03]  /*162b0*/  LOP3.LUT R157, R4, 0x70, RZ, 0x3c, !PT ;  /* 0x00000070049d7812 */ /* 0x000fc600078e3cff */
[----:B------:R0:W-:Y:S04]  /*162c0*/  STS.U16 [R156+0x7300], R11 ;  /* 0x0073000b9c007388 */ /* 0x0001e80000000400 */
[----:B------:R-:W-:Y:S01]  /*162d0*/  STS.U16 [R156+0x3b00], R250 ;  /* 0x003b00fa9c007388 */ /* 0x000fe20000000400 */
[----:B0-----:R-:W-:-:S03]  /*162e0*/  IADD3 R11, R0, R157, RZ ;  /* 0x0000009d000b7210 */ /* 0x001fc60007ffe0ff */
[----:B------:R-:W-:Y:S04]  /*162f0*/  STS.U16 [R156+0x3f00], R236 ;  /* 0x003f00ec9c007388 */ /* 0x000fe80000000400 */
[----:B------:R-:W-:Y:S04]  /*16300*/  STS.U16 [R156+0x7700], R21 ;  /* 0x007700159c007388 */ /* 0x000fe80000000400 */
[----:B------:R-:W-:Y:S04]  /*16310*/  STS.U16 [R156+0x7b00], R238 ;  /* 0x007b00ee9c007388 */ /* 0x000fe80000000400 */
[----:B------:R-:W-:Y:S04]  /*16320*/  STS.U16 [R156+0x7f00], R251 ;  /* 0x007f00fb9c007388 */ /* 0x000fe80000000400 */
[----:B------:R0:W-:Y:S04]  /*16330*/  STS.U16 [R11+0x380], R3 ;  /* 0x000380030b007388 */ /* 0x0001e80000000400 */
[----:B------:R1:W-:Y:S04]  /*16340*/  STS.U16 [R11+0x780], R248 ;  /* 0x000780f80b007388 */ /* 0x0003e80000000400 */
[----:B0-----:R-:W4:Y:S04]  /*16350*/  LDL.LU R3, [R1+0x210] ;  /* 0x0002100001037983 */ /* 0x001f280000300800 */
[----:B------:R-:W4:Y:S04]  /*16360*/  LDL.LU R251, [R1+0x1e0] ;  /* 0x0001e00001fb7983 */ /* 0x000f280000300800 */
[----:B------:R-:W4:Y:S04]  /*16370*/  LDL.LU R238, [R1+0x1bc] ;  /* 0x0001bc0001ee7983 */ /* 0x000f280000300800 */
[----:B------:R-:W4:Y:S04]  /*16380*/  LDL.LU R250, [R1+0x19c] ;  /* 0x00019c0001fa7983 */ /* 0x000f280000300800 */
[----:B------:R-:W4:Y:S04]  /*16390*/  LDL.LU R236, [R1+0x180] ;  /* 0x0001800001ec7983 */ /* 0x000f280000300800 */
[----:B------:R0:W-:Y:S04]  /*163a0*/  STS.U16 [R11+0xb80], R246 ;  /* 0x000b80f60b007388 */ /* 0x0001e80000000400 */
[----:B-1----:R-:W4:Y:S04]  /*163b0*/  LDL.LU R248, [R1+0x158] ;  /* 0x0001580001f87983 */ /* 0x002f280000300800 */
[----:B------:R1:W-:Y:S04]  /*163c0*/  STS.U16 [R11+0xf80], R216 ;  /* 0x000f80d80b007388 */ /* 0x0003e80000000400 */
[----:B0-----:R-:W4:Y:S04]  /*163d0*/  LDL.LU R246, [R1+0x138] ;  /* 0x0001380001f67983 */ /* 0x001f280000300800 */
[----:B-1----:R0:W5:Y:S04]  /*163e0*/  LDL.LU R216, [R1+0xba0] ;  /* 0x000ba00001d87983 */ /* 0x0021680000300800 */
[----:B--2---:R1:W-:Y:S02]  /*163f0*/  STS.U16 [R11+0x1380], R252 ;  /* 0x001380fc0b007388 */ /* 0x0043e40000000400 */
[----:B-1----:R-:W1:Y:S02]  /*16400*/  LDC R252, c[0x0][0x238] ;  /* 0x00008e00fffc7b82 */ /* 0x002e640000000800 */
[----:B-1----:R-:W-:-:S02]  /*16410*/  FFMA R208, R208, R252, -R211 ;  /* 0x000000fcd0d07223 */ /* 0x002fc400000008d3 */
[----:B------:R-:W2:Y:S04]  /*16420*/  LDL.LU R252, [R1+0x2c0] ;  /* 0x0002c00001fc7983 */ /* 0x000ea80000300800 */
[----:B------:R1:W-:Y:S04]  /*16430*/  STS.U16 [R11+0x1780], R217 ;  /* 0x001780d90b007388 */ /* 0x0003e80000000400 */
[----:B------:R0:W-:Y:S04]  /*16440*/  STS.U16 [R11+0x1b80], R240 ;  /* 0x001b80f00b007388 */ /* 0x0001e80000000400 */
[----:B------:R3:W-:Y:S04]  /*16450*/  STS.U16 [R11+0x1f80], R22 ;  /* 0x001f80160b007388 */ /* 0x0007e80000000400 */
[----:B-1----:R1:W5:Y:S04]  /*16460*/  LDL.LU R217, [R1+0xb9c] ;  /* 0x000b9c0001d97983 */ /* 0x0023680000300800 */
[----:B0-----:R-:W4:Y:S04]  /*16470*/  LDL.LU R240, [R1+0xb98] ;  /* 0x000b980001f07983 */ /* 0x001f280000300800 */
[----:B---3--:R-:W3:Y:S04]  /*16480*/  LDL.LU R22, [R1+0xb94] ;  /* 0x000b940001167983 */ /* 0x008ee80000300800 */
[----:B------:R0:W-:Y:S04]  /*16490*/  STS.U16 [R11+0x2380], R12 ;  /* 0x0023800c0b007388 */ /* 0x0001e80000000400 */
[----:B0-----:R-:W3:Y:S04]  /*164a0*/  LDL.LU R12, [R1+0xb90] ;  /* 0x000b9000010c7983 */ /* 0x001ee80000300800 */
[----:B--2---:R0:W-:Y:S02]  /*164b0*/  STS.U16 [R11+0x2780], R252 ;  /* 0x002780fc0b007388 */ /* 0x0041e40000000400 */
[----:B0-----:R-:W0:Y:S02]  /*164c0*/  LDC R252, c[0x0][0x238] ;  /* 0x00008e00fffc7b82 */ /* 0x001e240000000800 */
[----:B0-----:R-:W-:-:S02]  /*164d0*/  FFMA R209, R209, R252, -R211 ;  /* 0x000000fcd1d17223 */ /* 0x001fc400000008d3 */
[----:B------:R-:W2:Y:S04]  /*164e0*/  LDL.LU R252, [R1+0x228] ;  /* 0x0002280001fc7983 */ /* 0x000ea80000300800 */
[----:B------:R0:W-:Y:S04]  /*164f0*/  STS.U16 [R11+0x2b80], R23 ;  /* 0x002b80170b007388 */ /* 0x0001e80000000400 */
[----:B------:R1:W-:Y:S04]  /*16500*/  STS.U16 [R11+0x2f80], R219 ;  /* 0x002f80db0b007388 */ /* 0x0003e80000000400 */
[----:B------:R4:W-:Y:S04]  /*16510*/  STS.U16 [R11+0x3380], R218 ;  /* 0x003380da0b007388 */ /* 0x0009e80000000400 */
[----:B0-----:R-:W3:Y:S04]  /*16520*/  LDL.LU R23, [R1+0xb8c] ;  /* 0x000b8c0001177983 */ /* 0x001ee80000300800 */
[----:B-1----:R-:W3:Y:S04]  /*16530*/  LDL.LU R219, [R1+0xb88] ;  /* 0x000b880001db7983 */ /* 0x002ee80000300800 */
[----:B----4-:R-:W4:Y:S04]  /*16540*/  LDL.LU R218, [R1+0xb84] ;  /* 0x000b840001da7983 */ /* 0x010f280000300800 */
[----:B------:R0:W-:Y:S04]  /*16550*/  STS.U16 [R11+0x3780], R220 ;  /* 0x003780dc0b007388 */ /* 0x0001e80000000400 */
[----:B0-----:R-:W3:Y:S04]  /*16560*/  LDL.LU R220, [R1+0xb80] ;  /* 0x000b800001dc7983 */ /* 0x001ee80000300800 */
[----:B------:R-:W-:Y:S04]  /*16570*/  STS.U16 [R11+0x3f80], R3 ;  /* 0x003f80030b007388 */ /* 0x000fe80000000400 */
[----:B--2---:R0:W-:Y:S02]  /*16580*/  STS.U16 [R11+0x3b80], R252 ;  /* 0x003b80fc0b007388 */ /* 0x0041e40000000400 */
[----:B0-----:R-:W0:Y:S02]  /*16590*/  LDC R252, c[0x0][0x238] ;  /* 0x00008e00fffc7b82 */ /* 0x001e240000000800 */
[----:B0-----:R-:W-:-:S02]  /*165a0*/  FFMA R212, R212, R252, -R211 ;  /* 0x000000fcd4d47223 */ /* 0x001fc400000008d3 */
[----:B------:R-:W2:Y:S04]  /*165b0*/  LDL.LU R252, [R1+0x1f8] ;  /* 0x0001f80001fc7983 */ /* 0x000ea80000300800 */
[----:B------:R-:W2:Y:S04]  /*165c0*/  LDL.LU R3, [R1+0xb7c] ;  /* 0x000b7c0001037983 */ /* 0x000ea80000300800 */
        /* <DEDUP_REMOVED lines=8> */
[----:B------:R-:W-:Y:S04]  /*16650*/  STS.U16 [R11+0x6b80], R219 ;  /* 0x006b80db0b007388 */ /* 0x000fe80000000400 */
[----:B------:R-:W-:Y:S04]  /*16660*/  STS.U16 [R11+0x6f80], R23 ;  /* 0x006f80170b007388 */ /* 0x000fe80000000400 */
[----:B------:R0:W-:Y:S04]  /*16670*/  STS.U16 [R11+0x7380], R12 ;  /* 0x0073800c0b007388 */ /* 0x0001e80000000400 */
[----:B------:R-:W-:Y:S04]  /*16680*/  STS.U16 [R11+0x7780], R22 ;  /* 0x007780160b007388 */ /* 0x000fe80000000400 */
[----:B------:R-:W-:Y:S04]  /*16690*/  STS.U16 [R11+0x7b80], R240 ;  /* 0x007b80f00b007388 */ /* 0x000fe80000000400 */
[----:B------:R-:W-:Y:S01]  /*166a0*/  STS.U16 [R11+0x7f80], R222 ;  /* 0x007f80de0b007388 */ /* 0x000fe20000000400 */
[----:B------:R-:W-:Y:S01]  /*166b0*/  FMUL R155, R190, 1.4426950216293334961 ;  /* 0x3fb8aa3bbe9b7820 */ /* 0x000fe20000400000 */
        /* <DEDUP_REMOVED lines=9> */
[----:B------:R-:W-:Y:S01]  /*16750*/  FADD R156, -R211, R221 ;  /* 0x000000ddd39c7221 */ /* 0x000fe20000000100 */
[----:B------:R-:W-:Y:S01]  /*16760*/  FMUL R198, R202, 1.4426950216293334961 ;  /* 0x3fb8aa3bcac67820 */ /* 0x000fe20000400000 */
[----:B------:R-:W-:Y:S01]  /*16770*/  FMUL R196, R197, 1.4426950216293334961 ;  /* 0x3fb8aa3bc5c47820 */ /* 0x000fe20000400000 */
[----:B------:R-:W-:Y:S01]  /*16780*/  FMUL R202, R206, 1.4426950216293334961 ;  /* 0x3fb8aa3bceca7820 */ /* 0x000fe20000400000 */
[----:B------:R-:W-:Y:S01]  /*16790*/  FMUL R197, R200, 1.4426950216293334961 ;  /* 0x3fb8aa3bc8c57820 */ /* 0x000fe20000400000 */
[----:B------:R1:W-:Y:S01]  /*167a0*/  MUFU.EX2 R4, R201 ;  /* 0x000000c900047308 */ /* 0x0003e20000000800 */
[----:B------:R-:W-:Y:S01]  /*167b0*/  FMUL R206, R210, 1.4426950216293334961 ;  /* 0x3fb8aa3bd2ce7820 */ /* 0x000fe20000400000 */
[----:B------:R-:W-:Y:S01]  /*167c0*/  FMUL R21, R204, 1.4426950216293334961 ;  /* 0x3fb8aa3bcc157820 */ /* 0x000fe20000400000 */
[----:B------:R-:W-:Y:S01]  /*167d0*/  FMUL R200, R205, 1.4426950216293334961 ;  /* 0x3fb8aa3bcdc87820 */ /* 0x000fe20000400000 */
[----:B------:R-:W-:Y:S01]  /*167e0*/  FMUL R154, R154, 1.4426950216293334961 ;  /* 0x3fb8aa3b9a9a7820 */ /* 0x000fe20000400000 */
[----:B------:R-:W-:Y:S01]  /*167f0*/  FMUL R210, R214, 1.4426950216293334961 ;  /* 0x3fb8aa3bd6d27820 */ /* 0x000fe20000400000 */
[----:B------:R-:W-:Y:S01]  /*16800*/  FMUL R16, R164, 1.4426950216293334961 ;  /* 0x3fb8aa3ba4107820 */ /* 0x000fe20000400000 */
[----:B------:R-:W-:Y:S01]  /*16810*/  FMUL R9, R176, 1.4426950216293334961 ;  /* 0x3fb8aa3bb0097820 */ /* 0x000fe20000400000 */
[----:B------:R3:W-:Y:S01]  /*16820*/  MUFU.EX2 R19, R20 ;  /* 0x0000001400137308 */ /* 0x0007e20000000800 */
[----:B-1----:R-:W-:Y:S01]  /*16830*/  FMUL R201, R208, 1.4426950216293334961 ;  /* 0x3fb8aa3bd0c97820 */ /* 0x002fe20000400000 */
[----:B------:R-:W-:Y:S01]  /*16840*/  FMUL R17, R177, 1.4426950216293334961 ;  /* 0x3fb8aa3bb1117820 */ /* 0x000fe20000400000 */
[----:B------:R-:W-:Y:S01]  /*16850*/  FMUL R10, R158, 1.4426950216293334961 ;  /* 0x3fb8aa3b9e0a7820 */ /* 0x000fe20000400000 */
[----:B------:R-:W-:Y:S01]  /*16860*/  FMUL R204, R209, 1.4426950216293334961 ;  /* 0x3fb8aa3bd1cc7820 */ /* 0x000fe20000400000 */
[----:B------:R-:W-:Y:S01]  /*16870*/  FMUL R205, R212, 1.4426950216293334961 ;  /* 0x3fb8aa3bd4cd7820 */ /* 0x000fe20000400000 */
[----:B------:R-:W-:Y:S01]  /*16880*/  FMUL R156, R156, 1.4426950216293334961 ;  /* 0x3fb8aa3b9c9c7820 */ /* 0x000fe20000400000 */
[----:B------:R-:W-:Y:S01]  /*16890*/  FMUL R166, R166, 1.4426950216293334961 ;  /* 0x3fb8aa3ba6a67820 */ /* 0x000fe20000400000 */
[----:B---3--:R-:W-:Y:S01]  /*168a0*/  FMUL R20, R186, 1.4426950216293334961 ;  /* 0x3fb8aa3bba147820 */ /* 0x008fe20000400000 */
        /* <DEDUP_REMOVED lines=20> */
[----:B0-----:R-:W0:Y:S08]  /*169f0*/  MUFU.EX2 R12, R156 ;  /* 0x0000009c000c7308 */ /* 0x001e300000000800 */
[----:B------:R-:W-:Y:S08]  /*16a00*/  MUFU.EX2 R233, R166 ;  /* 0x000000a600e97308 */ /* 0x000ff00000000800 */
        /* <DEDUP_REMOVED lines=16> */
[----:B------:R-:W-:Y:S01]  /*16b10*/  MUFU.EX2 R198, R198 ;  /* 0x000000c600c67308 */ /* 0x000fe20000000800 */
[----:B--2---:R1:W-:Y:S04]  /*16b20*/  STS.U16 [R11+0x4380], R252 ;  /* 0x004380fc0b007388 */ /* 0x0043e80000000400 */
[----:B------:R2:W-:Y:S01]  /*16b30*/  STS.U16 [R11+0x5f80], R3 ;  /* 0x005f80030b007388 */ /* 0x0005e20000000400 */
[----:B------:R3:W-:Y:S06]  /*16b40*/  MEMBAR.ALL.CTA ;  /* 0x0000000000007992 */ /* 0x0007ec0000008000 */
[----:B---3--:R-:W3:Y:S01]  /*16b50*/  FENCE.VIEW.ASYNC.S ;  /* 0x00000000000073c6 */ /* 0x008ee20000000000 */
[----:B-1----:R-:W1:Y:S01]  /*16b60*/  LDC R252, c[0x0][0x238] ;  /* 0x00008e00fffc7b82 */ /* 0x002e620000000800 */
[----:B------:R-:W-:Y:S08]  /*16b70*/  MUFU.EX2 R199, R199 ;  /* 0x000000c700c77308 */ /* 0x000ff00000000800 */
[----:B------:R-:W-:Y:S08]  /*16b80*/  MUFU.EX2 R202, R202 ;  /* 0x000000ca00ca7308 */ /* 0x000ff00000000800 */
[----:B------:R-:W-:Y:S08]  /*16b90*/  MUFU.EX2 R203, R203 ;  /* 0x000000cb00cb7308 */ /* 0x000ff00000000800 */
[----:B------:R-:W-:Y:S01]  /*16ba0*/  MUFU.EX2 R206, R206 ;  /* 0x000000ce00ce7308 */ /* 0x000fe20000000800 */
[----:B-1----:R-:W-:-:S07]  /*16bb0*/  FFMA R213, R213, R252, -R211 ;  /* 0x000000fcd5d57223 */ /* 0x002fce00000008d3 */
[----:B------:R-:W-:Y:S01]  /*16bc0*/  MUFU.EX2 R207, R207 ;  /* 0x000000cf00cf7308 */ /* 0x000fe20000000800 */
[----:B------:R-:W-:-:S07]  /*16bd0*/  FMUL R208, R213, 1.4426950216293334961 ;  /* 0x3fb8aa3bd5d07820 */ /* 0x000fce0000400000 */
[----:B------:R-:W-:Y:S08]  /*16be0*/  MUFU.EX2 R210, R210 ;  /* 0x000000d200d27308 */ /* 0x000ff00000000800 */
[----:B------:R-:W-:Y:S08]  /*16bf0*/  MUFU.EX2 R15, R15 ;  /* 0x0000000f000f7308 */ /* 0x000ff00000000800 */
[----:B------:R-:W1:Y:S08]  /*16c00*/  MUFU.EX2 R214, R162 ;  /* 0x000000a200d67308 */ /* 0x000e700000000800 */
[----:B------:R-:W-:Y:S08]  /*16c10*/  MUFU.EX2 R228, R160 ;  /* 0x000000a000e47308 */ /* 0x000ff00000000800 */
[----:B------:R-:W4:Y:S08]  /*16c20*/  MUFU.EX2 R230, R161 ;  /* 0x000000a100e67308 */ /* 0x000f300000000800 */
[----:B------:R-:W-:Y:S08]  /*16c30*/  MUFU.EX2 R16, R16 ;  /* 0x0000001000107308 */ /* 0x000ff00000000800 */
[----:B------:R-:W3:Y:S08]  /*16c40*/  MUFU.EX2 R226, R165 ;  /* 0x000000a500e27308 */ /* 0x000ef00000000800 */
        /* <DEDUP_REMOVED lines=20> */
[----:B------:R-:W-:Y:S01]  /*16d90*/  MUFU.EX2 R205, R205 ;  /* 0x000000cd00cd7308 */ /* 0x000fe20000000800 */
[-C--:B------:R-:W-:Y:S01]  /*16da0*/  FMUL R26, R26, R152.reuse ;  /* 0x000000981a1a7220 */ /* 0x080fe20000400000 */
[-C--:B------:R-:W-:Y:S01]  /*16db0*/  FMUL R27, R27, R152.reuse ;  /* 0x000000981b1b7220 */ /* 0x080fe20000400000 */
[-C--:B------:R-:W-:Y:S01]  /*16dc0*/  FMUL R30, R30, R152.reuse ;  /* 0x000000981e1e7220 */ /* 0x080fe20000400000 */
[-C--:B------:R-:W-:Y:S01]  /*16dd0*/  FMUL R31, R31, R152.reuse ;  /* 0x000000981f1f7220 */ /* 0x080fe20000400000 */
[-C--:B------:R-:W-:Y:S01]  /*16de0*/  FMUL R34, R34, R152.reuse ;  /* 0x0000009822227220 */ /* 0x080fe20000400000 */
[-C--:B------:R-:W-:Y:S01]  /*16df0*/  FMUL R35, R35, R152.reuse ;  /* 0x0000009823237220 */ /* 0x080fe20000400000 */
[-C--:B------:R-:W-:Y:S01]  /*16e00*/  FMUL R38, R38, R152.reuse ;  /* 0x0000009826267220 */ /* 0x080fe20000400000 */
[----:B------:R-:W3:Y:S01]  /*16e10*/  MUFU.EX2 R208, R208 ;  /* 0x000000d000d07308 */ /* 0x000ee20000000800 */
[-C--:B------:R-:W-:Y:S01]  /*16e20*/  FMUL R39, R39, R152.reuse ;  /* 0x0000009827277220 */ /* 0x080fe20000400000 */
        /* <DEDUP_REMOVED lines=55> */
[----:B------:R-:W-:Y:S01]  /*171a0*/  FMUL R151, R151, R152 ;  /* 0x0000009897977220 */ /* 0x000fe20000400000 */
[-C--:B0-----:R-:W-:Y:S01]  /*171b0*/  FMUL R24, R24, R12.reuse ;  /* 0x0000000c18187220 */ /* 0x081fe20000400000 */
        /* <DEDUP_REMOVED lines=63> */
[----:B------:R-:W-:Y:S01]  /*175b0*/  F2FP.F16.F32.PACK_AB R157, R247, R249 ;  /* 0x000000f9f79d723e */ /* 0x000fe200000000ff */
[----:B------:R-:W-:Y:S01]  /*175c0*/  UMOV UR6, UR58 ;  /* 0x0000003a00067c82 */ /* 0x000fe20008000000 */
[----:B-1----:R-:W-:Y:S01]  /*175d0*/  F2FP.F16.F32.PACK_AB R156, R214, R153 ;  /* 0x00000099d69c723e */ /* 0x002fe200000000ff */
[----:B------:R-:W-:Y:S01]  /*175e0*/  UMOV UR7, UR59 ;  /* 0x0000003b00077c82 */ /* 0x000fe20008000000 */
[----:B------:R-:W-:Y:S01]  /*175f0*/  F2FP.F16.F32.PACK_AB R158, R224, R215 ;  /* 0x000000d7e09e723e */ /* 0x000fe200000000ff */
[----:B--2---:R-:W2:Y:S01]  /*17600*/  LDL.LU R3, [R1+0xb78] ;  /* 0x000b780001037983 */ /* 0x004ea20000300800 */
[----:B------:R-:W-:-:S02]  /*17610*/  F2FP.F16.F32.PACK_AB R159, R243, R245 ;  /* 0x000000f5f39f723e */ /* 0x000fc400000000ff */
[----:B----4-:R-:W-:Y:S01]  /*17620*/  F2FP.F16.F32.PACK_AB R160, R230, R228 ;  /* 0x000000e4e6a0723e */ /* 0x010fe200000000ff */
[----:B------:R0:W5:Y:S01]  /*17630*/  LDL.LU R220, [R1+0xb74] ;  /* 0x000b740001dc7983 */ /* 0x0001620000300800 */
[----:B------:R-:W-:Y:S02]  /*17640*/  F2FP.F16.F32.PACK_AB R161, R235, R237 ;  /* 0x000000edeba1723e */ /* 0x000fe400000000ff */
[----:B---3--:R-:W-:Y:S01]  /*17650*/  F2FP.F16.F32.PACK_AB R162, R226, R16 ;  /* 0x00000010e2a2723e */ /* 0x008fe200000000ff */
[----:B------:R0:W5:Y:S01]  /*17660*/  LDL.LU R221, [R1+0xb70] ;  /* 0x000b700001dd7983 */ /* 0x0001620000300800 */
[----:B------:R-:W-:Y:S02]  /*17670*/  F2FP.F16.F32.PACK_AB R163, R229, R233 ;  /* 0x000000e9e5a3723e */ /* 0x000fe400000000ff */
[----:B------:R-:W-:Y:S01]  /*17680*/  F2FP.F16.F32.PACK_AB R164, R232, R231 ;  /* 0x000000e7e8a4723e */ /* 0x000fe200000000ff */
[----:B------:R0:W5:Y:S01]  /*17690*/  LDL.LU R218, [R1+0xb6c] ;  /* 0x000b6c0001da7983 */ /* 0x0001620000300800 */
[----:B------:R-:W-:-:S02]  /*176a0*/  F2FP.F16.F32.PACK_AB R165, R225, R227 ;  /* 0x000000e3e1a5723e */ /* 0x000fc400000000ff */
[----:B------:R-:W-:Y:S01]  /*176b0*/  F2FP.F16.F32.PACK_AB R166, R241, R239 ;  /* 0x000000eff1a6723e */ /* 0x000fe200000000ff */
[----:B------:R0:W5:Y:S01]  /*176c0*/  LDL.LU R219, [R1+0xb68] ;  /* 0x000b680001db7983 */ /* 0x0001620000300800 */
[----:B------:R-:W-:Y:S02]  /*176d0*/  F2FP.F16.F32.PACK_AB R167, R6, R223 ;  /* 0x000000df06a7723e */ /* 0x000fe400000000ff */
[----:B------:R-:W-:Y:S01]  /*176e0*/  F2FP.F16.F32.PACK_AB R168, R17, R9 ;  /* 0x0000000911a8723e */ /* 0x000fe200000000ff */
[----:B------:R-:W2:Y:S01]  /*176f0*/  LDL.LU R23, [R1+0xb64] ;  /* 0x000b640001177983 */ /* 0x000ea20000300800 */
[----:B------:R-:W-:Y:S02]  /*17700*/  F2FP.F16.F32.PACK_AB R169, R8, R7 ;  /* 0x0000000708a9723e */ /* 0x000fe400000000ff */
[----:B------:R-:W-:Y:S01]  /*17710*/  F2FP.F16.F32.PACK_AB R170, R242, R234 ;  /* 0x000000eaf2aa723e */ /* 0x000fe200000000ff */
[----:B------:R-:W3:Y:S01]  /*17720*/  LDL.LU R248, [R1+0x368] ;  /* 0x0003680001f87983 */ /* 0x000ee20000300800 */
[----:B------:R-:W-:-:S02]  /*17730*/  F2FP.F16.F32.PACK_AB R171, R19, R13 ;  /* 0x0000000d13ab723e */ /* 0x000fc400000000ff */
[----:B------:R-:W-:Y:S01]  /*17740*/  F2FP.F16.F32.PACK_AB R172, R188, R244 ;  /* 0x000000f4bcac723e */ /* 0x000fe200000000ff */
[----:B------:R-:W4:Y:S01]  /*17750*/  LDL.LU R246, [R1+0x36c] ;  /* 0x00036c0001f67983 */ /* 0x000f220000300800 */
[----:B------:R-:W-:Y:S02]  /*17760*/  F2FP.F16.F32.PACK_AB R173, R154, R20 ;  /* 0x000000149aad723e */ /* 0x000fe400000000ff */
[----:B------:R-:W-:Y:S01]  /*17770*/  F2FP.F16.F32.PACK_AB R174, R10, R189 ;  /* 0x000000bd0aae723e */ /* 0x000fe200000000ff */
[----:B------:R-:W2:Y:S01]  /*17780*/  LDL.LU R238, [R1+0x350] ;  /* 0x0003500001ee7983 */ /* 0x000ea20000300800 */
[----:B------:R-:W-:Y:S02]  /*17790*/  F2FP.F16.F32.PACK_AB R175, R190, R155 ;  /* 0x0000009bbeaf723e */ /* 0x000fe400000000ff */
[----:B------:R-:W-:Y:S01]  /*177a0*/  F2FP.F16.F32.PACK_AB R176, R192, R18 ;  /* 0x00000012c0b0723e */ /* 0x000fe200000000ff */
[----:B------:R-:W4:Y:S01]  /*177b0*/  LDL R236, [R1+0xb5c] ;  /* 0x000b5c0001ec7983 */ /* 0x000f220000100800 */
[----:B------:R-:W-:-:S02]  /*177c0*/  F2FP.F16.F32.PACK_AB R177, R194, R191 ;  /* 0x000000bfc2b1723e */ /* 0x000fc400000000ff */
[----:B------:R-:W-:Y:S02]  /*177d0*/  F2FP.F16.F32.PACK_AB R178, R196, R193 ;  /* 0x000000c1c4b2723e */ /* 0x000fe400000000ff */
[----:B------:R-:W-:Y:S02]  /*177e0*/  F2FP.F16.F32.PACK_AB R179, R14, R195 ;  /* 0x000000c30eb3723e */ /* 0x000fe400000000ff */
[----:B------:R-:W-:Y:S02]  /*177f0*/  F2FP.F16.F32.PACK_AB R180, R4, R197 ;  /* 0x000000c504b4723e */ /* 0x000fe400000000ff */
[----:B------:R-:W-:Y:S02]  /*17800*/  F2FP.F16.F32.PACK_AB R181, R199, R198 ;  /* 0x000000c6c7b5723e */ /* 0x000fe400000000ff */
[----:B------:R-:W-:Y:S02]  /*17810*/  F2FP.F16.F32.PACK_AB R182, R200, R21 ;  /* 0x00000015c8b6723e */ /* 0x000fe400000000ff */
[----:B------:R-:W-:-:S02]  /*17820*/  F2FP.F16.F32.PACK_AB R183, R203, R202 ;  /* 0x000000cacbb7723e */ /* 0x000fc400000000ff */
[----:B------:R-:W-:Y:S02]  /*17830*/  F2FP.F16.F32.PACK_AB R184, R204, R201 ;  /* 0x000000c9ccb8723e */ /* 0x000fe400000000ff */
[----:B------:R-:W-:Y:S02]  /*17840*/  F2FP.F16.F32.PACK_AB R185, R207, R206 ;  /* 0x000000cecfb9723e */ /* 0x000fe400000000ff */
[----:B------:R-:W-:Y:S02]  /*17850*/  F2FP.F16.F32.PACK_AB R186, R208, R205 ;  /* 0x000000cdd0ba723e */ /* 0x000fe400000000ff */
[----:B------:R-:W-:Y:S01]  /*17860*/  F2FP.F16.F32.PACK_AB R187, R15, R210 ;  /* 0x000000d20fbb723e */ /* 0x000fe200000000ff */
[----:B------:R-:W-:Y:S06]  /*17870*/  BAR.SYNC.DEFER_BLOCKING 0x0 ;  /* 0x0000000000007b1d */ /* 0x000fec0000010000 */
[----:B------:R-:W-:-:S06]  /*17880*/  WARPGROUP.ARRIVE ;  /* 0x00000000000079c5 */ /* 0x000fcc0000000000 */
[----:B------:R-:W-:Y:S01]  /*17890*/  HGMMA.64x256x16.F32 R24, R156, gdesc[UR4], R24 ;  /* 0x03e000049c187df0 */ /* 0x000fe20008700818 */
[----:B------:R-:W-:Y:S01]  /*178a0*/  UMOV UR6, UR10 ;  /* 0x0000000a00067c82 */ /* 0x000fe20008000000 */
[----:B------:R-:W-:-:S15]  /*178b0*/  UMOV UR7, UR11 ;  /* 0x0000000b00077c82 */ /* 0x000fde0008000000 */
[----:B------:R-:W-:-:S11]  /*178c0*/  NOP ;  /* 0x0000000000007918 */ /* 0x000fd60000000000 */
        /* <DEDUP_REMOVED lines=18> */
[----:B------:R-:W-:Y:S01]  /*179f0*/  UMOV UR7, UR35 ;  /* 0x0000002300077c82 */ /* 0x000fe20008000000 */
[----:B------:R-:W-:Y:S01]  /*17a00*/  FADD R247, R249, R247 ;  /* 0x000000f7f9f77221 */ /* 0x000fe20000000000 */
[----:B------:R-:W-:-:S03]  /*17a10*/  FADD R153, R153, R214 ;  /* 0x000000d699997221 */ /* 0x000fc60000000000 */
        /* <DEDUP_REMOVED lines=9> */
[----:B------:R-:W-:-:S04]  /*17ab0*/  FADD R153, R16, R153 ;  /* 0x0000009910997221 */ /* 0x000fc80000000000 */
[----:B------:R-:W-:Y:S01]  /*17ac0*/  HGMMA.64x256x16.F32 R24, R180, gdesc[UR4], R24 ;  /* 0x03e00004b4187df0 */ /* 0x000fe20008700818 */
        /* <DEDUP_REMOVED lines=9> */
[----:B------:R-:W-:Y:S01]  /*17b60*/  FADD R153, R241, R153 ;  /* 0x00000099f1997221 */ /* 0x000fe20000000000 */
[----:B------:R-:W-:Y:S01]  /*17b70*/  UMOV UR6, UR38 ;  /* 0x0000002600067c82 */ /* 0x000fe20008000000 */
[----:B------:R-:W-:Y:S01]  /*17b80*/  UMOV UR7, UR39 ;  /* 0x0000002700077c82 */ /* 0x000fe20008000000 */
[----:B------:R-:W-:Y:S01]  /*17b90*/  FADD R247, R7, R247 ;  /* 0x000000f707f77221 */ /* 0x000fe20000000000 */
[----:B------:R-:W-:Y:S02]  /*17ba0*/  FADD R153, R9, R153 ;  /* 0x0000009909997221 */ /* 0x000fe40000000000 */
[----:B------:R-:W1:Y:S01]  /*17bb0*/  LDC R9, c[0x0][0x280] ;  /* 0x0000a000ff097b82 */ /* 0x000e620000000800 */
        /* <DEDUP_REMOVED lines=34> */
[----:B------:R-:W-:Y:S02]  /*17de0*/  HGMMA.64x256x16.F32 R24, R184, gdesc[UR4], R24, gsb0 ;  /* 0x03e00004b8187df0 */ /* 0x000fe40008000818 */
[----:B------:R-:W-:Y:S01]  /*17df0*/  FADD R247, R210, R247 ;  /* 0x000000f7d2f77221 */ /* 0x000fe20000000000 */
[----:B------:R-:W-:-:S03]  /*17e00*/  FADD R153, R205, R153 ;  /* 0x00000099cd997221 */ /* 0x000fc60000000000 */
[----:B------:R-:W-:Y:S01]  /*17e10*/  FADD R247, R15, R247 ;  /* 0x000000f70ff77221 */ /* 0x000fe20000000000 */
[----:B------:R-:W-:-:S04]  /*17e20*/  FADD R153, R208, R153 ;  /* 0x00000099d0997221 */ /* 0x000fc80000000000 */
[----:B------:R-:W0:Y:S04]  /*17e30*/  SHFL.BFLY PT, R4, R247, 0x2, 0x1f ;  /* 0x0c401f00f7047f89 */ /* 0x000e2800000e0000 */
[----:B------:R-:W1:Y:S01]  /*17e40*/  SHFL.BFLY PT, R6, R153, 0x2, 0x1f ;  /* 0x0c401f0099067f89 */ /* 0x000e6200000e0000 */
[----:B0-----:R-:W-:Y:S01]  /*17e50*/  FADD R4, R247, R4 ;  /* 0x00000004f7047221 */ /* 0x001fe20000000000 */
[----:B-1----:R-:W-:-:S04]  /*17e60*/  FADD R6, R153, R6 ;  /* 0x0000000699067221 */ /* 0x002fc80000000000 */
[----:B------:R-:W0:Y:S04]  /*17e70*/  SHFL.BFLY PT, R7, R4, 0x1, 0x1f ;  /* 0x0c201f0004077f89 */ /* 0x000e2800000e0000 */
[----:B------:R-:W1:Y:S01]  /*17e80*/  SHFL.BFLY PT, R8, R6, 0x1, 0x1f ;  /* 0x0c201f0006087f89 */ /* 0x000e6200000e0000 */
[----:B--2---:R-:W-:-:S05]  /*17e90*/  IADD3 R238, R238, 0x80, RZ ;  /* 0x00000080eeee7810 */ /* 0x004fca0007ffe0ff */
[----:B------:R2:W-:Y:S01]  /*17ea0*/  STL [R1+0x350], R238 ;  /* 0x000350ee01007387 */ /* 0x0005e20000100800 */
[----:B0-----:R-:W-:Y:S01]  /*17eb0*/  FADD R7, R4, R7 ;  /* 0x0000000704077221 */ /* 0x001fe20000000000 */
[----:B-1----:R-:W-:-:S03]  /*17ec0*/  FADD R8, R6, R8 ;  /* 0x0000000806087221 */ /* 0x002fc60000000000 */
[----:B---3--:R-:W-:Y:S01]  /*17ed0*/  FFMA R248, R152, R248, R7 ;  /* 0x000000f898f87223 */ /* 0x008fe20000000007 */
[----:B----4-:R-:W-:-:S04]  /*17ee0*/  FFMA R246, R12, R246, R8 ;  /* 0x000000f60cf67223 */ /* 0x010fc80000000008 */
[----:B------:R2:W-:Y:S04]  /*17ef0*/  STL [R1+0x368], R248 ;  /* 0x000368f801007387 */ /* 0x0005e80000100800 */
[----:B------:R2:W-:Y:S04]  /*17f00*/  STL [R1+0x36c], R246 ;  /* 0x00036cf601007387 */ /* 0x0005e80000100800 */
[----:B------:R2:W-:Y:S04]  /*17f10*/  STL [R1+0x354], R211 ;  /* 0x000354d301007387 */ /* 0x0005e80000100800 */
[----:B------:R2:W-:Y:S01]  /*17f20*/  STL [R1+0x34c], R5 ;  /* 0x00034c0501007387 */ /* 0x0005e20000100800 */
[----:B------:R-:W-:-:S02]  /*17f30*/  ISETP.GE.AND P0, PT, R238, R9, PT ;  /* 0x00000009ee00720c */ /* 0x000fc40003f06270 */
[----:B------:R-:W-:Y:S02]  /*17f40*/  LEA R3, R23, R3, 0x7 ;  /* 0x0000000317037211 */ /* 0x000fe400078e38ff */
[----:B------:R-:W-:Y:S02]  /*17f50*/  LEA R2, R236, R2, 0x7 ;  /* 0x00000002ec027211 */ /* 0x000fe400078e38ff */
[----:B------:R-:W-:Y:S02]  /*17f60*/  MOV R6, R211 ;  /* 0x000000d300067202 */ /* 0x000fe40000000f00 */
[----:B------:R-:W-:Y:S01]  /*17f70*/  MOV R4, R5 ;  /* 0x0000000500047202 */ /* 0x000fe20000000f00 */
[----:B------:R-:W-:-:S04]  /*17f80*/  WARPGROUP.DEPBAR.LE gsb0, 0x0 ;  /* 0x00008000000079c5 */ /* 0x000fc80000010000 */
[----:B--2---:R-:W-:Y:S05]  /*17f90*/  @!P0 BRA `(.L_x_1) ;  /* 0xffffff1800508947 */ /* 0x004fea000383ffff */
.L_x_0:
[----:B------:R-:W2:Y:S04]  /*17fa0*/  LDL.LU R13, [R1+0x368] ;  /* 0x00036800010d7983 */ /* 0x000ea80000300800 */
[----:B------:R-:W3:Y:S01]  /*17fb0*/  LDL.LU R11, [R1+0x36c] ;  /* 0x00036c00010b7983 */ /* 0x000ee20000300800 */
[----:B------:R-:W-:Y:S01]  /*17fc0*/  FMUL R154, R41, 0.25 ;  /* 0x3e800000299a7820 */ /* 0x000fe20000400000 */
[----:B------:R-:W-:Y:S01]  /*17fd0*/  FMUL R155, R40, 0.25 ;  /* 0x3e800000289b7820 */ /* 0x000fe20000400000 */
[----:B------:R-:W-:Y:S01]  /*17fe0*/  FMUL R156, R33, 0.25 ;  /* 0x3e800000219c7820 */ /* 0x000fe20000400000 */
[----:B------:R-:W0:Y:S01]  /*17ff0*/  S2R R222, SR_TID.X ;  /* 0x0000000000de7919 */ /* 0x000e220000002100 */
[----:B------:R-:W-:Y:S01]  /*18000*/  FMUL R157, R32, 0.25 ;  /* 0x3e800000209d7820 */ /* 0x000fe20000400000 */
[----:B------:R-:W-:Y:S01]  /*18010*/  FMUL R14, R39, 0.25 ;  /* 0x3e800000270e7820 */ /* 0x000fe20000400000 */
[----:B------:R-:W-:Y:S01]  /*18020*/  FMUL R15, R38, 0.25 ;  /* 0x3e800000260f7820 */ /* 0x000fe20000400000 */
[----:B------:R-:W1:Y:S01]  /*18030*/  S2R R7, SR_TID.X ;  /* 0x0000000000077919 */ /* 0x000e620000002100 */
[----:B------:R-:W-:Y:S01]  /*18040*/  FMUL R153, R44, 0.25 ;  /* 0x3e8000002c997820 */ /* 0x000fe20000400000 */
        /* <DEDUP_REMOVED lines=8> */
[----:B------:R-:W4:Y:S01]  /*180d0*/  S2R R238, SR_CTAID.X ;  /* 0x0000000000ee7919 */ /* 0x000f220000002500 */
[----:B------:R-:W3:Y:S01]  /*180e0*/  S2R R241, SR_CTAID.Y ;  /* 0x0000000000f17919 */ /* 0x000ee20000002600 */
[----:B0-----:R-:W-:-:S02]  /*180f0*/  LOP3.LUT R3, R222, 0x7, RZ, 0xc0, !PT ;  /* 0x00000007de037812 */ /* 0x001fc400078ec0ff */
[C---:B------:R-:W-:Y:S02]  /*18100*/  SHF.L.U32 R2, R222.reuse, 0x1, RZ ;  /* 0x00000001de027819 */ /* 0x040fe400000006ff */
[----:B------:R-:W-:Y:S02]  /*18110*/  LEA R8, R3, R0, 0x4 ;  /* 0x0000000003087211 */ /* 0x000fe400078e20ff */
[----:B------:R-:W-:Y:S02]  /*18120*/  SHF.L.U32 R9, R222, 0x2, RZ ;  /* 0x00000002de097819 */ /* 0x000fe400000006ff */
[----:B-1----:R-:W-:Y:S01]  /*18130*/  LOP3.LUT R12, R7, 0x7f, RZ, 0xc0, !PT ;  /* 0x0000007f070c7812 */ /* 0x002fe200078ec0ff */
[----:B------:R-:W-:Y:S01]  /*18140*/  IMAD R10, R3, -0x8, R8 ;  /* 0xfffffff8030a7824 */ /* 0x000fe200078e0208 */
[----:B------:R-:W-:Y:S02]  /*18150*/  LOP3.LUT R7, R2, 0xf8, RZ, 0xc0, !PT ;  /* 0x000000f802077812 */ /* 0x000fe400078ec0ff */
[----:B------:R-:W-:-:S02]  /*18160*/  LOP3.LUT R9, R9, 0xc0, RZ, 0xc0, !PT ;  /* 0x000000c009097812 */ /* 0x000fc400078ec0ff */
[----:B------:R-:W-:Y:S02]  /*18170*/  LEA R2, R12, R0, 0x4 ;  /* 0x000000000c027211 */ /* 0x000fe400078e20ff */
[----:B------:R-:W-:Y:S02]  /*18180*/  IADD3 R0, R0, R7, RZ ;  /* 0x0000000700007210 */ /* 0x000fe40007ffe0ff */
[----:B------:R-:W-:Y:S01]  /*18190*/  IADD3 R12, R9, R10, RZ ;  /* 0x0000000a090c7210 */ /* 0x000fe20007ffe0ff */
[----:B------:R-:W-:Y:S01]  /*181a0*/  FMUL R9, R150, 0.25 ;  /* 0x3e80000096097820 */ /* 0x000fe20000400000 */
[C---:B------:R-:W-:Y:S02]  /*181b0*/  LOP3.LUT R5, R222.reuse, 0x40, RZ, 0xc0, !PT ;  /* 0x00000040de057812 */ /* 0x040fe400078ec0ff */
[----:B------:R-:W-:Y:S01]  /*181c0*/  LOP3.LUT R3, R222, 0x8, RZ, 0xc0, !PT ;  /* 0x00000008de037812 */ /* 0x000fe200078ec0ff */
[----:B------:R-:W-:Y:S01]  /*181d0*/  BAR.SYNC.DEFER_BLOCKING 0x0 ;  /* 0x0000000000007b1d */ /* 0x000fe20000010000 */
[----:B------:R-:W-:-:S02]  /*181e0*/  ISETP.NE.U32.AND P0, PT, R5, RZ, PT ;  /* 0x000000ff0500720c */ /* 0x000fc40003f05070 */
[C---:B------:R-:W-:Y:S02]  /*181f0*/  SHF.L.U32 R5, R222.reuse, 0x3, RZ ;  /* 0x00000003de057819 */ /* 0x040fe400000006ff */
[----:B------:R-:W-:Y:S01]  /*18200*/  LEA R10, R3, R8, 0x7 ;  /* 0x00000008030a7211 */ /* 0x000fe200078e38ff */
[----:B------:R-:W-:Y:S01]  /*18210*/  FMUL R8, R151, 0.25 ;  /* 0x3e80000097087820 */ /* 0x000fe20000400000 */
[----:B------:R-:W-:Y:S02]  /*18220*/  LOP3.LUT R5, R5, 0x380, RZ, 0xc0, !PT ;  /* 0x0000038005057812 */ /* 0x000fe400078ec0ff */
[----:B------:R-:W-:Y:S01]  /*18230*/  LEA.HI R3, R3, R12, RZ, 0x1f ;  /* 0x0000000c03037211 */ /* 0x000fe200078ff8ff */
[----:B------:R-:W-:Y:S01]  /*18240*/  FMUL R12, R139, 0.25 ;  /* 0x3e8000008b0c7820 */ /* 0x000fe20000400000 */
[----:B------:R-:W-:Y:S01]  /*18250*/  IADD3 R5, R5, R10, RZ ;  /* 0x0000000a05057210 */ /* 0x000fe20007ffe0ff */
[----:B------:R-:W-:Y:S01]  /*18260*/  FMUL R10, R143, 0.25 ;  /* 0x3e8000008f0a7820 */ /* 0x000fe20000400000 */
[----:B------:R-:W-:-:S04]  /*18270*/  LOP3.LUT R240, R222, 0x3f, RZ, 0xc0, !PT ;  /* 0x0000003fdef07812 */ /* 0x000fc800078ec0ff */
[----:B----4-:R-:W-:Y:S02]  /*18280*/  LEA R238, R238, R240, 0x6 ;  /* 0x000000f0eeee7211 */ /* 0x010fe400078e30ff */
[----:B--2---:R-:W-:Y:S01]  /*18290*/  MOV R7, R13 ;  /* 0x0000000d00077202 */ /* 0x004fe20000000f00 */
[----:B------:R-:W-:-:S03]  /*182a0*/  FMUL R13, R130, 0.25 ;  /* 0x3e800000820d7820 */ /* 0x000fc60000400000 */
[----:B------:R-:W-:Y:S02]  /*182b0*/  FSETP.GT.AND P1, PT, |R7|, 8.50705917302346158658e+37, PT ;  /* 0x7e8000000700780b */ /* 0x000fe40003f24200 */
[----:B---3--:R-:W-:Y:S01]  /*182c0*/  MOV R18, R11 ;  /* 0x0000000b00127202 */ /* 0x008fe20000000f00 */
[----:B------:R-:W-:Y:S01]  /*182d0*/  FMUL R11, R26, 0.25 ;  /* 0x3e8000001a0b7820 */ /* 0x000fe20000400000 */
[----:B------:R-:W-:Y:S01]  /*182e0*/  FSEL R150, R9, R150, P1 ;  /* 0x0000009609967208 */ /* 0x000fe20000800000 */
        /* <DEDUP_REMOVED lines=57> */
[----:B------:R-:W-:-:S02]  /*18680*/  FSETP.GEU.AND P4, PT, R7, 1.175494350822287508e-38, PT ;  /* 0x008000000700780b */ /* 0x000fc40003f8e000 */
[----:B------:R-:W-:Y:S02]  /*18690*/  FSEL R9, R9, R58, P1 ;  /* 0x0000003a09097208 */ /* 0x000fe40000800000 */
[----:B------:R-:W-:Y:S01]  /*186a0*/  MOV R58, R18 ;  /* 0x00000012003a7202 */ /* 0x000fe20000000f00 */
[----:B------:R-:W-:Y:S01]  /*186b0*/  FMUL R18, R27, 0.25 ;  /* 0x3e8000001b127820 */ /* 0x000fe20000400000 */
[----:B------:R-:W-:Y:S01]  /*186c0*/  FSEL R82, R11, R82, P1 ;  /* 0x000000520b527208 */ /* 0x000fe20000800000 */
[----:B------:R-:W-:Y:S01]  /*186d0*/  FMUL R11, R74, 0.25 ;  /* 0x3e8000004a0b7820 */ /* 0x000fe20000400000 */
[C---:B------:R-:W-:Y:S02]  /*186e0*/  FSETP.GT.AND P2, PT, |R58|.reuse, 8.50705917302346158658e+37, PT ;  /* 0x7e8000003a00780b */ /* 0x040fe40003f44200 */
[----:B------:R-:W-:Y:S02]  /*186f0*/  FSETP.GEU.AND P3, PT, R58, 1.175494350822287508e-38, PT ;  /* 0x008000003a00780b */ /* 0x000fe40003f6e000 */
[----:B------:R-:W-:Y:S01]  /*18700*/  FSEL R154, R154, R41, P2 ;  /* 0x000000299a9a7208 */ /* 0x000fe20001000000 */
[----:B------:R-:W-:Y:S01]  /*18710*/  FMUL R41, R58, 8388608 ;  /* 0x4b0000003a297820 */ /* 0x000fe20000400000 */
[----:B------:R-:W-:Y:S01]  /*18720*/  FSEL R155, R155, R40, P2 ;  /* 0x000000289b9b7208 */ /* 0x000fe20001000000 */
[----:B------:R-:W-:Y:S01]  /*18730*/  FMUL R40, R7, 8388608 ;  /* 0x4b00000007287820 */ /* 0x000fe20000400000 */
[----:B------:R-:W-:-:S02]  /*18740*/  FSEL R156, R156, R33, P2 ;  /* 0x000000219c9c7208 */ /* 0x000fc40001000000 */
[----:B------:R-:W-:Y:S02]  /*18750*/  FSEL R33, R41, R58, !P3 ;  /* 0x0000003a29217208 */ /* 0x000fe40005800000 */
[----:B------:R-:W-:Y:S02]  /*18760*/  FSEL R157, R157, R32, P2 ;  /* 0x000000209d9d7208 */ /* 0x000fe40001000000 */
[----:B------:R-:W-:Y:S01]  /*18770*/  FSEL R95, R8, R95, P1 ;  /* 0x0000005f085f7208 */ /* 0x000fe20000800000 */
[----:B------:R-:W-:Y:S01]  /*18780*/  FMUL R8, R87, 0.25 ;  /* 0x3e80000057087820 */ /* 0x000fe20000400000 */
[----:B------:R-:W-:Y:S02]  /*18790*/  FSEL R32, R40, R7, !P4 ;  /* 0x0000000728207208 */ /* 0x000fe40006000000 */
[----:B------:R-:W-:Y:S01]  /*187a0*/  FSEL R119, R12, R119, P1 ;  /* 0x000000770c777208 */ /* 0x000fe20000800000 */
[----:B------:R-:W-:Y:S01]  /*187b0*/  FMUL R12, R99, 0.25 ;  /* 0x3e800000630c7820 */ /* 0x000fe20000400000 */
[----:B------:R-:W-:-:S02]  /*187c0*/  IADD3 R40, R33, -0x3f3504f3, RZ ;  /* 0xc0cafb0d21287810 */ /* 0x000fc40007ffe0ff */
[----:B------:R-:W-:Y:S01]  /*187d0*/  FSEL R130, R13, R130, P1 ;  /* 0x000000820d827208 */ /* 0x000fe20000800000 */
[----:B------:R-:W-:Y:S01]  /*187e0*/  FMUL R13, R110, 0.25 ;  /* 0x3e8000006e0d7820 */ /* 0x000fe20000400000 */
[----:B------:R-:W-:Y:S01]  /*187f0*/  FSEL R91, R10, R91, P1 ;  /* 0x0000005b0a5b7208 */ /* 0x000fe20000800000 */
[----:B------:R-:W-:Y:S01]  /*18800*/  FMUL R10, R83, 0.25 ;  /* 0x3e800000530a7820 */ /* 0x000fe20000400000 */
[----:B------:R-:W-:Y:S01]  /*18810*/  FSEL R74, R11, R74, P1 ;  /* 0x0000004a0b4a7208 */ /* 0x000fe20000800000 */
[----:B------:R-:W-:Y:S01]  /*18820*/  FMUL R11, R62, 0.25 ;  /* 0x3e8000003e0b7820 */ /* 0x000fe20000400000 */
[C---:B------:R-:W-:Y:S01]  /*18830*/  FSETP.GEU.AND P5, PT, |R7|.reuse, 1.175494350822287508e-38, PT ;  /* 0x008000000700780b */ /* 0x040fe20003fae200 */
[----:B------:R-:W-:Y:S01]  /*18840*/  @P1 FMUL R7, R7, 0.25 ;  /* 0x3e80000007071820 */ /* 0x000fe20000400000 */
[----:B------:R-:W-:Y:S02]  /*18850*/  LOP3.LUT R158, R40, 0xff800000, RZ, 0xc0, !PT ;  /* 0xff800000289e7812 */ /* 0x000fe400078ec0ff */
[----:B------:R-:W-:Y:S01]  /*18860*/  FSEL R87, R8, R87, P1 ;  /* 0x0000005708577208 */ /* 0x000fe20000800000 */
[----:B------:R-:W-:Y:S01]  /*18870*/  FMUL R8, R75, 0.25 ;  /* 0x3e8000004b087820 */ /* 0x000fe20000400000 */
[----:B------:R-:W-:Y:S01]  /*18880*/  FSEL R39, R14, R39, P1 ;  /* 0x000000270e277208 */ /* 0x000fe20000800000 */
[----:B------:R-:W-:Y:S01]  /*18890*/  FMUL R14, R35, 0.25 ;  /* 0x3e800000230e7820 */ /* 0x000fe20000400000 */
[----:B------:R-:W-:-:S02]  /*188a0*/  FSEL R40, RZ, -23, P3 ;  /* 0xc1b80000ff287808 */ /* 0x000fc40001800000 */
[----:B------:R-:W-:Y:S01]  /*188b0*/  FSEL R99, R12, R99, P1 ;  /* 0x000000630c637208 */ /* 0x000fe20000800000 */
[----:B------:R-:W-:Y:S01]  /*188c0*/  FMUL R12, R79, 0.25 ;  /* 0x3e8000004f0c7820 */ /* 0x000fe20000400000 */
[C---:B------:R-:W-:Y:S01]  /*188d0*/  FSETP.GEU.AND P3, PT, |R58|.reuse, 1.175494350822287508e-38, PT ;  /* 0x008000003a00780b */ /* 0x040fe20003f6e200 */
[----:B------:R-:W-:Y:S01]  /*188e0*/  @P2 FMUL R58, R58, 0.25 ;  /* 0x3e8000003a3a2820 */ /* 0x000fe20000400000 */
        /* <DEDUP_REMOVED lines=19> */
[----:B------:R-:W-:Y:S01]  /*18a20*/  @!P5 FMUL R7, R7, 16777216 ;  /* 0x4b8000000707d820 */ /* 0x000fe20000400000 */
        /* <DEDUP_REMOVED lines=12> */
[----:B------:R-:W-:Y:S01]  /*18af0*/  FMUL R13, R50, 0.25 ;  /* 0x3e800000320d7820 */ /* 0x000fe20000400000 */
[----:B------:R-:W-:Y:S01]  /*18b00*/  FSEL R11, R11, R46, P1 ;  /* 0x0000002e0b0b7208 */ /* 0x000fe20000800000 */
[----:B------:R-:W0:Y:S01]  /*18b10*/  MUFU.RCP R160, R7 ;  /* 0x0000000700a07308 */ /* 0x000e220000001000 */
[----:B------:R-:W-:Y:S01]  /*18b20*/  FMUL R46, R49, 0.25 ;  /* 0x3e800000312e7820 */ /* 0x000fe20000400000 */
[----:B------:R-:W-:Y:S01]  /*18b30*/  FSEL R148, R15, R148, P2 ;  /* 0x000000940f947208 */ /* 0x000fe20001000000 */
[----:B------:R-:W-:Y:S01]  /*18b40*/  FMUL R15, R144, 0.25 ;  /* 0x3e800000900f7820 */ /* 0x000fe20000400000 */
[----:B------:R-:W-:Y:S01]  /*18b50*/  FSEL R162, R44, R29, P2 ;  /* 0x0000001d2ca27208 */ /* 0x000fe20001000000 */
[----:B------:R-:W-:Y:S01]  /*18b60*/  @!P5 FMUL R138, R138, 16777216 ;  /* 0x4b8000008a8ad820 */ /* 0x000fe20000400000 */
[----:B------:R-:W-:Y:S01]  /*18b70*/  FSEL R141, R14, R141, P2 ;  /* 0x0000008d0e8d7208 */ /* 0x000fe20001000000 */
[----:B------:R-:W-:Y:S01]  /*18b80*/  FMUL R14, R133, 0.25 ;  /* 0x3e800000850e7820 */ /* 0x000fe20000400000 */
[----:B------:R1:W2:Y:S01]  /*18b90*/  MUFU.RCP R29, R58 ;  /* 0x0000003a001d7308 */ /* 0x0002a20000001000 */
        /* <DEDUP_REMOVED lines=40> */
[----:B------:R-:W-:Y:S01]  /*18e20*/  @!P5 FMUL R12, R12, 16777216 ;  /* 0x4b8000000c0cd820 */ /* 0x000fe20000400000 */
[----:B------:R-:W-:Y:S01]  /*18e30*/  @!P5 FMUL R31, R31, 16777216 ;  /* 0x4b8000001f1fd820 */ /* 0x000fe20000400000 */
[----:B------:R-:W-:Y:S01]  /*18e40*/  FMUL R14, R113, 0.25 ;  /* 0x3e800000710e7820 */ /* 0x000fe20000400000 */
[----:B------:R-:W-:Y:S01]  /*18e50*/  FSEL R23, R23, R56, P2 ;  /* 0x0000003817177208 */ /* 0x000fe20001000000 */
[----:B------:R-:W-:Y:S01]  /*18e60*/  @!P5 FMUL R8, R8, 16777216 ;  /* 0x4b8000000808d820 */ /* 0x000fe20000400000 */
[----:B------:R-:W-:Y:S01]  /*18e70*/  @!P5 FMUL R9, R9, 16777216 ;  /* 0x4b8000000909d820 */ /* 0x000fe20000400000 */
[----:B------:R-:W-:Y:S01]  /*18e80*/  @!P5 FMUL R10, R10, 16777216 ;  /* 0x4b8000000a0ad820 */ /* 0x000fe20000400000 */
[----:B------:R-:W-:Y:S01]  /*18e90*/  @!P5 FMUL R13, R13, 16777216 ;  /* 0x4b8000000d0dd820 */ /* 0x000fe20000400000 */
[----:B------:R-:W-:Y:S01]  /*18ea0*/  @!P3 FMUL R24, R24, 16777216 ;  /* 0x4b8000001818b820 */ /* 0x000fe20000400000 */
[----:B------:R-:W-:Y:S01]  /*18eb0*/  FSEL R48, R47, R48, P2 ;  /* 0x000000302f307208 */ /* 0x000fe20001000000 */
[----:B------:R-:W-:Y:S01]  /*18ec0*/  @!P5 FMUL R26, R26, 16777216 ;  /* 0x4b8000001a1ad820 */ /* 0x000fe20000400000 */
[----:B------:R-:W-:Y:S01]  /*18ed0*/  @!P5 FMUL R30, R30, 16777216 ;  /* 0x4b8000001e1ed820 */ /* 0x000fe20000400000 */
[----:B------:R-:W-:Y:S01]  /*18ee0*/  @!P5 FMUL R27, R27, 16777216 ;  /* 0x4b8000001b1bd820 */ /* 0x000fe20000400000 */
[----:B------:R-:W-:Y:S01]  /*18ef0*/  @!P3 FMUL R162, R162, 16777216 ;  /* 0x4b800000a2a2b820 */ /* 0x000fe20000400000 */
[----:B------:R-:W-:Y:S01]  /*18f00*/  @!P3 FMUL R164, R164, 16777216 ;  /* 0x4b800000a4a4b820 */ /* 0x000fe20000400000 */
[----:B------:R-:W-:Y:S01]  /*18f10*/  @!P3 FMUL R166, R166, 16777216 ;  /* 0x4b800000a6a6b820 */ /* 0x000fe20000400000 */
[C---:B0-----:R-:W-:Y:S01]  /*18f20*/  FMUL R45, R160.reuse, R138 ;  /* 0x0000008aa02d7220 */ /* 0x041fe20000400000 */
[C---:B------:R-:W-:Y:S01]  /*18f30*/  FMUL R56, R160.reuse, R131 ;  /* 0x00000083a0387220 */ /* 0x040fe20000400000 */
[----:B------:R-:W-:Y:S01]  /*18f40*/  FSEL R140, R17, R140, P2 ;  /* 0x0000008c118c7208 */ /* 0x000fe20001000000 */
[----:B------:R-:W-:Y:S01]  /*18f50*/  FMUL R47, R160, R135 ;  /* 0x00000087a02f7220 */ /* 0x000fe20000400000 */
[----:B------:R-:W-:Y:S01]  /*18f60*/  FSEL R137, R16, R137, P2 ;  /* 0x0000008910897208 */ /* 0x000fe20001000000 */
[----:B------:R-:W-:Y:S01]  /*18f70*/  FMUL R138, R160, R51 ;  /* 0x00000033a08a7220 */ /* 0x000fe20000400000 */
[----:B------:R-:W-:Y:S01]  /*18f80*/  FSEL R22, R22, R57, P2 ;  /* 0x0000003916167208 */ /* 0x000fe20001000000 */
[----:B------:R-:W-:Y:S01]  /*18f90*/  FMUL R131, R160, R11 ;  /* 0x0000000ba0837220 */ /* 0x000fe20000400000 */
[----:B------:R-:W-:Y:S01]  /*18fa0*/  FMUL R16, R129, 0.25 ;  /* 0x3e80000081107820 */ /* 0x000fe20000400000 */
[----:B------:R-:W-:Y:S01]  /*18fb0*/  FMUL R17, R128, 0.25 ;  /* 0x3e80000080117820 */ /* 0x000fe20000400000 */
[C---:B------:R-:W-:Y:S01]  /*18fc0*/  FMUL R57, R160.reuse, R130 ;  /* 0x00000082a0397220 */ /* 0x040fe20000400000 */
[C---:B-1----:R-:W-:Y:S01]  /*18fd0*/  FMUL R58, R160.reuse, R123 ;  /* 0x0000007ba03a7220 */ /* 0x042fe20000400000 */
[C---:B------:R-:W-:Y:S01]  /*18fe0*/  FMUL R51, R160.reuse, R50 ;  /* 0x00000032a0337220 */ /* 0x040fe20000400000 */
[C---:B------:R-:W-:Y:S01]  /*18ff0*/  FMUL R135, R160.reuse, R12 ;  /* 0x0000000ca0877220 */ /* 0x040fe20000400000 */
[C---:B------:R-:W-:Y:S01]  /*19000*/  FMUL R11, R160.reuse, R31 ;  /* 0x0000001fa00b7220 */ /* 0x040fe20000400000 */
[----:B------:R-:W-:Y:S01]  /*19010*/  FSEL R124, R15, R124, P2 ;  /* 0x0000007c0f7c7208 */ /* 0x000fe20001000000 */
[C---:B------:R-:W-:Y:S01]  /*19020*/  FMUL R130, R160.reuse, R8 ;  /* 0x00000008a0827220 */ /* 0x040fe20000400000 */
[C---:B------:R-:W-:Y:S01]  /*19030*/  FMUL R123, R160.reuse, R9 ;  /* 0x00000009a07b7220 */ /* 0x040fe20000400000 */
[C---:B------:R-:W-:Y:S01]  /*19040*/  FMUL R50, R160.reuse, R10 ;  /* 0x0000000aa0327220 */ /* 0x040fe20000400000 */
[----:B------:R-:W-:Y:S01]  /*19050*/  FMUL R12, R160, R13 ;  /* 0x0000000da00c7220 */ /* 0x000fe20000400000 */
[C---:B--2---:R-:W-:Y:S01]  /*19060*/  FMUL R31, R29.reuse, R24 ;  /* 0x000000181d1f7220 */ /* 0x044fe20000400000 */
[----:B------:R-:W-:Y:S01]  /*19070*/  FMUL R15, R112, 0.25 ;  /* 0x3e800000700f7820 */ /* 0x000fe20000400000 */
[----:B------:R-:W-:Y:S01]  /*19080*/  FSEL R113, R14, R113, P2 ;  /* 0x000000710e717208 */ /* 0x000fe20001000000 */
[C---:B------:R-:W-:Y:S01]  /*19090*/  FMUL R10, R160.reuse, R30 ;  /* 0x0000001ea00a7220 */ /* 0x040fe20000400000 */
[C---:B------:R-:W-:Y:S01]  /*190a0*/  FMUL R9, R29.reuse, R162 ;  /* 0x000000a21d097220 */ /* 0x040fe20000400000 */
[C---:B------:R-:W-:Y:S01]  /*190b0*/  FMUL R8, R29.reuse, R164 ;  /* 0x000000a41d087220 */ /* 0x040fe20000400000 */
[----:B------:R-:W-:Y:S01]  /*190c0*/  FMUL R166, R29, R166 ;  /* 0x000000a61da67220 */ /* 0x000fe20000400000 */
[C---:B------:R-:W-:Y:S01]  /*190d0*/  FMUL R13, R160.reuse, R26 ;  /* 0x0000001aa00d7220 */ /* 0x040fe20000400000 */
[----:B------:R-:W-:Y:S01]  /*190e0*/  FMUL R24, R160, R27 ;  /* 0x0000001ba0187220 */ /* 0x000fe20000400000 */
[----:B------:R-:W-:Y:S01]  /*190f0*/  FMUL R14, R101, 0.25 ;  /* 0x3e800000650e7820 */ /* 0x000fe20000400000 */
[----:B------:R-:W-:Y:S01]  /*19100*/  FSEL R129, R16, R129, P2 ;  /* 0x0000008110817208 */ /* 0x000fe20001000000 */
[----:B------:R-:W-:Y:S01]  /*19110*/  FMUL R16, R117, 0.25 ;  /* 0x3e80000075107820 */ /* 0x000fe20000400000 */
[----:B------:R-:W-:Y:S01]  /*19120*/  FSEL R128, R17, R128, P2 ;  /* 0x0000008011807208 */ /* 0x000fe20001000000 */
[----:B------:R-:W-:Y:S01]  /*19130*/  FMUL R17, R120, 0.25 ;  /* 0x3e80000078117820 */ /* 0x000fe20000400000 */
[----:B------:R-:W-:Y:S01]  /*19140*/  FSEL R112, R15, R112, P2 ;  /* 0x000000700f707208 */ /* 0x000fe20001000000 */
[----:B------:R-:W-:Y:S01]  /*19150*/  FMUL R15, R104, 0.25 ;  /* 0x3e800000680f7820 */ /* 0x000fe20000400000 */
[----:B------:R-:W-:Y:S01]  /*19160*/  F2FP.F16.F32.PACK_AB R8, R8, R31 ;  /* 0x0000001f0808723e */ /* 0x000fe200000000ff */
[----:B------:R-:W-:Y:S01]  /*19170*/  FMUL R19, R136, 0.25 ;  /* 0x3e80000088137820 */ /* 0x000fe20000400000 */
[----:B------:R-:W-:Y:S01]  /*19180*/  F2FP.F16.F32.PACK_AB R9, R9, R166 ;  /* 0x000000a60909723e */ /* 0x000fe200000000ff */
[----:B------:R-:W-:Y:S01]  /*19190*/  FMUL R43, R52, 0.25 ;  /* 0x3e800000342b7820 */ /* 0x000fe20000400000 */
[----:B------:R-:W-:Y:S01]  /*191a0*/  F2FP.F16.F32.PACK_AB R10, R10, R13 ;  /* 0x0000000d0a0a723e */ /* 0x000fe200000000ff */
[----:B------:R-:W-:Y:S01]  /*191b0*/  FMUL R18, R125, 0.25 ;  /* 0x3e8000007d127820 */ /* 0x000fe20000400000 */
[----:B------:R-:W-:Y:S01]  /*191c0*/  F2FP.F16.F32.PACK_AB R11, R11, R24 ;  /* 0x000000180b0b723e */ /* 0x000fe200000000ff */
[----:B------:R-:W-:Y:S01]  /*191d0*/  @!P5 FMUL R99, R99, 16777216 ;  /* 0x4b8000006363d820 */ /* 0x000fe20000400000 */
[----:B------:R-:W-:Y:S01]  /*191e0*/  FSEL R101, R14, R101, P2 ;  /* 0x000000650e657208 */ /* 0x000fe20001000000 */
[----:B------:R-:W-:Y:S01]  /*191f0*/  FMUL R14, R93, 0.25 ;  /* 0x3e8000005d0e7820 */ /* 0x000fe20000400000 */
[----:B------:R-:W-:Y:S01]  /*19200*/  FSEL R120, R17, R120, P2 ;  /* 0x0000007811787208 */ /* 0x000fe20001000000 */
[----:B------:R-:W-:Y:S01]  /*19210*/  FMUL R17, R108, 0.25 ;  /* 0x3e8000006c117820 */ /* 0x000fe20000400000 */
[----:B------:R-:W-:Y:S01]  /*19220*/  FSEL R117, R16, R117, P2 ;  /* 0x0000007510757208 */ /* 0x000fe20001000000 */
[----:B------:R-:W-:Y:S01]  /*19230*/  FMUL R16, R109, 0.25 ;  /* 0x3e8000006d107820 */ /* 0x000fe20000400000 */
[----:B------:R-:W-:Y:S01]  /*19240*/  STSM.16.M88.4 [R5], R8 ;  /* 0x0000000805007844 */ /* 0x000fe20000000200 */
[----:B------:R-:W-:Y:S01]  /*19250*/  FSEL R104, R15, R104, P2 ;  /* 0x000000680f687208 */ /* 0x000fe20001000000 */
[----:B------:R-:W-:Y:S01]  /*19260*/  FMUL R15, R92, 0.25 ;  /* 0x3e8000005c0f7820 */ /* 0x000fe20000400000 */
[----:B------:R-:W-:Y:S01]  /*19270*/  FSEL R93, R14, R93, P2 ;  /* 0x0000005d0e5d7208 */ /* 0x000fe20001000000 */
[----:B------:R-:W-:Y:S01]  /*19280*/  BAR.SYNC.DEFER_BLOCKING 0x0 ;  /* 0x0000000000007b1d */ /* 0x000fe20000010000 */
[----:B------:R-:W-:Y:S01]  /*19290*/  FMUL R14, R81, 0.25 ;  /* 0x3e800000510e7820 */ /* 0x000fe20000400000 */
[----:B------:R-:W-:Y:S01]  /*192a0*/  FSEL R109, R16, R109, P2 ;  /* 0x0000006d106d7208 */ /* 0x000fe20001000000 */
[----:B------:R-:W-:Y:S01]  /*192b0*/  FMUL R16, R97, 0.25 ;  /* 0x3e80000061107820 */ /* 0x000fe20000400000 */
[----:B------:R-:W-:Y:S01]  /*192c0*/  FSEL R108, R17, R108, P2 ;  /* 0x0000006c116c7208 */ /* 0x000fe20001000000 */
[----:B------:R-:W-:Y:S01]  /*192d0*/  FMUL R17, R100, 0.25 ;  /* 0x3e80000064117820 */ /* 0x000fe20000400000 */
[----:B------:R-:W-:Y:S01]  /*192e0*/  FSEL R136, R19, R136, P2 ;  /* 0x0000008813887208 */ /* 0x000fe20001000000 */
[----:B------:R-:W-:Y:S01]  /*192f0*/  FMUL R19, R116, 0.25 ;  /* 0x3e80000074137820 */ /* 0x000fe20000400000 */
[----:B------:R-:W-:Y:S01]  /*19300*/  IADD3 R41, R32, -0x3f3504f3, RZ ;  /* 0xc0cafb0d20297810 */ /* 0x000fe20007ffe0ff */
        /* <DEDUP_REMOVED lines=9> */
[----:B------:R-:W-:Y:S01]  /*193a0*/  LOP3.LUT R159, R41, 0xff800000, RZ, 0xc0, !PT ;  /* 0xff800000299f7812 */ /* 0x000fe200078ec0ff */
        /* <DEDUP_REMOVED lines=13> */
[-C--:B------:R-:W-:Y:S01]  /*19480*/  I2FP.F32.S32 R41, R158.reuse ;  /* 0x0000009e00297245 */ /* 0x080fe20000201400 */
[----:B------:R-:W-:Y:S01]  /*19490*/  @!P3 FMUL R113, R113, 16777216 ;  /* 0x4b8000007171b820 */ /* 0x000fe20000400000 */
[----:B------:R-:W-:Y:S01]  /*194a0*/  I2FP.F32.S32 R43, R159 ;  /* 0x0000009f002b7245 */ /* 0x000fe20000201400 */
[----:B------:R-:W-:Y:S01]  /*194b0*/  @!P3 FMUL R14, R14, 16777216 ;  /* 0x4b8000000e0eb820 */ /* 0x000fe20000400000 */
[----:B------:R-:W-:Y:S01]  /*194c0*/  FSEL R105, R18, R105, P2 ;  /* 0x0000006912697208 */ /* 0x000fe20001000000 */
[----:B------:R-:W-:Y:S01]  /*194d0*/  FMUL R18, R85, 0.25 ;  /* 0x3e80000055127820 */ /* 0x000fe20000400000 */
[----:B------:R-:W-:Y:S01]  /*194e0*/  IADD3 R158, R33, -R158, RZ ;  /* 0x8000009e219e7210 */ /* 0x000fe20007ffe0ff */
[----:B------:R-:W0:Y:S01]  /*194f0*/  LDS.128 R8, [R2] ;  /* 0x0000000002087984 */ /* 0x000e220000000c00 */
[----:B------:R-:W-:Y:S01]  /*19500*/  IADD3 R159, R32, -R159, RZ ;  /* 0x8000009f209f7210 */ /* 0x000fe20007ffe0ff */
        /* <DEDUP_REMOVED lines=8> */
[----:B------:R-:W-:Y:S01]  /*19590*/  FMUL R72, R160, R99 ;  /* 0x00000063a0487220 */ /* 0x000fe20000400000 */
[----:B------:R-:W-:Y:S01]  /*195a0*/  MOV R24, 0x3dc6b27f ;  /* 0x3dc6b27f00187802 */ /* 0x000fe20000000f00 */
[----:B------:R-:W-:Y:S01]  /*195b0*/  FADD R158, R158, -1 ;  /* 0xbf8000009e9e7421 */ /* 0x000fe20000000000 */
[----:B------:R-:W-:Y:S01]  /*195c0*/  FADD R159, R159, -1 ;  /* 0xbf8000009f9f7421 */ /* 0x000fe20000000000 */
[----:B------:R-:W-:Y:S01]  /*195d0*/  FSEL R85, R18, R85, P2 ;  /* 0x0000005512557208 */ /* 0x000fe20001000000 */
[----:B------:R-:W-:Y:S01]  /*195e0*/  FMUL R99, R160, R74 ;  /* 0x0000004aa0637220 */ /* 0x000fe20000400000 */
[----:B------:R-:W-:Y:S01]  /*195f0*/  FMUL R18, R65, 0.25 ;  /* 0x3e80000041127820 */ /* 0x000fe20000400000 */
[----:B------:R-:W-:Y:S01]  /*19600*/  FMUL R74, R29, R121 ;  /* 0x000000791d4a7220 */ /* 0x000fe20000400000 */
[----:B------:R-:W-:Y:S01]  /*19610*/  FSEL R80, R17, R80, P2 ;  /* 0x0000005011507208 */ /* 0x000fe20001000000 */
[----:B------:R-:W-:Y:S01]  /*19620*/  FMUL R121, R29, R14 ;  /* 0x0000000e1d797220 */ /* 0x000fe20000400000 */
[----:B------:R-:W-:Y:S01]  /*19630*/  FSEL R77, R16, R77, P2 ;  /* 0x0000004d104d7208 */ /* 0x000fe20001000000 */
[----:B------:R-:W-:Y:S01]  /*19640*/  FMUL R16, R69, 0.25 ;  /* 0x3e80000045107820 */ /* 0x000fe20000400000 */
[----:B------:R-:W-:Y:S01]  /*19650*/  FSEL R76, R19, R76, P2 ;  /* 0x0000004c134c7208 */ /* 0x000fe20001000000 */
[----:B------:R-:W-:Y:S01]  /*19660*/  FMUL R17, R68, 0.25 ;  /* 0x3e80000044117820 */ /* 0x000fe20000400000 */
[----:B------:R-:W-:Y:S01]  /*19670*/  FSEL R53, R42, R53, P2 ;  /* 0x000000352a357208 */ /* 0x000fe20001000000 */
[-C--:B------:R-:W-:Y:S01]  /*19680*/  FFMA.FTZ R13, R158, R24.reuse, -0.16845393180847167969 ;  /* 0xbe2c7f309e0d7423 */ /* 0x080fe20000010018 */
[----:B------:R-:W-:Y:S01]  /*19690*/  FFMA.FTZ R14, R159, R24, -0.16845393180847167969 ;  /* 0xbe2c7f309f0e7423 */ /* 0x000fe20000010018 */
[----:B------:R-:W-:Y:S01]  /*196a0*/  FMUL R19, R64, 0.25 ;  /* 0x3e80000040137820 */ /* 0x000fe20000400000 */
[----:B------:R-:W-:Y:S01]  /*196b0*/  FMUL R42, R37, 0.25 ;  /* 0x3e800000252a7820 */ /* 0x000fe20000400000 */
[----:B------:R-:W-:Y:S01]  /*196c0*/  FSEL R18, R18, R65, P2 ;  /* 0x0000004112127208 */ /* 0x000fe20001000000 */
[----:B------:R-:W-:Y:S01]  /*196d0*/  @!P3 FMUL R105, R105, 16777216 ;  /* 0x4b8000006969b820 */ /* 0x000fe20000400000 */
[----:B------:R-:W-:Y:S01]  /*196e0*/  FMUL R65, R160, R114 ;  /* 0x00000072a0417220 */ /* 0x000fe20000400000 */
[----:B------:R-:W-:Y:S01]  /*196f0*/  @!P3 FMUL R104, R104, 16777216 ;  /* 0x4b8000006868b820 */ /* 0x000fe20000400000 */
[----:B------:R-:W-:Y:S01]  /*19700*/  FFMA.FTZ R13, R158, R13, 0.1716887056827545166 ;  /* 0x3e2fcf2a9e0d7423 */ /* 0x000fe2000001000d */
[----:B------:R-:W-:Y:S01]  /*19710*/  FFMA.FTZ R14, R159, R14, 0.1716887056827545166 ;  /* 0x3e2fcf2a9f0e7423 */ /* 0x000fe2000001000e */
[----:B------:R-:W-:Y:S01]  /*19720*/  FSEL R16, R16, R69, P2 ;  /* 0x0000004510107208 */ /* 0x000fe20001000000 */
[----:B------:R-:W-:Y:S01]  /*19730*/  @!P3 FMUL R97, R97, 16777216 ;  /* 0x4b8000006161b820 */ /* 0x000fe20000400000 */
[----:B------:R-:W-:Y:S01]  /*19740*/  FSEL R17, R17, R68, P2 ;  /* 0x0000004411117208 */ /* 0x000fe20001000000 */
[----:B------:R-:W-:Y:S01]  /*19750*/  FMUL R114, R29, R113 ;  /* 0x000000711d727220 */ /* 0x000fe20000400000 */
[----:B------:R-:W-:Y:S01]  /*19760*/  FSEL R20, R20, R61, P2 ;  /* 0x0000003d14147208 */ /* 0x000fe20001000000 */
[----:B------:R-:W-:Y:S01]  /*19770*/  @!P3 FMUL R96, R96, 16777216 ;  /* 0x4b8000006060b820 */ /* 0x000fe20000400000 */
[----:B------:R-:W-:Y:S01]  /*19780*/  FSEL R21, R21, R60, P2 ;  /* 0x0000003c15157208 */ /* 0x000fe20001000000 */
[----:B------:R-:W-:Y:S01]  /*19790*/  FMUL R113, R29, R112 ;  /* 0x000000701d717220 */ /* 0x000fe20000400000 */
[----:B------:R-:W-:Y:S01]  /*197a0*/  FSEL R19, R19, R64, P2 ;  /* 0x0000004013137208 */ /* 0x000fe20001000000 */
[----:B------:R-:W-:Y:S01]  /*197b0*/  @!P5 FMUL R98, R98, 16777216 ;  /* 0x4b8000006262d820 */ /* 0x000fe20000400000 */
[----:B------:R-:W-:Y:S01]  /*197c0*/  FSEL R37, R42, R37, P2 ;  /* 0x000000252a257208 */ /* 0x000fe20001000000 */
[----:B------:R-:W-:Y:S01]  /*197d0*/  @!P5 FMUL R91, R91, 16777216 ;  /* 0x4b8000005b5bd820 */ /* 0x000fe20000400000 */
[----:B------:R-:W-:Y:S01]  /*197e0*/  FSEL R42, RZ, -23, P4 ;  /* 0xc1b80000ff2a7808 */ /* 0x000fe20002000000 */
[----:B------:R-:W-:Y:S01]  /*197f0*/  @!P5 FMUL R90, R90, 16777216 ;  /* 0x4b8000005a5ad820 */ /* 0x000fe20000400000 */
[----:B------:R-:W-:Y:S01]  /*19800*/  @!P3 FMUL R89, R89, 16777216 ;  /* 0x4b8000005959b820 */ /* 0x000fe20000400000 */
[----:B------:R-:W-:Y:S01]  /*19810*/  FMUL R112, R29, R105 ;  /* 0x000000691d707220 */ /* 0x000fe20000400000 */
[----:B------:R-:W-:Y:S01]  /*19820*/  @!P5 FMUL R107, R107, 16777216 ;  /* 0x4b8000006b6bd820 */ /* 0x000fe20000400000 */
[----:B------:R-:W-:Y:S01]  /*19830*/  @!P5 FMUL R106, R106, 16777216 ;  /* 0x4b8000006a6ad820 */ /* 0x000fe20000400000 */
[----:B------:R-:W-:Y:S01]  /*19840*/  @!P5 FMUL R83, R83, 16777216 ;  /* 0x4b8000005353d820 */ /* 0x000fe20000400000 */
[----:B------:R-:W-:Y:S01]  /*19850*/  @!P5 FMUL R79, R79, 16777216 ;  /* 0x4b8000004f4fd820 */ /* 0x000fe20000400000 */
[----:B------:R-:W-:Y:S01]  /*19860*/  @!P5 FMUL R75, R75, 16777216 ;  /* 0x4b8000004b4bd820 */ /* 0x000fe20000400000 */
[----:B------:R-:W-:Y:S01]  /*19870*/  @!P3 FMUL R88, R88, 16777216 ;  /* 0x4b8000005858b820 */ /* 0x000fe20000400000 */
[----:B------:R-:W-:Y:S01]  /*19880*/  FMUL R105, R29, R104 ;  /* 0x000000681d697220 */ /* 0x000fe20000400000 */
[----:B------:R-:W-:Y:S01]  /*19890*/  FFMA.FTZ R13, R158, R13, -0.17900948226451873779 ;  /* 0xbe374e439e0d7423 */ /* 0x000fe2000001000d */
[----:B------:R-:W-:Y:S01]  /*198a0*/  FFMA.FTZ R14, R159, R14, -0.17900948226451873779 ;  /* 0xbe374e439f0e7423 */ /* 0x000fe2000001000e */
[----:B------:R-:W-:Y:S01]  /*198b0*/  @!P5 FMUL R143, R143, 16777216 ;  /* 0x4b8000008f8fd820 */ /* 0x000fe20000400000 */
        /* <DEDUP_REMOVED lines=24> */
[C---:B------:R-:W-:Y:S01]  /*19a40*/  FMUL R73, R160.reuse, R98 ;  /* 0x00000062a0497220 */ /* 0x040fe20000400000 */
[C---:B------:R-:W-:Y:S01]  /*19a50*/  FMUL R60, R160.reuse, R91 ;  /* 0x0000005ba03c7220 */ /* 0x040fe20000400000 */
        /* <DEDUP_REMOVED lines=40> */
[----:B------:R-:W-:Y:S01]  /*19ce0*/  FFMA.FTZ R28, R43, 1.1920928955078125e-07, R42 ;  /* 0x340000002b1c7823 */ /* 0x000fe2000001002a */
[----:B------:R-:W-:Y:S01]  /*19cf0*/  @!P5 FMUL R39, R39, 16777216 ;  /* 0x4b8000002727d820 */ /* 0x000fe20000400000 */
[----:B------:R-:W-:Y:S01]  /*19d00*/  @!P5 FMUL R38, R38, 16777216 ;  /* 0x4b8000002626d820 */ /* 0x000fe20000400000 */
[C---:B------:R-:W-:Y:S01]  /*19d10*/  FMUL R68, R160.reuse, R107 ;  /* 0x0000006ba0447220 */ /* 0x040fe20000400000 */
[C---:B------:R-:W-:Y:S01]  /*19d20*/  FMUL R69, R160.reuse, R106 ;  /* 0x0000006aa0457220 */ /* 0x040fe20000400000 */
[C---:B------:R-:W-:Y:S01]  /*19d30*/  FMUL R90, R160.reuse, R83 ;  /* 0x00000053a05a7220 */ /* 0x040fe20000400000 */
[C---:B------:R-:W-:Y:S01]  /*19d40*/  FMUL R91, R160.reuse, R79 ;  /* 0x0000004fa05b7220 */ /* 0x040fe20000400000 */
[----:B------:R-:W-:Y:S01]  /*19d50*/  FMUL R98, R160, R75 ;  /* 0x0000004ba0627220 */ /* 0x000fe20000400000 */
[----:B------:R-:W-:Y:S01]  /*19d60*/  @!P3 FMUL R157, R157, 16777216 ;  /* 0x4b8000009d9db820 */ /* 0x000fe20000400000 */
[----:B------:R-:W-:Y:S01]  /*19d70*/  FMUL R89, R29, R88 ;  /* 0x000000581d597220 */ /* 0x000fe20000400000 */
[----:B------:R-:W-:Y:S01]  /*19d80*/  FFMA.FTZ R13, R158, R13, 0.20512372255325317383 ;  /* 0x3e520bf49e0d7423 */ /* 0x000fe2000001000d */
[----:B------:R-:W-:Y:S01]  /*19d90*/  FFMA.FTZ R14, R159, R14, 0.20512372255325317383 ;  /* 0x3e520bf49f0e7423 */ /* 0x000fe2000001000e */
[C---:B------:R-:W-:Y:S01]  /*19da0*/  FMUL R43, R160.reuse, R143 ;  /* 0x0000008fa02b7220 */ /* 0x040fe20000400000 */
        /* <DEDUP_REMOVED lines=59> */
[----:B------:R-:W-:Y:S01]  /*1a160*/  FMUL R156, R29, R156 ;  /* 0x0000009c1d9c7220 */ /* 0x000fe20000400000 */
[C---:B------:R-:W-:Y:S01]  /*1a170*/  FMUL R39, R160.reuse, R39 ;  /* 0x00000027a0277220 */ /* 0x040fe20000400000 */
[----:B------:R-:W-:Y:S01]  /*1a180*/  FMUL R38, R160, R38 ;  /* 0x00000026a0267220 */ /* 0x000fe20000400000 */
[C---:B------:R-:W-:Y:S01]  /*1a190*/  FFMA.FTZ R13, R158.reuse, R13, -0.24046532809734344482 ;  /* 0xbe763c8b9e0d7423 */ /* 0x040fe2000001000d */
[----:B------:R-:W-:Y:S01]  /*1a1a0*/  FFMA.FTZ R14, R159, R14, -0.24046532809734344482 ;  /* 0xbe763c8b9f0e7423 */ /* 0x000fe2000001000e */
[----:B------:R-:W-:Y:S01]  /*1a1b0*/  FMUL R29, R29, R157 ;  /* 0x0000009d1d1d7220 */ /* 0x000fe20000400000 */
[----:B------:R-:W-:Y:S01]  /*1a1c0*/  F2FP.F16.F32.PACK_AB R17, R17, R156 ;  /* 0x0000009c1111723e */ /* 0x000fe200000000ff */
[----:B------:R-:W-:Y:S01]  /*1a1d0*/  FFMA.FTZ R13, R158, R13, 0.28857114911079406738 ;  /* 0x3e93bf999e0d7423 */ /* 0x000fe2000001000d */
[----:B------:R-:W-:Y:S01]  /*1a1e0*/  FFMA.FTZ R14, R159, R14, 0.28857114911079406738 ;  /* 0x3e93bf999f0e7423 */ /* 0x000fe2000001000e */
[----:B------:R-:W-:Y:S01]  /*1a1f0*/  F2FP.F16.F32.PACK_AB R18, R38, R143 ;  /* 0x0000008f2612723e */ /* 0x000fe200000000ff */
[----:B------:R-:W-:Y:S01]  /*1a200*/  FFMA.FTZ R25, R41, 1.1920928955078125e-07, R40 ;  /* 0x3400000029197823 */ /* 0x000fe20000010028 */
[----:B------:R-:W-:Y:S01]  /*1a210*/  F2FP.F16.F32.PACK_AB R16, R16, R29 ;  /* 0x0000001d1010723e */ /* 0x000fe200000000ff */
[C---:B------:R-:W-:Y:S01]  /*1a220*/  FFMA.FTZ R13, R158.reuse, R13, -0.36067417263984680176 ;  /* 0xbeb8aa499e0d7423 */ /* 0x040fe2000001000d */
[----:B------:R-:W-:Y:S01]  /*1a230*/  F2FP.F16.F32.PACK_AB R19, R39, R142 ;  /* 0x0000008e2713723e */ /* 0x000fe200000000ff */
[----:B------:R-:W-:Y:S01]  /*1a240*/  BAR.SYNC.DEFER_BLOCKING 0x0 ;  /* 0x0000000000007b1d */ /* 0x000fe20000010000 */
[----:B------:R-:W-:Y:S01]  /*1a250*/  FFMA.FTZ R14, R159, R14, -0.36067417263984680176 ;  /* 0xbeb8aa499f0e7423 */ /* 0x000fe2000001000e */
[----:B------:R-:W-:Y:S01]  /*1a260*/  FFMA.FTZ R13, R158, R13, 0.48089820146560668945 ;  /* 0x3ef6384a9e0d7423 */ /* 0x000fe2000001000d */
[----:B------:R-:W-:Y:S01]  /*1a270*/  ISETP.GE.U32.AND P2, PT, R33, 0x7f800000, PT ;  /* 0x7f8000002100780c */ /* 0x000fe20003f46070 */
[----:B------:R-:W-:Y:S01]  /*1a280*/  @!P5 FMUL R55, R55, 16777216 ;  /* 0x4b8000003737d820 */ /* 0x000fe20000400000 */
[----:B------:R-:W-:Y:S01]  /*1a290*/  FFMA.FTZ R14, R159, R14, 0.48089820146560668945 ;  /* 0x3ef6384a9f0e7423 */ /* 0x000fe2000001000e */
[----:B------:R-:W-:Y:S01]  /*1a2a0*/  ISETP.GE.U32.AND P3, PT, R32, 0x7f800000, PT ;  /* 0x7f8000002000780c */ /* 0x000fe20003f66070 */
[----:B------:R-:W-:Y:S01]  /*1a2b0*/  FFMA.FTZ R13, R158, R13, -0.72134751081466674805 ;  /* 0xbf38aa3b9e0d7423 */ /* 0x000fe2000001000d */
[----:B------:R-:W-:Y:S01]  /*1a2c0*/  F2FP.F16.F32.PACK_AB R22, R131, R12 ;  /* 0x0000000c8316723e */ /* 0x000fe200000000ff */
[----:B------:R-:W-:Y:S01]  /*1a2d0*/  FFMA.FTZ R14, R159, R14, -0.72134751081466674805 ;  /* 0xbf38aa3b9f0e7423 */ /* 0x000fe2000001000e */
[----:B------:R-:W-:Y:S01]  /*1a2e0*/  F2FP.F16.F32.PACK_AB R20, R20, R155 ;  /* 0x0000009b1414723e */ /* 0x000fe200000000ff */
[----:B------:R-:W-:Y:S01]  /*1a2f0*/  FMUL R13, R158, R13 ;  /* 0x0000000d9e0d7220 */ /* 0x000fe20000400000 */
[----:B------:R-:W-:Y:S01]  /*1a300*/  F2FP.F16.F32.PACK_AB R21, R21, R154 ;  /* 0x0000009a1515723e */ /* 0x000fe200000000ff */
[C---:B------:R-:W-:Y:S01]  /*1a310*/  FMUL R14, R159.reuse, R14 ;  /* 0x0000000e9f0e7220 */ /* 0x040fe20000400000 */
[----:B------:R-:W-:Y:S01]  /*1a320*/  F2FP.F16.F32.PACK_AB R23, R50, R135 ;  /* 0x000000873217723e */ /* 0x000fe200000000ff */
[----:B------:R-:W-:Y:S01]  /*1a330*/  FMUL R13, R158, R13 ;  /* 0x0000000d9e0d7220 */ /* 0x000fe20000400000 */
[----:B------:R-:W-:Y:S01]  /*1a340*/  @!P5 FMUL R54, R54, 16777216 ;  /* 0x4b8000003636d820 */ /* 0x000fe20000400000 */
[C---:B------:R-:W-:Y:S01]  /*1a350*/  FMUL R14, R159.reuse, R14 ;  /* 0x0000000e9f0e7220 */ /* 0x040fe20000400000 */
[----:B------:R-:W-:Y:S01]  /*1a360*/  FMUL R55, R160, R55 ;  /* 0x00000037a0377220 */ /* 0x000fe20000400000 */
[----:B------:R-:W-:Y:S01]  /*1a370*/  FFMA.FTZ R158, R158, 1.4426950216293334961, R13 ;  /* 0x3fb8aa3b9e9e7823 */ /* 0x000fe2000001000d */
[----:B------:R-:W-:Y:S01]  /*1a380*/  @P3 MOV R13, 0x7f800000 ;  /* 0x7f800000000d3802 */ /* 0x000fe20000000f00 */
[----:B------:R-:W-:Y:S01]  /*1a390*/  FFMA.FTZ R159, R159, 1.4426950216293334961, R14 ;  /* 0x3fb8aa3b9f9f7823 */ /* 0x000fe2000001000e */
[----:B------:R-:W-:Y:S01]  /*1a3a0*/  @P2 MOV R14, 0x7f800000 ;  /* 0x7f800000000e2802 */ /* 0x000fe20000000f00 */
[----:B------:R-:W-:Y:S01]  /*1a3b0*/  FADD R77, R25, R158 ;  /* 0x0000009e194d7221 */ /* 0x000fe20000000000 */
[----:B------:R-:W-:Y:S01]  /*1a3c0*/  STSM.16.M88.4 [R5], R16 ;  /* 0x0000001005007844 */ /* 0x000fe20000000200 */
[----:B------:R-:W-:Y:S01]  /*1a3d0*/  FADD R76, R28, R159 ;  /* 0x0000009f1c4c7221 */ /* 0x000fe20000000000 */
[----:B------:R-:W-:Y:S01]  /*1a3e0*/  @P3 FFMA.FTZ R76, R32, R13, +INF ;  /* 0x7f800000204c3423 */ /* 0x000fe2000001000d */
[----:B------:R-:W-:Y:S01]  /*1a3f0*/  @P2 FFMA.FTZ R77, R33, R14, +INF ;  /* 0x7f800000214d2423 */ /* 0x000fe2000001000e */
[----:B------:R-:W-:Y:S01]  /*1a400*/  BAR.SYNC.DEFER_BLOCKING 0x0 ;  /* 0x0000000000007b1d */ /* 0x000fe20000010000 */
[----:B------:R-:W-:Y:S01]  /*1a410*/  FMUL R54, R160, R54 ;  /* 0x00000036a0367220 */ /* 0x000fe20000400000 */
[----:B------:R-:W-:Y:S01]  /*1a420*/  F2FP.F16.F32.PACK_AB R24, R24, R27 ;  /* 0x0000001b1818723e */ /* 0x000fe200000000ff */
[----:B------:R-:W-:Y:S01]  /*1a430*/  @!P5 FMUL R63, R63, 16777216 ;  /* 0x4b8000003f3fd820 */ /* 0x000fe20000400000 */
[----:B------:R-:W-:Y:S01]  /*1a440*/  F2FP.F16.F32.PACK_AB R25, R53, R26 ;  /* 0x0000001a3519723e */ /* 0x000fe200000000ff */
[----:B------:R-:W-:Y:S01]  /*1a450*/  @!P5 FMUL R62, R62, 16777216 ;  /* 0x4b8000003e3ed820 */ /* 0x000fe20000400000 */
[----:B------:R-:W-:Y:S01]  /*1a460*/  F2FP.F16.F32.PACK_AB R26, R54, R51 ;  /* 0x00000033361a723e */ /* 0x000fe200000000ff */
[C---:B------:R-:W-:Y:S01]  /*1a470*/  FMUL R63, R160.reuse, R63 ;  /* 0x0000003fa03f7220 */ /* 0x040fe20000400000 */
[----:B------:R-:W-:Y:S01]  /*1a480*/  F2FP.F16.F32.PACK_AB R27, R55, R138 ;  /* 0x0000008a371b723e */ /* 0x000fe200000000ff */
[----:B------:R-:W-:Y:S01]  /*1a490*/  FMUL R62, R160, R62 ;  /* 0x0000003ea03e7220 */ /* 0x000fe20000400000 */
[----:B------:R-:W-:Y:S01]  /*1a4a0*/  F2FP.F16.F32.PACK_AB R28, R31, R136 ;  /* 0x000000881f1c723e */ /* 0x000fe200000000ff */
[----:B------:R-:W-:Y:S01]  /*1a4b0*/  @!P5 FMUL R78, R78, 16777216 ;  /* 0x4b8000004e4ed820 */ /* 0x000fe20000400000 */
[----:B------:R-:W-:Y:S01]  /*1a4c0*/  F2FP.F16.F32.PACK_AB R29, R30, R139 ;  /* 0x0000008b1e1d723e */ /* 0x000fe200000000ff */
[----:B------:R-:W-:Y:S01]  /*1a4d0*/  @!P5 FMUL R87, R87, 16777216 ;  /* 0x4b8000005757d820 */ /* 0x000fe20000400000 */
[----:B------:R-:W-:Y:S01]  /*1a4e0*/  F2FP.F16.F32.PACK_AB R30, R62, R123 ;  /* 0x0000007b3e1e723e */ /* 0x000fe200000000ff */
[----:B------:R-:W-:Y:S01]  /*1a4f0*/  FMUL R78, R160, R78 ;  /* 0x0000004ea04e7220 */ /* 0x000fe20000400000 */
[----:B------:R-:W-:Y:S01]  /*1a500*/  F2FP.F16.F32.PACK_AB R31, R63, R130 ;  /* 0x000000823f1f723e */ /* 0x000fe200000000ff */
[----:B------:R-:W-:Y:S01]  /*1a510*/  @!P5 FMUL R86, R86, 16777216 ;  /* 0x4b8000005656d820 */ /* 0x000fe20000400000 */
[----:B------:R-:W-:Y:S01]  /*1a520*/  F2FP.F16.F32.PACK_AB R36, R128, R137 ;  /* 0x000000898024723e */ /* 0x000fe200000000ff */
[----:B------:R-:W-:Y:S01]  /*1a530*/  FMUL R87, R160, R87 ;  /* 0x00000057a0577220 */ /* 0x000fe20000400000 */
[----:B------:R-:W-:Y:S01]  /*1a540*/  F2FP.F16.F32.PACK_AB R37, R120, R129 ;  /* 0x000000817825723e */ /* 0x000fe200000000ff */
[----:B------:R-:W-:Y:S01]  /*1a550*/  FMUL R86, R160, R86 ;  /* 0x00000056a0567220 */ /* 0x000fe20000400000 */
[----:B------:R-:W-:Y:S01]  /*1a560*/  F2FP.F16.F32.PACK_AB R38, R107, R122 ;  /* 0x0000007a6b26723e */ /* 0x000fe200000000ff */
[----:B------:R-:W-:Y:S01]  /*1a570*/  @!P5 FMUL R95, R95, 16777216 ;  /* 0x4b8000005f5fd820 */ /* 0x000fe20000400000 */
[----:B------:R-:W1:Y:S01]  /*1a580*/  LDS.128 R12, [R2] ;  /* 0x00000000020c7984 */ /* 0x000e620000000c00 */
[----:B------:R-:W-:Y:S01]  /*1a590*/  F2FP.F16.F32.PACK_AB R39, R106, R115 ;  /* 0x000000736a27723e */ /* 0x000fe200000000ff */
[----:B------:R-:W-:Y:S01]  /*1a5a0*/  @!P5 FMUL R94, R94, 16777216 ;  /* 0x4b8000005e5ed820 */ /* 0x000fe20000400000 */
[----:B------:R-:W-:Y:S01]  /*1a5b0*/  FSETP.NEU.AND P1, PT, R33, RZ, PT ;  /* 0x000000ff2100720b */ /* 0x000fe20003f2d000 */
[----:B------:R-:W-:Y:S01]  /*1a5c0*/  BAR.SYNC.DEFER_BLOCKING 0x0 ;  /* 0x0000000000007b1d */ /* 0x000fe20000010000 */
[----:B------:R-:W-:Y:S01]  /*1a5d0*/  FSETP.NEU.AND P2, PT, R32, RZ, PT ;  /* 0x000000ff2000720b */ /* 0x000fe20003f4d000 */
        /* <DEDUP_REMOVED lines=22> */
[----:B------:R-:W-:Y:S01]  /*1a740*/  STSM.16.M88.4 [R5], R20 ;  /* 0x0000001405007844 */ /* 0x000fe20000000200 */
[----:B------:R-:W-:Y:S01]  /*1a750*/  F2FP.F16.F32.PACK_AB R55, R95, R60 ;  /* 0x0000003c5f37723e */ /* 0x000fe200000000ff */
[----:B------:R-:W-:Y:S01]  /*1a760*/  @!P5 FMUL R118, R118, 16777216 ;  /* 0x4b8000007676d820 */ /* 0x000fe20000400000 */
[----:B------:R-:W-:Y:S01]  /*1a770*/  F2FP.F16.F32.PACK_AB R60, R100, R97 ;  /* 0x00000061643c723e */ /* 0x000fe200000000ff */
[----:B------:R-:W-:Y:S01]  /*1a780*/  BAR.SYNC.DEFER_BLOCKING 0x0 ;  /* 0x0000000000007b1d */ /* 0x000fe20000010000 */
        /* <DEDUP_REMOVED lines=15> */
[----:B------:R-:W2:Y:S01]  /*1a880*/  LDC.64 R68, c[0x0][0x270] ;  /* 0x00009c00ff447b82 */ /* 0x000ea20000000a00 */
[----:B------:R-:W-:Y:S01]  /*1a890*/  F2FP.F16.F32.PACK_AB R117, R117, R114 ;  /* 0x000000727575723e */ /* 0x000fe200000000ff */
[----:B------:R-:W-:Y:S01]  /*1a8a0*/  FMUL R134, R160, R134 ;  /* 0x00000086a0867220 */ /* 0x000fe20000400000 */
[----:B------:R-:W-:Y:S01]  /*1a8b0*/  F2FP.F16.F32.PACK_AB R118, R118, R65 ;  /* 0x000000417676723e */ /* 0x000fe200000000ff */
[----:B------:R-:W-:Y:S01]  /*1a8c0*/  @!P5 FMUL R151, R151, 16777216 ;  /* 0x4b8000009797d820 */ /* 0x000fe20000400000 */
[----:B------:R-:W-:Y:S01]  /*1a8d0*/  F2FP.F16.F32.PACK_AB R119, R119, R64 ;  /* 0x000000407777723e */ /* 0x000fe200000000ff */
[----:B------:R-:W-:Y:S01]  /*1a8e0*/  @!P5 FMUL R150, R150, 16777216 ;  /* 0x4b8000009696d820 */ /* 0x000fe20000400000 */
[----:B------:R-:W-:Y:S01]  /*1a8f0*/  F2FP.F16.F32.PACK_AB R124, R124, R75 ;  /* 0x0000004b7c7c723e */ /* 0x000fe200000000ff */
[----:B------:R-:W3:Y:S01]  /*1a900*/  LDS.128 R16, [R2] ;  /* 0x0000000002107984 */ /* 0x000ee20000000c00 */
[----:B------:R-:W-:Y:S01]  /*1a910*/  F2FP.F16.F32.PACK_AB R125, R125, R74 ;  /* 0x0000004a7d7d723e */ /* 0x000fe200000000ff */
[----:B------:R-:W4:Y:S01]  /*1a920*/  LDC.64 R102, c[0x0][0x228] ;  /* 0x00008a00ff667b82 */ /* 0x000f220000000a00 */
[----:B------:R-:W-:-:S07]  /*1a930*/  F2FP.F16.F32.PACK_AB R126, R126, R59 ;  /* 0x0000003b7e7e723e */ /* 0x000fce00000000ff */
[----:B------:R-:W-:Y:S01]  /*1a940*/  BAR.SYNC.DEFER_BLOCKING 0x0 ;  /* 0x0000000000007b1d */ /* 0x000fe20000010000 */
[----:B------:R-:W-:Y:S01]  /*1a950*/  F2FP.F16.F32.PACK_AB R127, R127, R58 ;  /* 0x0000003a7f7f723e */ /* 0x000fe200000000ff */
[----:B------:R-:W-:Y:S01]  /*1a960*/  @!P5 FMUL R147, R147, 16777216 ;  /* 0x4b8000009393d820 */ /* 0x000fe20000400000 */
[----:B------:R-:W-:Y:S01]  /*1a970*/  F2FP.F16.F32.PACK_AB R134, R134, R57 ;  /* 0x000000398686723e */ /* 0x000fe200000000ff */
[----:B------:R-:W-:Y:S01]  /*1a980*/  @!P5 FMUL R146, R146, 16777216 ;  /* 0x4b8000009292d820 */ /* 0x000fe20000400000 */
[----:B------:R-:W-:-:S03]  /*1a990*/  F2FP.F16.F32.PACK_AB R135, R47, R56 ;  /* 0x000000382f87723e */ /* 0x000fc600000000ff */
[----:B------:R-:W0:Y:S01]  /*1a9a0*/  LDC R78, c[0x0][0x278] ;  /* 0x00009e00ff4e7b82 */ /* 0x000e220000000800 */
[----:B------:R-:W-:Y:S01]  /*1a9b0*/  F2FP.F16.F32.PACK_AB R132, R132, R79 ;  /* 0x0000004f8484723e */ /* 0x000fe200000000ff */
[C---:B------:R-:W-:Y:S01]  /*1a9c0*/  FMUL R7, R160.reuse, R151 ;  /* 0x00000097a0077220 */ /* 0x040fe20000400000 */
[----:B------:R-:W-:Y:S01]  /*1a9d0*/  F2FP.F16.F32.PACK_AB R133, R133, R82 ;  /* 0x000000528585723e */ /* 0x000fe200000000ff */
[----:B------:R-:W-:Y:S01]  /*1a9e0*/  FMUL R40, R160, R150 ;  /* 0x00000096a0287220 */ /* 0x000fe20000400000 */
[----:B------:R-:W-:Y:S01]  /*1a9f0*/  F2FP.F16.F32.PACK_AB R142, R44, R45 ;  /* 0x0000002d2c8e723e */ /* 0x000fe200000000ff */
[----:B--2---:R-:W-:Y:S01]  /*1aa00*/  IMAD R65, R241, R68, RZ ;  /* 0x00000044f1417224 */ /* 0x004fe200078e02ff */
[----:B------:R-:W-:Y:S01]  /*1aa10*/  F2FP.F16.F32.PACK_AB R143, R43, R46 ;  /* 0x0000002e2b8f723e */ /* 0x000fe200000000ff */
[----:B------:R-:W-:Y:S01]  /*1aa20*/  IMAD R69, R238, R69, RZ ;  /* 0x00000045ee457224 */ /* 0x000fe200078e02ff */
[----:B------:R-:W-:Y:S01]  /*1aa30*/  SHF.R.U32.HI R81, RZ, 0x6, R222 ;  /* 0x00000006ff517819 */ /* 0x000fe200000116de */
[C---:B------:R-:W-:Y:S01]  /*1aa40*/  FMUL R42, R160.reuse, R147 ;  /* 0x00000093a02a7220 */ /* 0x040fe20000400000 */
[----:B------:R-:W-:Y:S01]  /*1aa50*/  SHF.L.U32 R47, R65, 0x1, RZ ;  /* 0x00000001412f7819 */ /* 0x000fe200000006ff */
[----:B------:R-:W-:Y:S01]  /*1aa60*/  FMUL R41, R160, R146 ;  /* 0x00000092a0297220 */ /* 0x000fe20000400000 */
[----:B------:R-:W-:Y:S01]  /*1aa70*/  SHF.L.U32 R64, R69, 0x1, RZ ;  /* 0x0000000145407819 */ /* 0x000fe200000006ff */
[----:B------:R-:W-:Y:S01]  /*1aa80*/  IMAD.HI R68, R65, 0x2, RZ ;  /* 0x0000000241447827 */ /* 0x000fe200078e02ff */
[----:B------:R-:W-:-:S02]  /*1aa90*/  SGXT.U32 R81, R81, 0x1 ;  /* 0x000000015151781a */ /* 0x000fc40000000000 */
[----:B----4-:R-:W-:Y:S01]  /*1aaa0*/  IADD3 R64, P3, P4, R64, R102, R47 ;  /* 0x0000006640407210 */ /* 0x010fe20007c7e02f */
[----:B------:R-:W-:Y:S01]  /*1aab0*/  STSM.16.M88.4 [R5], R24 ;  /* 0x0000001805007844 */ /* 0x000fe20000000200 */
[----:B------:R-:W-:Y:S01]  /*1aac0*/  F2FP.F16.F32.PACK_AB R140, R140, R71 ;  /* 0x000000478c8c723e */ /* 0x000fe200000000ff */
[----:B------:R-:W-:Y:S01]  /*1aad0*/  IMAD.HI R65, R69, 0x2, RZ ;  /* 0x0000000245417827 */ /* 0x000fe200078e02ff */
[----:B------:R-:W-:Y:S01]  /*1aae0*/  F2FP.F16.F32.PACK_AB R141, R141, R70 ;  /* 0x000000468d8d723e */ /* 0x000fe200000000ff */
[----:B------:R-:W-:Y:S01]  /*1aaf0*/  BAR.SYNC.DEFER_BLOCKING 0x0 ;  /* 0x0000000000007b1d */ /* 0x000fe20000010000 */
[----:B------:R-:W-:Y:S01]  /*1ab00*/  F2FP.F16.F32.PACK_AB R150, R40, R41 ;  /* 0x000000292896723e */ /* 0x000fe200000000ff */
[----:B0-----:R-:W-:Y:S01]  /*1ab10*/  IMAD R81, R81, R78, RZ ;  /* 0x0000004e51517224 */ /* 0x001fe200078e02ff */
[----:B------:R-:W-:Y:S02]  /*1ab20*/  F2FP.F16.F32.PACK_AB R151, R7, R42 ;  /* 0x0000002a0797723e */ /* 0x000fe400000000ff */
[----:B------:R-:W-:-:S02]  /*1ab30*/  IADD3.X R65, R65, R103, R68, P3, P4 ;  /* 0x0000006741417210 */ /* 0x000fc40001fe8444 */
[----:B------:R-:W-:Y:S02]  /*1ab40*/  LEA R83, R78, R81, 0x1 ;  /* 0x000000514e537211 */ /* 0x000fe400078e08ff */
[----:B------:R-:W-:Y:S02]  /*1ab50*/  F2FP.F16.F32.PACK_AB R148, R148, R67 ;  /* 0x000000439494723e */ /* 0x000fe400000000ff */
[C---:B------:R-:W-:Y:S02]  /*1ab60*/  LEA R85, R78.reuse, R83, 0x1 ;  /* 0x000000534e557211 */ /* 0x040fe400078e08ff */
[----:B------:R-:W-:Y:S02]  /*1ab70*/  F2FP.F16.F32.PACK_AB R149, R149, R66 ;  /* 0x000000429595723e */ /* 0x000fe400000000ff */
[----:B------:R-:W-:Y:S02]  /*1ab80*/  LEA R87, R78, R85, 0x1 ;  /* 0x000000554e577211 */ /* 0x000fe400078e08ff */
[----:B------:R-:W-:-:S02]  /*1ab90*/  LEA R66, P3, R81, R64, 0x1 ;  /* 0x0000004051427211 */ /* 0x000fc400078608ff */
[C---:B------:R-:W-:Y:S02]  /*1aba0*/  LEA R89, R78.reuse, R87, 0x1 ;  /* 0x000000574e597211 */ /* 0x040fe400078e08ff */
[-C--:B------:R-:W-:Y:S02]  /*1abb0*/  LEA R68, P4, R83, R64.reuse, 0x1 ;  /* 0x0000004053447211 */ /* 0x080fe400078808ff */
[C---:B------:R-:W-:Y:S01]  /*1abc0*/  LEA R91, R78.reuse, R89, 0x1 ;  /* 0x000000594e5b7211 */ /* 0x040fe200078e08ff */
[----:B------:R-:W0:Y:S01]  /*1abd0*/  LDS.128 R20, [R2] ;  /* 0x0000000002147984 */ /* 0x000e220000000c00 */
[----:B------:R-:W-:Y:S02]  /*1abe0*/  LEA.HI.X.SX32 R67, R81, R65, 0x1, P3 ;  /* 0x0000004151437211 */ /* 0x000fe400018f0eff */
[----:B------:R-:W-:Y:S01]  /*1abf0*/  LEA R93, R78, R91, 0x1 ;  /* 0x0000005b4e5d7211 */ /* 0x000fe200078e08ff */
[----:B------:R-:W-:Y:S01]  /*1ac00*/  BAR.SYNC.DEFER_BLOCKING 0x0 ;  /* 0x0000000000007b1d */ /* 0x000fe20000010000 */
[----:B------:R-:W-:-:S02]  /*1ac10*/  LEA R70, P3, R85, R64, 0x1 ;  /* 0x0000004055467211 */ /* 0x000fc400078608ff */
[C---:B------:R-:W-:Y:S02]  /*1ac20*/  LEA R79, R78.reuse, R93, 0x1 ;  /* 0x0000005d4e4f7211 */ /* 0x040fe400078e08ff */
[----:B------:R-:W-:Y:S02]  /*1ac30*/  LEA.HI.X.SX32 R69, R83, R65, 0x1, P4 ;  /* 0x0000004153457211 */ /* 0x000fe400020f0eff */
[C---:B------:R-:W-:Y:S02]  /*1ac40*/  LEA R95, R78.reuse, R79, 0x1 ;  /* 0x0000004f4e5f7211 */ /* 0x040fe400078e08ff */
[----:B------:R-:W-:Y:S02]  /*1ac50*/  LEA.HI.X.SX32 R71, R85, R65, 0x1, P3 ;  /* 0x0000004155477211 */ /* 0x000fe400018f0eff */
[----:B------:R-:W-:Y:S02]  /*1ac60*/  LEA R97, R78, R95, 0x1 ;  /* 0x0000005f4e617211 */ /* 0x000fe400078e08ff */
[----:B------:R-:W-:-:S02]  /*1ac70*/  LEA R80, P3, R87, R64, 0x1 ;  /* 0x0000004057507211 */ /* 0x000fc400078608ff */
[C---:B------:R-:W-:Y:S02]  /*1ac80*/  LEA R99, R78.reuse, R97, 0x1 ;  /* 0x000000614e637211 */ /* 0x040fe400078e08ff */
[----:B------:R-:W-:Y:S02]  /*1ac90*/  LEA.HI.X.SX32 R81, R87, R65, 0x1, P3 ;  /* 0x0000004157517211 */ /* 0x000fe400018f0eff */
[----:B------:R-:W-:Y:S02]  /*1aca0*/  LEA R101, R78, R99, 0x1 ;  /* 0x000000634e657211 */ /* 0x000fe400078e08ff */
[----:B------:R-:W-:Y:S02]  /*1acb0*/  PRMT R82, R10, 0x7632, R82 ;  /* 0x000076320a527816 */ /* 0x000fe40000000052 */
[----:B------:R-:W-:Y:S01]  /*1acc0*/  LEA R103, R78, R101, 0x1 ;  /* 0x000000654e677211 */ /* 0x000fe200078e08ff */
[----:B------:R-:W-:Y:S01]  /*1acd0*/  STSM.16.M88.4 [R5], R28 ;  /* 0x0000001c05007844 */ /* 0x000fe20000000200 */
[----:B------:R-:W-:-:S02]  /*1ace0*/  PRMT R84, R11, 0x7632, R84 ;  /* 0x000076320b547816 */ /* 0x000fc40000000054 */
[C---:B------:R-:W-:Y:S01]  /*1acf0*/  LEA R105, R78.reuse, R103, 0x1 ;  /* 0x000000674e697211 */ /* 0x040fe200078e08ff */
[----:B------:R-:W-:Y:S01]  /*1ad00*/  BAR.SYNC.DEFER_BLOCKING 0x0 ;  /* 0x0000000000007b1d */ /* 0x000fe20000010000 */
[----:B------:R-:W-:Y:S02]  /*1ad10*/  FSEL R77, R77, -INF , P1 ;  /* 0xff8000004d4d7808 */ /* 0x000fe40000800000 */
[----:B------:R-:W-:-:S03]  /*1ad20*/  LEA R7, R78, R105, 0x1 ;  /* 0x000000694e077211 */ /* 0x000fc600078e08ff */
[----:B------:R-:W-:Y:S01]  /*1ad30*/  FFMA R6, R77, 0.69314718246459960938, R6 ;  /* 0x3f3172184d067823 */ /* 0x000fe20000000006 */
[----:B------:R-:W-:-:S04]  /*1ad40*/  LEA R107, R78, R7, 0x1 ;  /* 0x000000074e6b7211 */ /* 0x000fc800078e08ff */
[----:B------:R-:W-:-:S04]  /*1ad50*/  LEA R83, R78, R107, 0x1 ;  /* 0x0000006b4e537211 */ /* 0x000fc800078e08ff */
[C---:B------:R-:W-:Y:S01]  /*1ad60*/  LEA R85, R78.reuse, R83, 0x1 ;  /* 0x000000534e557211 */ /* 0x040fe200078e08ff */
[----:B------:R-:W2:Y:S01]  /*1ad70*/  LDS.128 R24, [R2] ;  /* 0x0000000002187984 */ /* 0x000ea20000000c00 */
[----:B------:R-:W-:Y:S06]  /*1ad80*/  BAR.SYNC.DEFER_BLOCKING 0x0 ;  /* 0x0000000000007b1d */ /* 0x000fec0000010000 */
[----:B------:R-:W-:Y:S02]  /*1ad90*/  STSM.16.M88.4 [R5], R36 ;  /* 0x0000002405007844 */ /* 0x000fe40000000200 */
[----:B------:R-:W-:Y:S06]  /*1ada0*/  BAR.SYNC.DEFER_BLOCKING 0x0 ;  /* 0x0000000000007b1d */ /* 0x000fec0000010000 */
[----:B------:R-:W4:Y:S02]  /*1adb0*/  LDS.128 R28, [R2] ;  /* 0x00000000021c7984 */ /* 0x000f240000000c00 */
[----:B------:R-:W-:Y:S06]  /*1adc0*/  BAR.SYNC.DEFER_BLOCKING 0x0 ;  /* 0x0000000000007b1d */ /* 0x000fec0000010000 */
[----:B------:R-:W-:Y:S02]  /*1add0*/  STSM.16.M88.4 [R5], R32 ;  /* 0x0000002005007844 */ /* 0x000fe40000000200 */
[----:B------:R-:W-:Y:S06]  /*1ade0*/  BAR.SYNC.DEFER_BLOCKING 0x0 ;  /* 0x0000000000007b1d */ /* 0x000fec0000010000 */
[----:B------:R-:W4:Y:S02]  /*1adf0*/  LDS.128 R32, [R2] ;  /* 0x0000000002207984 */ /* 0x000f240000000c00 */
[----:B------:R-:W-:Y:S06]  /*1ae00*/  BAR.SYNC.DEFER_BLOCKING 0x0 ;  /* 0x0000000000007b1d */ /* 0x000fec0000010000 */
[----:B------:R-:W-:Y:S02]  /*1ae10*/  STSM.16.M88.4 [R5], R48 ;  /* 0x0000003005007844 */ /* 0x000fe40000000200 */
[----:B------:R-:W-:Y:S06]  /*1ae20*/  BAR.SYNC.DEFER_BLOCKING 0x0 ;  /* 0x0000000000007b1d */ /* 0x000fec0000010000 */
[----:B------:R-:W-:Y:S02]  /*1ae30*/  LDS.128 R36, [R2] ;  /* 0x0000000002247984 */ /* 0x000fe40000000c00 */
        /* <DEDUP_REMOVED lines=29> */
[----:B------:R1:W-:Y:S02]  /*1b010*/  STSM.16.M88.4 [R5], R148 ;  /* 0x0000009405007844 */ /* 0x0003e40000000200 */
[----:B------:R-:W-:Y:S01]  /*1b020*/  BAR.SYNC.DEFER_BLOCKING 0x0 ;  /* 0x0000000000007b1d */ /* 0x000fe20000010000 */
[----:B-1----:R-:W-:-:S04]  /*1b030*/  LEA R5, R78, R85, 0x1 ;  /* 0x000000554e057211 */ /* 0x002fc800078e08ff */
[----:B------:R-:W-:-:S04]  /*1b040*/  LEA R109, R78, R5, 0x1 ;  /* 0x000000054e6d7211 */ /* 0x000fc800078e08ff */
[----:B------:R-:W-:Y:S01]  /*1b050*/  LEA R87, R78, R109, 0x1 ;  /* 0x0000006d4e577211 */ /* 0x000fe200078e08ff */
[----:B------:R1:W-:Y:S04]  /*1b060*/  STG.E.U16 desc[UR4][R66.64], R8 ;  /* 0x0000000842007986 */ /* 0x0003e8000c101504 */
[----:B------:R3:W-:Y:S04]  /*1b070*/  STG.E.U16 desc[UR4][R68.64], R9 ;  /* 0x0000000944007986 */ /* 0x0007e8000c101504 */
[----:B------:R0:W-:Y:S01]  /*1b080*/  STG.E.U16 desc[UR4][R70.64], R10 ;  /* 0x0000000a46007986 */ /* 0x0001e2000c101504 */
[----:B-1----:R-:W-:-:S03]  /*1b090*/  LEA R66, P3, R89, R64, 0x1 ;  /* 0x0000004059427211 */ /* 0x002fc600078608ff */
[----:B------:R-:W-:Y:S01]  /*1b0a0*/  STG.E.U16 desc[UR4][R80.64], R11 ;  /* 0x0000000b50007986 */ /* 0x000fe2000c101504 */
[----:B------:R-:W-:Y:S02]  /*1b0b0*/  LEA.HI.X.SX32 R67, R89, R65, 0x1, P3 ;  /* 0x0000004159437211 */ /* 0x000fe400018f0eff */
[----:B------:R-:W-:Y:S02]  /*1b0c0*/  LEA R89, R78, R87, 0x1 ;  /* 0x000000574e597211 */ /* 0x000fe400078e08ff */
[----:B---3--:R-:W-:Y:S02]  /*1b0d0*/  PRMT R69, R8, 0x7632, R69 ;  /* 0x0000763208457816 */ /* 0x008fe40000000045 */
[----:B------:R-:W-:Y:S02]  /*1b0e0*/  LEA R8, P3, R91, R64, 0x1 ;  /* 0x000000405b087211 */ /* 0x000fe400078608ff */
[----:B------:R-:W-:Y:S01]  /*1b0f0*/  LEA R111, R78, R89, 0x1 ;  /* 0x000000594e6f7211 */ /* 0x000fe200078e08ff */
[----:B------:R1:W-:Y:S01]  /*1b100*/  STG.E.U16 desc[UR4][R66.64], R69 ;  /* 0x0000004542007986 */ /* 0x0003e2000c101504 */
[----:B0-----:R-:W-:-:S02]  /*1b110*/  PRMT R71, R9, 0x7632, R71 ;  /* 0x0000763209477816 */ /* 0x001fc40000000047 */
[-C--:B------:R-:W-:Y:S02]  /*1b120*/  LEA R68, P4, R93, R64.reuse, 0x1 ;  /* 0x000000405d447211 */ /* 0x080fe400078808ff */
[----:B------:R-:W-:Y:S02]  /*1b130*/  LEA.HI.X.SX32 R9, R91, R65, 0x1, P3 ;  /* 0x000000415b097211 */ /* 0x000fe400018f0eff */
[C---:B------:R-:W-:Y:S02]  /*1b140*/  LEA R91, R78.reuse, R111, 0x1 ;  /* 0x0000006f4e5b7211 */ /* 0x040fe400078e08ff */
[----:B------:R-:W-:Y:S01]  /*1b150*/  LEA R70, P3, R79, R64, 0x1 ;  /* 0x000000404f467211 */ /* 0x000fe200078608ff */
[----:B------:R0:W-:Y:S01]  /*1b160*/  STG.E.U16 desc[UR4][R8.64], R71 ;  /* 0x0000004708007986 */ /* 0x0001e2000c101504 */
[----:B-1----:R-:W-:Y:S02]  /*1b170*/  LEA.HI.X.SX32 R69, R93, R65, 0x1, P4 ;  /* 0x000000415d457211 */ /* 0x002fe400020f0eff */
[----:B------:R-:W-:-:S02]  /*1b180*/  LEA R93, R78, R91, 0x1 ;  /* 0x0000005b4e5d7211 */ /* 0x000fc400078e08ff */
[CC--:B------:R-:W-:Y:S01]  /*1b190*/  LEA R80, P4, R97.reuse, R64.reuse, 0x1 ;  /* 0x0000004061507211 */ /* 0x0c0fe200078808ff */
[----:B------:R-:W-:Y:S03]  /*1b1a0*/  STG.E.U16 desc[UR4][R68.64], R82 ;  /* 0x0000005244007986 */ /* 0x000fe6000c101504 */
[-C--:B------:R-:W-:Y:S02]  /*1b1b0*/  LEA.HI.X.SX32 R81, R97, R65.reuse, 0x1, P4 ;  /* 0x0000004161517211 */ /* 0x080fe400020f0eff */
[----:B0-----:R-:W-:Y:S02]  /*1b1c0*/  LEA.HI.X.SX32 R71, R79, R65, 0x1, P3 ;  /* 0x000000414f477211 */ /* 0x001fe400018f0eff */
[C---:B------:R-:W-:Y:S02]  /*1b1d0*/  LEA R79, R78.reuse, R93, 0x1 ;  /* 0x0000005d4e4f7211 */ /* 0x040fe400078e08ff */
[----:B------:R-:W-:Y:S01]  /*1b1e0*/  LEA R10, P3, R95, R64, 0x1 ;  /* 0x000000405f0a7211 */ /* 0x000fe200078608ff */
[----:B------:R0:W-:Y:S01]  /*1b1f0*/  STG.E.U16 desc[UR4][R70.64], R84 ;  /* 0x0000005446007986 */ /* 0x0001e2000c101504 */
[----:B------:R-:W-:-:S02]  /*1b200*/  LEA R113, R78, R79, 0x1 ;  /* 0x0000004f4e717211 */ /* 0x000fc400078e08ff */
[----:B------:R-:W-:Y:S02]  /*1b210*/  LEA.HI.X.SX32 R11, R95, R65, 0x1, P3 ;  /* 0x000000415f0b7211 */ /* 0x000fe400018f0eff */
[C---:B------:R-:W-:Y:S02]  /*1b220*/  LEA R95, R78.reuse, R113, 0x1 ;  /* 0x000000714e5f7211 */ /* 0x040fe400078e08ff */
[C---:B------:R-:W-:Y:S01]  /*1b230*/  LEA R8, P3, R99.reuse, R64, 0x1 ;  /* 0x0000004063087211 */ /* 0x040fe200078608ff */
[----:B------:R1:W-:Y:S01]  /*1b240*/  STG.E.U16 desc[UR4][R10.64], R12 ;  /* 0x0000000c0a007986 */ /* 0x0003e2000c101504 */
[C---:B------:R-:W-:Y:S02]  /*1b250*/  LEA R97, R78.reuse, R95, 0x1 ;  /* 0x0000005f4e617211 */ /* 0x040fe400078e08ff */
[----:B------:R-:W-:Y:S01]  /*1b260*/  LEA.HI.X.SX32 R9, R99, R65, 0x1, P3 ;  /* 0x0000004163097211 */ /* 0x000fe200018f0eff */
[----:B------:R3:W-:Y:S01]  /*1b270*/  STG.E.U16 desc[UR4][R80.64], R13 ;  /* 0x0000000d50007986 */ /* 0x0007e2000c101504 */
[----:B------:R-:W-:-:S02]  /*1b280*/  LEA R99, R78, R97, 0x1 ;  /* 0x000000614e637211 */ /* 0x000fc400078e08ff */
[CC--:B------:R-:W-:Y:S01]  /*1b290*/  LEA R66, P3, R101.reuse, R64.reuse, 0x1 ;  /* 0x0000004065427211 */ /* 0x0c0fe200078608ff */
[----:B------:R2:W-:Y:S01]  /*1b2a0*/  STG.E.U16 desc[UR4][R8.64], R14 ;  /* 0x0000000e08007986 */ /* 0x0005e2000c101504 */
[C---:B------:R-:W-:Y:S02]  /*1b2b0*/  LEA R115, R78.reuse, R99, 0x1 ;  /* 0x000000634e737211 */ /* 0x040fe400078e08ff */
[----:B------:R-:W-:Y:S02]  /*1b2c0*/  LEA.HI.X.SX32 R67, R101, R65, 0x1, P3 ;  /* 0x0000004165437211 */ /* 0x000fe400018f0eff */
[C---:B0-----:R-:W-:Y:S02]  /*1b2d0*/  LEA R71, R78.reuse, R115, 0x1 ;  /* 0x000000734e477211 */ /* 0x041fe400078e08ff */
[----:B-1----:R-:W-:Y:S01]  /*1b2e0*/  LEA R10, P3, R103, R64, 0x1 ;  /* 0x00000040670a7211 */ /* 0x002fe200078608ff */
[----:B------:R-:W-:Y:S01]  /*1b2f0*/  STG.E.U16 desc[UR4][R66.64], R15 ;  /* 0x0000000f42007986 */ /* 0x000fe2000c101504 */
[----:B------:R-:W-:-:S02]  /*1b300*/  LEA R101, R78, R71, 0x1 ;  /* 0x000000474e657211 */ /* 0x000fc400078e08ff */
[----:B------:R-:W-:Y:S02]  /*1b310*/  LEA.HI.X.SX32 R11, R103, R65, 0x1, P3 ;  /* 0x00000041670b7211 */ /* 0x000fe400018f0eff */
[C---:B---3--:R-:W-:Y:S02]  /*1b320*/  LEA R81, R78.reuse, R101, 0x1 ;  /* 0x000000654e517211 */ /* 0x048fe400078e08ff */
[-C--:B--2---:R-:W-:Y:S02]  /*1b330*/  LEA R8, P3, R105, R64.reuse, 0x1 ;  /* 0x0000004069087211 */ /* 0x084fe400078608ff */
[----:B------:R-:W-:Y:S02]  /*1b340*/  LEA R103, R78, R81, 0x1 ;  /* 0x000000514e677211 */ /* 0x000fe400078e08ff */
[----:B------:R-:W-:Y:S02]  /*1b350*/  PRMT R69, R12, 0x7632, R69 ;  /* 0x000076320c457816 */ /* 0x000fe40000000045 */
[----:B------:R-:W-:-:S02]  /*1b360*/  LEA R12, P4, R7, R64, 0x1 ;  /* 0x00000040070c7211 */ /* 0x000fc400078808ff */
[----:B------:R-:W-:Y:S01]  /*1b370*/  LEA.HI.X.SX32 R9, R105, R65, 0x1, P3 ;  /* 0x0000004169097211 */ /* 0x000fe200018f0eff */
[----:B------:R0:W-:Y:S01]  /*1b380*/  STG.E.U16 desc[UR4][R10.64], R69 ;  /* 0x000000450a007986 */ /* 0x0001e2000c101504 */
[C---:B------:R-:W-:Y:S02]  /*1b390*/  LEA R105, R78.reuse, R103, 0x1 ;  /* 0x000000674e697211 */ /* 0x040fe400078e08ff */
[----:B------:R-:W-:Y:S02]  /*1b3a0*/  PRMT R70, R13, 0x7632, R70 ;  /* 0x000076320d467816 */ /* 0x000fe40000000046 */
[----:B------:R-:W-:Y:S02]  /*1b3b0*/  LEA.HI.X.SX32 R13, R7, R65, 0x1, P4 ;  /* 0x00000041070d7211 */ /* 0x000fe400020f0eff */
[----:B------:R-:W-:Y:S01]  /*1b3c0*/  LEA R68, P3, R107, R64, 0x1 ;  /* 0x000000406b447211 */ /* 0x000fe200078608ff */
[----:B------:R1:W-:Y:S01]  /*1b3d0*/  STG.E.U16 desc[UR4][R8.64], R70 ;  /* 0x0000004608007986 */ /* 0x0003e2000c101504 */
[----:B------:R-:W-:-:S02]  /*1b3e0*/  LEA R7, R78, R105, 0x1 ;  /* 0x000000694e077211 */ /* 0x000fc400078e08ff */
[----:B------:R-:W-:Y:S02]  /*1b3f0*/  PRMT R82, R14, 0x7632, R82 ;  /* 0x000076320e527816 */ /* 0x000fe40000000052 */
[----:B0-----:R-:W-:Y:S02]  /*1b400*/  LEA.HI.X.SX32 R69, R107, R65, 0x1, P3 ;  /* 0x000000416b457211 */ /* 0x001fe400018f0eff */
[C---:B------:R-:W-:Y:S01]  /*1b410*/  LEA R107, R78.reuse, R7, 0x1 ;  /* 0x000000074e6b7211 */ /* 0x040fe200078e08ff */
[----:B------:R-:W-:Y:S01]  /*1b420*/  STG.E.U16 desc[UR4][R12.64], R82 ;  /* 0x000000520c007986 */ /* 0x000fe2000c101504 */
[----:B------:R-:W-:Y:S02]  /*1b430*/  LEA R14, P3, R83, R64, 0x1 ;  /* 0x00000040530e7211 */ /* 0x000fe400078608ff */
[----:B------:R-:W-:Y:S02]  /*1b440*/  LEA R117, R78, R107, 0x1 ;  /* 0x0000006b4e757211 */ /* 0x000fe400078e08ff */
[----:B------:R-:W-:-:S02]  /*1b450*/  PRMT R80, R15, 0x7632, R80 ;  /* 0x000076320f507816 */ /* 0x000fc40000000050 */
[-C--:B------:R-:W-:Y:S02]  /*1b460*/  LEA R66, P4, R85, R64.reuse, 0x1 ;  /* 0x0000004055427211 */ /* 0x080fe400078808ff */
[----:B------:R-:W-:Y:S01]  /*1b470*/  LEA.HI.X.SX32 R15, R83, R65, 0x1, P3 ;  /* 0x00000041530f7211 */ /* 0x000fe200018f0eff */
[----:B------:R0:W-:Y:S01]  /*1b480*/  STG.E.U16 desc[UR4][R68.64], R80 ;  /* 0x0000005044007986 */ /* 0x0001e2000c101504 */
[C---:B------:R-:W-:Y:S02]  /*1b490*/  LEA R83, R78.reuse, R117, 0x1 ;  /* 0x000000754e537211 */ /* 0x040fe400078e08ff */
[----:B------:R-:W-:Y:S01]  /*1b4a0*/  LEA.HI.X.SX32 R67, R85, R65, 0x1, P4 ;  /* 0x0000004155437211 */ /* 0x000fe200020f0eff */
[----:B------:R-:W-:Y:S01]  /*1b4b0*/  STG.E.U16 desc[UR4][R14.64], R16 ;  /* 0x000000100e007986 */ /* 0x000fe2000c101504 */
[C---:B-1----:R-:W-:Y:S02]  /*1b4c0*/  LEA R8, P3, R5.reuse, R64, 0x1 ;  /* 0x0000004005087211 */ /* 0x042fe400078608ff */
[----:B------:R-:W-:Y:S01]  /*1b4d0*/  LEA R85, R78, R83, 0x1 ;  /* 0x000000534e557211 */ /* 0x000fe200078e08ff */
[----:B------:R-:W-:Y:S01]  /*1b4e0*/  STG.E.U16 desc[UR4][R66.64], R17 ;  /* 0x0000001142007986 */ /* 0x000fe2000c101504 */
[----:B------:R-:W-:-:S02]  /*1b4f0*/  LEA.HI.X.SX32 R9, R5, R65, 0x1, P3 ;  /* 0x0000004105097211 */ /* 0x000fc400018f0eff */
[C---:B------:R-:W-:Y:S02]  /*1b500*/  LEA R5, R78.reuse, R85, 0x1 ;  /* 0x000000554e057211 */ /* 0x040fe400078e08ff */
[CC--:B------:R-:W-:Y:S01]  /*1b510*/  LEA R10, P3, R109.reuse, R64.reuse, 0x1 ;  /* 0x000000406d0a7211 */ /* 0x0c0fe200078608ff */
[----:B------:R1:W-:Y:S01]  /*1b520*/  STG.E.U16 desc[UR4][R8.64], R18 ;  /* 0x0000001208007986 */ /* 0x0003e2000c101504 */
[C---:B------:R-:W-:Y:S02]  /*1b530*/  LEA R119, R78.reuse, R5, 0x1 ;  /* 0x000000054e777211 */ /* 0x040fe400078e08ff */
[----:B------:R-:W-:Y:S02]  /*1b540*/  LEA.HI.X.SX32 R11, R109, R65, 0x1, P3 ;  /* 0x000000416d0b7211 */ /* 0x000fe400018f0eff */
[C---:B0-----:R-:W-:Y:S02]  /*1b550*/  LEA R69, R78.reuse, R119, 0x1 ;  /* 0x000000774e457211 */ /* 0x041fe400078e08ff */
[----:B------:R-:W-:Y:S01]  /*1b560*/  LEA R12, P3, R87, R64, 0x1 ;  /* 0x00000040570c7211 */ /* 0x000fe200078608ff */
[----:B------:R0:W-:Y:S01]  /*1b570*/  STG.E.U16 desc[UR4][R10.64], R19 ;  /* 0x000000130a007986 */ /* 0x0001e2000c101504 */
[----:B------:R-:W-:-:S02]  /*1b580*/  LEA R109, R78, R69, 0x1 ;  /* 0x000000454e6d7211 */ /* 0x000fc400078e08ff */
[----:B------:R-:W-:Y:S02]  /*1b590*/  LEA.HI.X.SX32 R13, R87, R65, 0x1, P3 ;  /* 0x00000041570d7211 */ /* 0x000fe400018f0eff */
[C---:B------:R-:W-:Y:S02]  /*1b5a0*/  LEA R87, R78.reuse, R109, 0x1 ;  /* 0x0000006d4e577211 */ /* 0x040fe400078e08ff */
[-C--:B-1----:R-:W-:Y:S02]  /*1b5b0*/  LEA R8, P3, R89, R64.reuse, 0x1 ;  /* 0x0000004059087211 */ /* 0x082fe400078608ff */
[----:B------:R-:W-:Y:S02]  /*1b5c0*/  LEA R121, R78, R87, 0x1 ;  /* 0x000000574e797211 */ /* 0x000fe400078e08ff */
[----:B------:R-:W-:Y:S02]  /*1b5d0*/  PRMT R15, R16, 0x7632, R15 ;  /* 0x00007632100f7816 */ /* 0x000fe4000000000f */
[----:B------:R-:W-:-:S02]  /*1b5e0*/  LEA R14, P4, R111, R64, 0x1 ;  /* 0x000000406f0e7211 */ /* 0x000fc400078808ff */
[----:B------:R-:W-:Y:S01]  /*1b5f0*/  LEA.HI.X.SX32 R9, R89, R65, 0x1, P3 ;  /* 0x0000004159097211 */ /* 0x000fe200018f0eff */
[----:B------:R1:W-:Y:S01]  /*1b600*/  STG.E.U16 desc[UR4][R12.64], R15 ;  /* 0x0000000f0c007986 */ /* 0x0003e2000c101504 */
[----:B------:R-:W-:Y:S02]  /*1b610*/  LEA R89, R78, R121, 0x1 ;  /* 0x000000794e597211 */ /* 0x000fe400078e08ff */
[-C--:B------:R-:W-:Y:S02]  /*1b620*/  LEA R16, P3, R91, R64.reuse, 0x1 ;  /* 0x000000405b107211 */ /* 0x080fe400078608ff */
[----:B------:R-:W-:Y:S02]  /*1b630*/  PRMT R67, R17, 0x7632, R67 ;  /* 0x0000763211437816 */ /* 0x000fe40000000043 */
[----:B------:R-:W-:Y:S02]  /*1b640*/  LEA.HI.X.SX32 R17, R91, R65, 0x1, P3 ;  /* 0x000000415b117211 */ /* 0x000fe400018f0eff */
[----:B0-----:R-:W-:Y:S01]  /*1b650*/  LEA R10, P3, R93, R64, 0x1 ;  /* 0x000000405d0a7211 */ /* 0x001fe200078608ff */
[----:B------:R0:W-:Y:S01]  /*1b660*/  STG.E.U16 desc[UR4][R8.64], R67 ;  /* 0x0000004308007986 */ /* 0x0001e2000c101504 */
[----:B------:R-:W-:-:S02]  /*1b670*/  PRMT R68, R18, 0x7632, R68 ;  /* 0x0000763212447816 */ /* 0x000fc40000000044 */
[----:B-1----:R-:W-:Y:S02]  /*1b680*/  LEA.HI.X.SX32 R15, R111, R65, 0x1, P4 ;  /* 0x000000416f0f7211 */ /* 0x002fe400020f0eff */
[C---:B------:R-:W-:Y:S02]  /*1b690*/  LEA R111, R78.reuse, R89, 0x1 ;  /* 0x000000594e6f7211 */ /* 0x040fe400078e08ff */
[----:B------:R-:W-:Y:S01]  /*1b6a0*/  LEA R18, P4, R79, R64, 0x1 ;  /* 0x000000404f127211 */ /* 0x000fe200078808ff */
[----:B------:R-:W-:Y:S01]  /*1b6b0*/  STG.E.U16 desc[UR4][R14.64], R68 ;  /* 0x000000440e007986 */ /* 0x000fe2000c101504 */
[C---:B------:R-:W-:Y:S02]  /*1b6c0*/  LEA R91, R78.reuse, R111, 0x1 ;  /* 0x0000006f4e5b7211 */ /* 0x040fe400078e08ff */
[----:B------:R-:W-:Y:S02]  /*1b6d0*/  LEA.HI.X.SX32 R11, R93, R65, 0x1, P3 ;  /* 0x000000415d0b7211 */ /* 0x000fe400018f0eff */
[----:B------:R-:W-:-:S02]  /*1b6e0*/  LEA R123, R78, R91, 0x1 ;  /* 0x0000005b4e7b7211 */ /* 0x000fc400078e08ff */
[----:B------:R-:W-:Y:S02]  /*1b6f0*/  PRMT R66, R19, 0x7632, R66 ;  /* 0x0000763213427816 */ /* 0x000fe40000000042 */
[C---:B------:R-:W-:Y:S02]  /*1b700*/  LEA R93, R78.reuse, R123, 0x1 ;  /* 0x0000007b4e5d7211 */ /* 0x040fe400078e08ff */
[----:B------:R-:W-:Y:S01]  /*1b710*/  LEA.HI.X.SX32 R19, R79, R65, 0x1, P4 ;  /* 0x000000414f137211 */ /* 0x000fe200020f0eff */
[----:B------:R-:W-:Y:S01]  /*1b720*/  STG.E.U16 desc[UR4][R16.64], R66 ;  /* 0x0000004210007986 */ /* 0x000fe2000c101504 */
[C---:B0-----:R-:W-:Y:S02]  /*1b730*/  LEA R8, P3, R113.reuse, R64, 0x1 ;  /* 0x0000004071087211 */ /* 0x041fe400078608ff */
[----:B------:R-:W-:Y:S01]  /*1b740*/  LEA R79, R78, R93, 0x1 ;  /* 0x0000005d4e4f7211 */ /* 0x000fe200078e08ff */
[----:B------:R0:W-:Y:S01]  /*1b750*/  STG.E.U16 desc[UR4][R10.64], R20 ;  /* 0x000000140a007986 */ /* 0x0001e2000c101504 */
[----:B------:R-:W-:-:S02]  /*1b760*/  LEA.HI.X.SX32 R9, R113, R65, 0x1, P3 ;  /* 0x0000004171097211 */ /* 0x000fc400018f0eff */
[C---:B------:R-:W-:Y:S01]  /*1b770*/  LEA R113, R78.reuse, R79, 0x1 ;  /* 0x0000004f4e717211 */ /* 0x040fe200078e08ff */
[----:B------:R-:W-:Y:S01]  /*1b780*/  STG.E.U16 desc[UR4][R18.64], R21 ;  /* 0x0000001512007986 */ /* 0x000fe2000c101504 */
[CC--:B------:R-:W-:Y:S02]  /*1b790*/  LEA R12, P3, R95.reuse, R64.reuse, 0x1 ;  /* 0x000000405f0c7211 */ /* 0x0c0fe400078608ff */
[C---:B------:R-:W-:Y:S01]  /*1b7a0*/  LEA R125, R78.reuse, R113, 0x1 ;  /* 0x000000714e7d7211 */ /* 0x040fe200078e08ff */
[----:B------:R1:W-:Y:S01]  /*1b7b0*/  STG.E.U16 desc[UR4][R8.64], R22 ;  /* 0x0000001608007986 */ /* 0x0003e2000c101504 */
[----:B------:R-:W-:Y:S02]  /*1b7c0*/  LEA.HI.X.SX32 R13, R95, R65, 0x1, P3 ;  /* 0x000000415f0d7211 */ /* 0x000fe400018f0eff */
[C---:B------:R-:W-:Y:S02]  /*1b7d0*/  LEA R127, R78.reuse, R125, 0x1 ;  /* 0x0000007d4e7f7211 */ /* 0x040fe400078e08ff */
[----:B0-----:R-:W-:Y:S01]  /*1b7e0*/  LEA R10, P3, R97, R64, 0x1 ;  /* 0x00000040610a7211 */ /* 0x001fe200078608ff */
[----:B------:R-:W-:Y:S01]  /*1b7f0*/  STG.E.U16 desc[UR4][R12.64], R23 ;  /* 0x000000170c007986 */ /* 0x000fe2000c101504 */
[----:B------:R-:W-:-:S02]  /*1b800*/  LEA R129, R78, R127, 0x1 ;  /* 0x0000007f4e817211 */ /* 0x000fc400078e08ff */
[----:B------:R-:W-:Y:S02]  /*1b810*/  PRMT R15, R20, 0x7632, R15 ;  /* 0x00007632140f7816 */ /* 0x000fe4000000000f */
[C---:B------:R-:W-:Y:S02]  /*1b820*/  LEA R131, R78.reuse, R129, 0x1 ;  /* 0x000000814e837211 */ /* 0x040fe400078e08ff */
[----:B------:R-:W-:Y:S02]  /*1b830*/  LEA.HI.X.SX32 R11, R97, R65, 0x1, P3 ;  /* 0x00000041610b7211 */ /* 0x000fe400018f0eff */
[C---:B------:R-:W-:Y:S02]  /*1b840*/  LEA R133, R78.reuse, R131, 0x1 ;  /* 0x000000834e857211 */ /* 0x040fe400078e08ff */
[----:B------:R-:W-:Y:S01]  /*1b850*/  LEA R14, P4, R115, R64, 0x1 ;  /* 0x00000040730e7211 */ /* 0x000fe200078808ff */
[----:B------:R0:W-:Y:S01]  /*1b860*/  STG.E.U16 desc[UR4][R10.64], R15 ;  /* 0x0000000f0a007986 */ /* 0x0001e2000c101504 */
[----:B------:R-:W-:-:S02]  /*1b870*/  LEA R135, R78, R133, 0x1 ;  /* 0x000000854e877211 */ /* 0x000fc400078e08ff */
[-C--:B-1----:R-:W-:Y:S02]  /*1b880*/  LEA R8, P3, R99, R64.reuse, 0x1 ;  /* 0x0000004063087211 */ /* 0x082fe400078608ff */
[----:B------:R-:W-:Y:S02]  /*1b890*/  PRMT R17, R21, 0x7632, R17 ;  /* 0x0000763215117816 */ /* 0x000fe40000000011 */
[-C--:B------:R-:W-:Y:S02]  /*1b8a0*/  LEA.HI.X.SX32 R9, R99, R65.reuse, 0x1, P3 ;  /* 0x0000004163097211 */ /* 0x080fe400018f0eff */
[----:B------:R-:W-:Y:S02]  /*1b8b0*/  LEA R16, P3, R71, R64, 0x1 ;  /* 0x0000004047107211 */ /* 0x000fe400078608ff */
[----:B------:R-:W-:Y:S01]  /*1b8c0*/  PRMT R19, R22, 0x7632, R19 ;  /* 0x0000763216137816 */ /* 0x000fe20000000013 */
[----:B------:R1:W-:Y:S01]  /*1b8d0*/  STG.E.U16 desc[UR4][R8.64], R17 ;  /* 0x0000001108007986 */ /* 0x0003e2000c101504 */
[----:B0-----:R-:W-:-:S02]  /*1b8e0*/  LEA.HI.X.SX32 R15, R115, R65, 0x1, P4 ;  /* 0x00000041730f7211 */ /* 0x001fc400020f0eff */
[C---:B------:R-:W-:Y:S02]  /*1b8f0*/  LEA R115, R78.reuse, R135, 0x1 ;  /* 0x000000874e737211 */ /* 0x040fe400078e08ff */
[C---:B------:R-:W-:Y:S01]  /*1b900*/  LEA R10, P4, R81.reuse, R64, 0x1 ;  /* 0x00000040510a7211 */ /* 0x040fe200078808ff */
[----:B------:R-:W-:Y:S01]  /*1b910*/  STG.E.U16 desc[UR4][R14.64], R19 ;  /* 0x000000130e007986 */ /* 0x000fe2000c101504 */
[C---:B------:R-:W-:Y:S02]  /*1b920*/  LEA R137, R78.reuse, R115, 0x1 ;  /* 0x000000734e897211 */ /* 0x040fe400078e08ff */
[----:B------:R-:W-:Y:S02]  /*1b930*/  LEA.HI.X.SX32 R11, R81, R65, 0x1, P4 ;  /* 0x00000041510b7211 */ /* 0x000fe400020f0eff */
[----:B------:R-:W-:Y:S02]  /*1b940*/  LEA R139, R78, R137, 0x1 ;  /* 0x000000894e8b7211 */ /* 0x000fe400078e08ff */
[----:B-1----:R-:W-:-:S02]  /*1b950*/  LEA.HI.X.SX32 R17, R71, R65, 0x1, P3 ;  /* 0x0000004147117211 */ /* 0x002fc400018f0eff */
[C---:B------:R-:W-:Y:S02]  /*1b960*/  LEA R141, R78.reuse, R139, 0x1 ;  /* 0x0000008b4e8d7211 */ /* 0x040fe400078e08ff */
[-C--:B------:R-:W-:Y:S02]  /*1b970*/  LEA R12, P3, R101, R64.reuse, 0x1 ;  /* 0x00000040650c7211 */ /* 0x080fe400078608ff */
[C---:B------:R-:W-:Y:S02]  /*1b980*/  LEA R143, R78.reuse, R141, 0x1 ;  /* 0x0000008d4e8f7211 */ /* 0x040fe400078e08ff */
[----:B------:R-:W-:Y:S02]  /*1b990*/  LEA R22, P4, R7, R64, 0x1 ;  /* 0x0000004007167211 */ /* 0x000fe400078808ff */
[----:B------:R-:W-:Y:S02]  /*1b9a0*/  LEA R145, R78, R143, 0x1 ;  /* 0x0000008f4e917211 */ /* 0x000fe400078e08ff */
[----:B------:R-:W-:-:S02]  /*1b9b0*/  PRMT R18, R23, 0x7632, R18 ;  /* 0x0000763217127816 */ /* 0x000fc40000000012 */
[C---:B------:R-:W-:Y:S02]  /*1b9c0*/  LEA R147, R78.reuse, R145, 0x1 ;  /* 0x000000914e937211 */ /* 0x040fe400078e08ff */
[----:B------:R-:W-:Y:S01]  /*1b9d0*/  LEA.HI.X.SX32 R13, R101, R65, 0x1, P3 ;  /* 0x00000041650d7211 */ /* 0x000fe200018f0eff */
[----:B------:R0:W-:Y:S01]  /*1b9e0*/  STG.E.U16 desc[UR4][R16.64], R18 ;  /* 0x0000001210007986 */ /* 0x0001e2000c101504 */
[C---:B------:R-:W-:Y:S02]  /*1b9f0*/  LEA R149, R78.reuse, R147, 0x1 ;  /* 0x000000934e957211 */ /* 0x040fe400078e08ff */
[----:B------:R-:W-:Y:S01]  /*1ba00*/  LEA R8, P3, R103, R64, 0x1 ;  /* 0x0000004067087211 */ /* 0x000fe200078608ff */
[----:B------:R1:W-:Y:S01]  /*1ba10*/  STG.E.U16 desc[UR4][R12.64], R24 ;  /* 0x000000180c007986 */ /* 0x0003e2000c101504 */
[----:B------:R-:W-:Y:S02]  /*1ba20*/  LEA.HI.X.SX32 R23, R7, R65, 0x1, P4 ;  /* 0x0000004107177211 */ /* 0x000fe400020f0eff */
[----:B------:R-:W-:Y:S01]  /*1ba30*/  LEA R7, R78, R149, 0x1 ;  /* 0x000000954e077211 */ /* 0x000fe200078e08ff */
[----:B------:R2:W-:Y:S01]  /*1ba40*/  STG.E.U16 desc[UR4][R10.64], R25 ;  /* 0x000000190a007986 */ /* 0x0005e2000c101504 */
[----:B------:R-:W-:-:S02]  /*1ba50*/  LEA.HI.X.SX32 R9, R103, R65, 0x1, P3 ;  /* 0x0000004167097211 */ /* 0x000fc400018f0eff */
[-C--:B------:R-:W-:Y:S02]  /*1ba60*/  LEA R20, P3, R105, R64.reuse, 0x1 ;  /* 0x0000004069147211 */ /* 0x080fe400078608ff */
[----:B0-----:R-:W-:Y:S01]  /*1ba70*/  LEA R16, P4, R117, R64, 0x1 ;  /* 0x0000004075107211 */ /* 0x001fe200078808ff */
[----:B------:R0:W-:Y:S01]  /*1ba80*/  STG.E.U16 desc[UR4][R8.64], R26 ;  /* 0x0000001a08007986 */ /* 0x0001e2000c101504 */
[-C--:B------:R-:W-:Y:S02]  /*1ba90*/  LEA.HI.X.SX32 R21, R105, R65.reuse, 0x1, P3 ;  /* 0x0000004169157211 */ /* 0x080fe400018f0eff */
[----:B-1----:R-:W-:Y:S02]  /*1baa0*/  PRMT R24, R24, 0x7632, R24 ;  /* 0x0000763218187816 */ /* 0x002fe40000000018 */
[----:B------:R-:W-:Y:S01]  /*1bab0*/  LEA.HI.X.SX32 R17, R117, R65, 0x1, P4 ;  /* 0x0000004175117211 */ /* 0x000fe200020f0eff */
[----:B------:R1:W-:Y:S01]  /*1bac0*/  STG.E.U16 desc[UR4][R20.64], R27 ;  /* 0x0000001b14007986 */ /* 0x0003e2000c101504 */
[----:B--2---:R-:W-:-:S02]  /*1bad0*/  LEA R11, R78, R7, 0x1 ;  /* 0x000000074e0b7211 */ /* 0x004fc400078e08ff */
[-C--:B------:R-:W-:Y:S01]  /*1bae0*/  LEA R14, P3, R107, R64.reuse, 0x1 ;  /* 0x000000406b0e7211 */ /* 0x080fe200078608ff */
[----:B------:R2:W-:Y:S01]  /*1baf0*/  STG.E.U16 desc[UR4][R22.64], R24 ;  /* 0x0000001816007986 */ /* 0x0005e2000c101504 */
[-C--:B------:R-:W-:Y:S02]  /*1bb00*/  LEA R18, P5, R83, R64.reuse, 0x1 ;  /* 0x0000004053127211 */ /* 0x080fe400078a08ff */
[C---:B0-----:R-:W-:Y:S02]  /*1bb10*/  LEA R9, R78.reuse, R11, 0x1 ;  /* 0x0000000b4e097211 */ /* 0x041fe400078e08ff */
[----:B------:R-:W-:Y:S02]  /*1bb20*/  LEA.HI.X.SX32 R15, R107, R65, 0x1, P3 ;  /* 0x000000416b0f7211 */ /* 0x000fe400018f0eff */
[----:B------:R-:W-:Y:S02]  /*1bb30*/  LEA R13, R78, R9, 0x1 ;  /* 0x000000094e0d7211 */ /* 0x000fe400078e08ff */
[----:B-1----:R-:W-:-:S02]  /*1bb40*/  LEA R20, P3, R85, R64, 0x1 ;  /* 0x0000004055147211 */ /* 0x002fc400078608ff */
[C---:B------:R-:W-:Y:S02]  /*1bb50*/  LEA R151, R78.reuse, R13, 0x1 ;  /* 0x0000000d4e977211 */ /* 0x040fe400078e08ff */
[-C--:B--2---:R-:W-:Y:S02]  /*1bb60*/  LEA R22, P4, R5, R64.reuse, 0x1 ;  /* 0x0000004005167211 */ /* 0x084fe400078808ff */
[-C--:B------:R-:W-:Y:S02]  /*1bb70*/  LEA.HI.X.SX32 R21, R85, R65.reuse, 0x1, P3 ;  /* 0x0000004155157211 */ /* 0x080fe400018f0eff */
[----:B------:R-:W-:Y:S02]  /*1bb80*/  LEA.HI.X.SX32 R23, R5, R65, 0x1, P4 ;  /* 0x0000004105177211 */ /* 0x000fe400020f0eff */
[----:B------:R-:W-:Y:S02]  /*1bb90*/  LEA R5, R78, R151, 0x1 ;  /* 0x000000974e057211 */ /* 0x000fe400078e08ff */
[----:B------:R-:W-:-:S02]  /*1bba0*/  LEA R68, P3, R69, R64, 0x1 ;  /* 0x0000004045447211 */ /* 0x000fc400078608ff */
[C---:B------:R-:W-:Y:S02]  /*1bbb0*/  LEA R153, R78.reuse, R5, 0x1 ;  /* 0x000000054e997211 */ /* 0x040fe400078e08ff */
[-C--:B------:R-:W-:Y:S02]  /*1bbc0*/  LEA R70, P4, R109, R64.reuse, 0x1 ;  /* 0x000000406d467211 */ /* 0x080fe400078808ff */
[C---:B------:R-:W-:Y:S02]  /*1bbd0*/  LEA R155, R78.reuse, R153, 0x1 ;  /* 0x000000994e9b7211 */ /* 0x040fe400078e08ff */
[----:B------:R-:W-:Y:S02]  /*1bbe0*/  LEA.HI.X.SX32 R69, R69, R65, 0x1, P3 ;  /* 0x0000004145457211 */ /* 0x000fe400018f0eff */
[----:B------:R-:W-:Y:S02]  /*1bbf0*/  LEA R157, R78, R155, 0x1 ;  /* 0x0000009b4e9d7211 */ /* 0x000fe400078e08ff */
[----:B------:R-:W-:-:S02]  /*1bc00*/  LEA R82, P3, R121, R64, 0x1 ;  /* 0x0000004079527211 */ /* 0x000fc400078608ff */
[C---:B------:R-:W-:Y:S02]  /*1bc10*/  LEA R159, R78.reuse, R157, 0x1 ;  /* 0x0000009d4e9f7211 */ /* 0x040fe400078e08ff */
[-C--:B------:R-:W-:Y:S02]  /*1bc20*/  LEA.HI.X.SX32 R19, R83, R65.reuse, 0x1, P5 ;  /* 0x0000004153137211 */ /* 0x080fe400028f0eff */
[----:B------:R-:W-:Y:S02]  /*1bc30*/  LEA.HI.X.SX32 R71, R109, R65, 0x1, P4 ;  /* 0x000000416d477211 */ /* 0x000fe400020f0eff */
[----:B------:R-:W-:Y:S02]  /*1bc40*/  LEA R161, R78, R159, 0x1 ;  /* 0x0000009f4ea17211 */ /* 0x000fe400078e08ff */
[----:B------:R-:W-:Y:S02]  /*1bc50*/  LEA R84, P4, R89, R64, 0x1 ;  /* 0x0000004059547211 */ /* 0x000fe400078808ff */
[----:B------:R-:W-:-:S02]  /*1bc60*/  LEA.HI.X.SX32 R83, R121, R65, 0x1, P3 ;  /* 0x0000004179537211 */ /* 0x000fc400018f0eff */
[-C--:B------:R-:W-:Y:S02]  /*1bc70*/  LEA R88, P3, R91, R64.reuse, 0x1 ;  /* 0x000000405b587211 */ /* 0x080fe400078608ff */
[----:B------:R-:W-:Y:S02]  /*1bc80*/  LEA R163, R78, R161, 0x1 ;  /* 0x000000a14ea37211 */ /* 0x000fe400078e08ff */
[-C--:B------:R-:W-:Y:S02]  /*1bc90*/  LEA.HI.X.SX32 R85, R89, R65.reuse, 0x1, P4 ;  /* 0x0000004159557211 */ /* 0x080fe400020f0eff */
[-C--:B------:R-:W-:Y:S02]  /*1bca0*/  LEA R66, P5, R119, R64.reuse, 0x1 ;  /* 0x0000004077427211 */ /* 0x080fe400078a08ff */
[----:B------:R-:W-:Y:S02]  /*1bcb0*/  LEA.HI.X.SX32 R89, R91, R65, 0x1, P3 ;  /* 0x000000415b597211 */ /* 0x000fe400018f0eff */
[----:B------:R-:W-:-:S02]  /*1bcc0*/  LEA R94, P3, R79, R64, 0x1 ;  /* 0x000000404f5e7211 */ /* 0x000fc400078608ff */
[C---:B------:R-:W-:Y:S02]  /*1bcd0*/  LEA R165, R78.reuse, R163, 0x1 ;  /* 0x000000a34ea57211 */ /* 0x040fe400078e08ff */
[-C--:B------:R-:W-:Y:S02]  /*1bce0*/  LEA.HI.X.SX32 R67, R119, R65.reuse, 0x1, P5 ;  /* 0x0000004177437211 */ /* 0x080fe400028f0eff */
[----:B------:R-:W-:Y:S02]  /*1bcf0*/  LEA R80, P5, R87, R64, 0x1 ;  /* 0x0000004057507211 */ /* 0x000fe400078a08ff */
[----:B------:R-:W-:Y:S02]  /*1bd00*/  LEA.HI.X.SX32 R95, R79, R65, 0x1, P3 ;  /* 0x000000414f5f7211 */ /* 0x000fe400018f0eff */
[----:B------:R-:W-:Y:S02]  /*1bd10*/  LEA R79, R78, R165, 0x1 ;  /* 0x000000a54e4f7211 */ /* 0x000fe400078e08ff */
[----:B------:R-:W-:-:S02]  /*1bd20*/  LEA.HI.X.SX32 R81, R87, R65, 0x1, P5 ;  /* 0x0000004157517211 */ /* 0x000fc400028f0eff */
[-C--:B------:R-:W-:Y:S02]  /*1bd30*/  LEA R86, P5, R111, R64.reuse, 0x1 ;  /* 0x000000406f567211 */ /* 0x080fe400078a08ff */
[C---:B------:R-:W-:Y:S02]  /*1bd40*/  LEA R167, R78.reuse, R79, 0x1 ;  /* 0x0000004f4ea77211 */ /* 0x040fe400078e08ff */
[-C--:B------:R-:W-:Y:S02]  /*1bd50*/  LEA R90, P4, R123, R64.reuse, 0x1 ;  /* 0x000000407b5a7211 */ /* 0x080fe400078808ff */
[----:B------:R-:W-:Y:S02]  /*1bd60*/  LEA.HI.X.SX32 R87, R111, R65, 0x1, P5 ;  /* 0x000000416f577211 */ /* 0x000fe400028f0eff */
[----:B------:R-:W-:Y:S02]  /*1bd70*/  LEA R169, R78, R167, 0x1 ;  /* 0x000000a74ea97211 */ /* 0x000fe400078e08ff */
[----:B------:R-:W-:-:S02]  /*1bd80*/  LEA R92, P5, R93, R64, 0x1 ;  /* 0x000000405d5c7211 */ /* 0x000fc400078a08ff */
[----:B------:R-:W-:Y:S02]  /*1bd90*/  LEA.HI.X.SX32 R91, R123, R65, 0x1, P4 ;  /* 0x000000417b5b7211 */ /* 0x000fe400020f0eff */
[-C--:B------:R-:W-:Y:S02]  /*1bda0*/  LEA R96, P4, R113, R64.reuse, 0x1 ;  /* 0x0000004071607211 */ /* 0x080fe400078808ff */
[----:B------:R-:W-:Y:S02]  /*1bdb0*/  LEA R171, R78, R169, 0x1 ;  /* 0x000000a94eab7211 */ /* 0x000fe400078e08ff */
[-C--:B------:R-:W-:Y:S02]  /*1bdc0*/  LEA.HI.X.SX32 R93, R93, R65.reuse, 0x1, P5 ;  /* 0x000000415d5d7211 */ /* 0x080fe400028f0eff */
[----:B------:R-:W-:Y:S02]  /*1bdd0*/  LEA R98, P5, R125, R64, 0x1 ;  /* 0x000000407d627211 */ /* 0x000fe400078a08ff */
[----:B------:R-:W-:-:S02]  /*1bde0*/  LEA.HI.X.SX32 R97, R113, R65, 0x1, P4 ;  /* 0x0000004171617211 */ /* 0x000fc400020f0eff */
[-C--:B------:R-:W-:Y:S02]  /*1bdf0*/  LEA R102, P4, R129, R64.reuse, 0x1 ;  /* 0x0000004081667211 */ /* 0x080fe400078808ff */
[----:B------:R-:W-:Y:S02]  /*1be00*/  LEA R173, R78, R171, 0x1 ;  /* 0x000000ab4ead7211 */ /* 0x000fe400078e08ff */
[-C--:B------:R-:W-:Y:S02]  /*1be10*/  LEA.HI.X.SX32 R99, R125, R65.reuse, 0x1, P5 ;  /* 0x000000417d637211 */ /* 0x080fe400028f0eff */
[-C--:B------:R-:W-:Y:S02]  /*1be20*/  LEA R100, P3, R127, R64.reuse, 0x1 ;  /* 0x000000407f647211 */ /* 0x080fe400078608ff */
[----:B------:R-:W-:Y:S02]  /*1be30*/  LEA R104, P5, R131, R64, 0x1 ;  /* 0x0000004083687211 */ /* 0x000fe400078a08ff */
[----:B------:R-:W-:-:S02]  /*1be40*/  LEA.HI.X.SX32 R103, R129, R65, 0x1, P4 ;  /* 0x0000004181677211 */ /* 0x000fc400020f0eff */
[-C--:B------:R-:W-:Y:S02]  /*1be50*/  LEA R108, P4, R135, R64.reuse, 0x1 ;  /* 0x00000040876c7211 */ /* 0x080fe400078808ff */
[----:B------:R-:W-:Y:S02]  /*1be60*/  LEA R175, R78, R173, 0x1 ;  /* 0x000000ad4eaf7211 */ /* 0x000fe400078e08ff */
[-C--:B------:R-:W-:Y:S02]  /*1be70*/  LEA.HI.X.SX32 R101, R127, R65.reuse, 0x1, P3 ;  /* 0x000000417f657211 */ /* 0x080fe400018f0eff */
[----:B------:R-:W-:Y:S02]  /*1be80*/  LEA.HI.X.SX32 R105, R131, R65, 0x1, P5 ;  /* 0x0000004183697211 */ /* 0x000fe400028f0eff */
[-C--:B------:R-:W-:Y:S02]  /*1be90*/  LEA R106, P3, R133, R64.reuse, 0x1 ;  /* 0x00000040856a7211 */ /* 0x080fe400078608ff */
[----:B------:R-:W-:-:S02]  /*1bea0*/  LEA R110, P5, R115, R64, 0x1 ;  /* 0x00000040736e7211 */ /* 0x000fc400078a08ff */
[----:B------:R-:W-:Y:S02]  /*1beb0*/  LEA.HI.X.SX32 R109, R135, R65, 0x1, P4 ;  /* 0x00000041876d7211 */ /* 0x000fe400020f0eff */
[----:B------:R-:W-:Y:S02]  /*1bec0*/  LEA R177, R78, R175, 0x1 ;  /* 0x000000af4eb17211 */ /* 0x000fe400078e08ff */
[-C--:B------:R-:W-:Y:S02]  /*1bed0*/  LEA R114, P4, R139, R64.reuse, 0x1 ;  /* 0x000000408b727211 */ /* 0x080fe400078808ff */
[-C--:B------:R-:W-:Y:S02]  /*1bee0*/  LEA.HI.X.SX32 R107, R133, R65.reuse, 0x1, P3 ;  /* 0x00000041856b7211 */ /* 0x080fe400018f0eff */
[----:B------:R-:W-:Y:S02]  /*1bef0*/  LEA.HI.X.SX32 R111, R115, R65, 0x1, P5 ;  /* 0x00000041736f7211 */ /* 0x000fe400028f0eff */
[----:B------:R-:W-:-:S02]  /*1bf00*/  LEA R112, P3, R137, R64, 0x1 ;  /* 0x0000004089707211 */ /* 0x000fc400078608ff */
[C---:B------:R-:W-:Y:S02]  /*1bf10*/  LEA R179, R78.reuse, R177, 0x1 ;  /* 0x000000b14eb37211 */ /* 0x040fe400078e08ff */
[-C--:B------:R-:W-:Y:S02]  /*1bf20*/  LEA R116, P5, R141, R64.reuse, 0x1 ;  /* 0x000000408d747211 */ /* 0x080fe400078a08ff */
[-C--:B------:R-:W-:Y:S02]  /*1bf30*/  LEA.HI.X.SX32 R115, R139, R65.reuse, 0x1, P4 ;  /* 0x000000418b737211 */ /* 0x080fe400020f0eff */
[----:B------:R-:W-:Y:S02]  /*1bf40*/  LEA R120, P4, R145, R64, 0x1 ;  /* 0x0000004091787211 */ /* 0x000fe400078808ff */
[----:B------:R-:W-:Y:S02]  /*1bf50*/  LEA.HI.X.SX32 R113, R137, R65, 0x1, P3 ;  /* 0x0000004189717211 */ /* 0x000fe400018f0eff */
[----:B------:R-:W-:-:S02]  /*1bf60*/  LEA R181, R78, R179, 0x1 ;  /* 0x000000b34eb57211 */ /* 0x000fc400078e08ff */
[-C--:B------:R-:W-:Y:S02]  /*1bf70*/  LEA.HI.X.SX32 R117, R141, R65.reuse, 0x1, P5 ;  /* 0x000000418d757211 */ /* 0x080fe400028f0eff */
[-C--:B------:R-:W-:Y:S02]  /*1bf80*/  LEA R118, P3, R143, R64.reuse, 0x1 ;  /* 0x000000408f767211 */ /* 0x080fe400078608ff */
[-C--:B------:R-:W-:Y:S02]  /*1bf90*/  LEA R122, P5, R147, R64.reuse, 0x1 ;  /* 0x00000040937a7211 */ /* 0x080fe400078a08ff */
[----:B------:R-:W-:Y:S02]  /*1bfa0*/  LEA.HI.X.SX32 R121, R145, R65, 0x1, P4 ;  /* 0x0000004191797211 */ /* 0x000fe400020f0eff */
[----:B------:R-:W-:Y:S02]  /*1bfb0*/  LEA R126, P4, R7, R64, 0x1 ;  /* 0x00000040077e7211 */ /* 0x000fe400078808ff */
[----:B------:R-:W-:-:S02]  /*1bfc0*/  LEA R183, R78, R181, 0x1 ;  /* 0x000000b54eb77211 */ /* 0x000fc400078e08ff */
[-C--:B------:R-:W-:Y:S02]  /*1bfd0*/  LEA.HI.X.SX32 R119, R143, R65.reuse, 0x1, P3 ;  /* 0x000000418f777211 */ /* 0x080fe400018f0eff */
[-C--:B------:R-:W-:Y:S02]  /*1bfe0*/  LEA.HI.X.SX32 R123, R147, R65.reuse, 0x1, P5 ;  /* 0x00000041937b7211 */ /* 0x080fe400028f0eff */
[-C--:B------:R-:W-:Y:S02]  /*1bff0*/  LEA R124, P3, R149, R64.reuse, 0x1 ;  /* 0x00000040957c7211 */ /* 0x080fe400078608ff */
[----:B------:R-:W-:Y:S02]  /*1c000*/  LEA R128, P5, R11, R64, 0x1 ;  /* 0x000000400b807211 */ /* 0x000fe400078a08ff */
[----:B------:R-:W-:Y:S02]  /*1c010*/  LEA.HI.X.SX32 R127, R7, R65, 0x1, P4 ;  /* 0x00000041077f7211 */ /* 0x000fe400020f0eff */
[----:B------:R-:W-:-:S02]  /*1c020*/  LEA R7, R78, R183, 0x1 ;  /* 0x000000b74e077211 */ /* 0x000fc400078e08ff */
[-C--:B------:R-:W-:Y:S02]  /*1c030*/  LEA.HI.X.SX32 R125, R149, R65.reuse, 0x1, P3 ;  /* 0x00000041957d7211 */ /* 0x080fe400018f0eff */
[----:B------:R-:W-:Y:S02]  /*1c040*/  LEA.HI.X.SX32 R129, R11, R65, 0x1, P5 ;  /* 0x000000410b817211 */ /* 0x000fe400028f0eff */
[-C--:B------:R-:W-:Y:S02]  /*1c050*/  LEA R130, P3, R9, R64.reuse, 0x1 ;  /* 0x0000004009827211 */ /* 0x080fe400078608ff */
[----:B------:R-:W-:Y:S02]  /*1c060*/  LEA R11, R78, R7, 0x1 ;  /* 0x000000074e0b7211 */ /* 0x000fe400078e08ff */
[----:B------:R-:W-:Y:S02]  /*1c070*/  LEA R132, P4, R13, R64, 0x1 ;  /* 0x000000400d847211 */ /* 0x000fe400078808ff */
[----:B------:R-:W-:-:S02]  /*1c080*/  LEA.HI.X.SX32 R131, R9, R65, 0x1, P3 ;  /* 0x0000004109837211 */ /* 0x000fc400018f0eff */
[C---:B------:R-:W-:Y:S02]  /*1c090*/  LEA R9, R78.reuse, R11, 0x1 ;  /* 0x0000000b4e097211 */ /* 0x040fe400078e08ff */
[----:B------:R-:W-:Y:S02]  /*1c0a0*/  LEA.HI.X.SX32 R133, R13, R65, 0x1, P4 ;  /* 0x000000410d857211 */ /* 0x000fe400020f0eff */
[-C--:B------:R-:W-:Y:S02]  /*1c0b0*/  LEA R136, P3, R5, R64.reuse, 0x1 ;  /* 0x0000004005887211 */ /* 0x080fe400078608ff */
[----:B------:R-:W-:Y:S02]  /*1c0c0*/  LEA R134, P5, R151, R64, 0x1 ;  /* 0x0000004097867211 */ /* 0x000fe400078a08ff */
[----:B------:R-:W-:Y:S02]  /*1c0d0*/  LEA R13, R78, R9, 0x1 ;  /* 0x000000094e0d7211 */ /* 0x000fe400078e08ff */
[----:B------:R-:W-:-:S02]  /*1c0e0*/  LEA.HI.X.SX32 R137, R5, R65, 0x1, P3 ;  /* 0x0000004105897211 */ /* 0x000fc400018f0eff */
[----:B------:R-:W-:Y:S02]  /*1c0f0*/  LEA.HI.X.SX32 R135, R151, R65, 0x1, P5 ;  /* 0x0000004197877211 */ /* 0x000fe400028f0eff */
[C---:B------:R-:W-:Y:S02]  /*1c100*/  LEA R5, R78.reuse, R13, 0x1 ;  /* 0x0000000d4e057211 */ /* 0x040fe400078e08ff */
[CC--:B------:R-:W-:Y:S02]  /*1c110*/  LEA R140, P5, R155.reuse, R64.reuse, 0x1 ;  /* 0x000000409b8c7211 */ /* 0x0c0fe400078a08ff */
[----:B------:R-:W-:Y:S02]  /*1c120*/  LEA R185, R78, R5, 0x1 ;  /* 0x000000054eb97211 */ /* 0x000fe400078e08ff */
[----:B------:R-:W-:Y:S02]  /*1c130*/  LEA.HI.X.SX32 R141, R155, R65, 0x1, P5 ;  /* 0x000000419b8d7211 */ /* 0x000fe400028f0eff */
[----:B------:R-:W-:-:S02]  /*1c140*/  LEA R146, P5, R161, R64, 0x1 ;  /* 0x00000040a1927211 */ /* 0x000fc400078a08ff */
[C---:B------:R-:W-:Y:S02]  /*1c150*/  LEA R187, R78.reuse, R185, 0x1 ;  /* 0x000000b94ebb7211 */ /* 0x040fe400078e08ff */
[-C--:B------:R-:W-:Y:S02]  /*1c160*/  LEA R138, P4, R153, R64.reuse, 0x1 ;  /* 0x00000040998a7211 */ /* 0x080fe400078808ff */
[----:B------:R-:W-:Y:S02]  /*1c170*/  LEA.HI.X.SX32 R147, R161, R65, 0x1, P5 ;  /* 0x00000041a1937211 */ /* 0x000fe400028f0eff */
[----:B------:R-:W-:Y:S02]  /*1c180*/  LEA R152, P5, R79, R64, 0x1 ;  /* 0x000000404f987211 */ /* 0x000fe400078a08ff */
[----:B------:R-:W-:Y:S02]  /*1c190*/  LEA R189, R78, R187, 0x1 ;  /* 0x000000bb4ebd7211 */ /* 0x000fe400078e08ff */
[----:B------:R-:W-:-:S02]  /*1c1a0*/  LEA.HI.X.SX32 R139, R153, R65, 0x1, P4 ;  /* 0x00000041998b7211 */ /* 0x000fc400020f0eff */
[----:B------:R-:W-:Y:S02]  /*1c1b0*/  LEA.HI.X.SX32 R153, R79, R65, 0x1, P5 ;  /* 0x000000414f997211 */ /* 0x000fe400028f0eff */
[C---:B------:R-:W-:Y:S02]  /*1c1c0*/  LEA R79, R78.reuse, R189, 0x1 ;  /* 0x000000bd4e4f7211 */ /* 0x040fe400078e08ff */
[-C--:B------:R-:W-:Y:S02]  /*1c1d0*/  LEA R142, P3, R157, R64.reuse, 0x1 ;  /* 0x000000409d8e7211 */ /* 0x080fe400078608ff */
        /* <DEDUP_REMOVED lines=11> */
[-C--:B------:R-:W-:Y:S02]  /*1c290*/  LEA R156, P4, R169, R64.reuse, 0x1 ;  /* 0x00000040a99c7211 */ /* 0x080fe400078808ff */
[----:B------:R-:W-:Y:S02]  /*1c2a0*/  LEA R158, P5, R171, R64, 0x1 ;  /* 0x00000040ab9e7211 */ /* 0x000fe400078a08ff */
[----:B------:R-:W-:Y:S02]  /*1c2b0*/  LEA.HI.X.SX32 R155, R167, R65, 0x1, P3 ;  /* 0x00000041a79b7211 */ /* 0x000fe400018f0eff */
[----:B------:R-:W-:-:S02]  /*1c2c0*/  LEA R197, R78, R195, 0x1 ;  /* 0x000000c34ec57211 */ /* 0x000fc400078e08ff */
[-C--:B------:R-:W-:Y:S02]  /*1c2d0*/  LEA R160, P3, R173, R64.reuse, 0x1 ;  /* 0x00000040ada07211 */ /* 0x080fe400078608ff */
[-C--:B------:R-:W-:Y:S02]  /*1c2e0*/  LEA.HI.X.SX32 R157, R169, R65.reuse, 0x1, P4 ;  /* 0x00000041a99d7211 */ /* 0x080fe400020f0eff */
[----:B------:R-:W-:Y:S02]  /*1c2f0*/  LEA.HI.X.SX32 R159, R171, R65, 0x1, P5 ;  /* 0x00000041ab9f7211 */ /* 0x000fe400028f0eff */
[-C--:B------:R-:W-:Y:S02]  /*1c300*/  LEA R162, P4, R175, R64.reuse, 0x1 ;  /* 0x00000040afa27211 */ /* 0x080fe400078808ff */
[----:B------:R-:W-:Y:S02]  /*1c310*/  LEA R199, R78, R197, 0x1 ;  /* 0x000000c54ec77211 */ /* 0x000fe400078e08ff */
[----:B------:R-:W-:-:S02]  /*1c320*/  LEA R164, P5, R177, R64, 0x1 ;  /* 0x00000040b1a47211 */ /* 0x000fc400078a08ff */
[-C--:B------:R-:W-:Y:S02]  /*1c330*/  LEA.HI.X.SX32 R161, R173, R65.reuse, 0x1, P3 ;  /* 0x00000041ada17211 */ /* 0x080fe400018f0eff */
[-C--:B------:R-:W-:Y:S02]  /*1c340*/  LEA R166, P3, R179, R64.reuse, 0x1 ;  /* 0x00000040b3a67211 */ /* 0x080fe400078608ff */
[----:B------:R-:W-:Y:S02]  /*1c350*/  LEA.HI.X.SX32 R163, R175, R65, 0x1, P4 ;  /* 0x00000041afa37211 */ /* 0x000fe400020f0eff */
[----:B------:R-:W-:Y:S02]  /*1c360*/  LEA R201, R78, R199, 0x1 ;  /* 0x000000c74ec97211 */ /* 0x000fe400078e08ff */
[----:B------:R-:W-:Y:S02]  /*1c370*/  LEA.HI.X.SX32 R165, R177, R65, 0x1, P5 ;  /* 0x00000041b1a57211 */ /* 0x000fe400028f0eff */
[----:B------:R-:W-:-:S02]  /*1c380*/  LEA R168, P4, R181, R64, 0x1 ;  /* 0x00000040b5a87211 */ /* 0x000fc400078808ff */
[-C--:B------:R-:W-:Y:S02]  /*1c390*/  LEA R170, P5, R183, R64.reuse, 0x1 ;  /* 0x00000040b7aa7211 */ /* 0x080fe400078a08ff */
[----:B------:R-:W-:Y:S02]  /*1c3a0*/  LEA.HI.X.SX32 R167, R179, R65, 0x1, P3 ;  /* 0x00000041b3a77211 */ /* 0x000fe400018f0eff */
[----:B------:R-:W-:Y:S02]  /*1c3b0*/  LEA R172, P3, R7, R64, 0x1 ;  /* 0x0000004007ac7211 */ /* 0x000fe400078608ff */
[----:B------:R-:W-:Y:S02]  /*1c3c0*/  LEA R203, R78, R201, 0x1 ;  /* 0x000000c94ecb7211 */ /* 0x000fe400078e08ff */
[-C--:B------:R-:W-:Y:S02]  /*1c3d0*/  LEA.HI.X.SX32 R169, R181, R65.reuse, 0x1, P4 ;  /* 0x00000041b5a97211 */ /* 0x080fe400020f0eff */
[----:B------:R-:W-:-:S02]  /*1c3e0*/  LEA.HI.X.SX32 R171, R183, R65, 0x1, P5 ;  /* 0x00000041b7ab7211 */ /* 0x000fc400028f0eff */
[-C--:B------:R-:W-:Y:S02]  /*1c3f0*/  LEA R174, P4, R11, R64.reuse, 0x1 ;  /* 0x000000400bae7211 */ /* 0x080fe400078808ff */
[----:B------:R-:W-:Y:S02]  /*1c400*/  LEA R176, P5, R9, R64, 0x1 ;  /* 0x0000004009b07211 */ /* 0x000fe400078a08ff */
[----:B------:R-:W-:Y:S02]  /*1c410*/  LEA.HI.X.SX32 R173, R7, R65, 0x1, P3 ;  /* 0x0000004107ad7211 */ /* 0x000fe400018f0eff */
[----:B------:R-:W-:Y:S02]  /*1c420*/  LEA R7, R78, R203, 0x1 ;  /* 0x000000cb4e077211 */ /* 0x000fe400078e08ff */
[-C--:B------:R-:W-:Y:S02]  /*1c430*/  LEA.HI.X.SX32 R175, R11, R65.reuse, 0x1, P4 ;  /* 0x000000410baf7211 */ /* 0x080fe400020f0eff */
[----:B------:R-:W-:-:S02]  /*1c440*/  LEA.HI.X.SX32 R177, R9, R65, 0x1, P5 ;  /* 0x0000004109b17211 */ /* 0x000fc400028f0eff */
[CC--:B------:R-:W-:Y:S02]  /*1c450*/  LEA R180, P4, R5.reuse, R64.reuse, 0x1 ;  /* 0x0000004005b47211 */ /* 0x0c0fe400078808ff */
[C---:B------:R-:W-:Y:S02]  /*1c460*/  LEA R9, R78.reuse, R7, 0x1 ;  /* 0x000000074e097211 */ /* 0x040fe400078e08ff */
[----:B------:R-:W-:Y:S02]  /*1c470*/  LEA.HI.X.SX32 R181, R5, R65, 0x1, P4 ;  /* 0x0000004105b57211 */ /* 0x000fe400020f0eff */
[-C--:B------:R-:W-:Y:S02]  /*1c480*/  LEA R178, P3, R13, R64.reuse, 0x1 ;  /* 0x000000400db27211 */ /* 0x080fe400078608ff */
[----:B------:R-:W-:Y:S02]  /*1c490*/  LEA R5, R78, R9, 0x1 ;  /* 0x000000094e057211 */ /* 0x000fe400078e08ff */
[----:B------:R-:W-:-:S02]  /*1c4a0*/  LEA R182, P5, R185, R64, 0x1 ;  /* 0x00000040b9b67211 */ /* 0x000fc400078a08ff */
[----:B------:R-:W-:Y:S02]  /*1c4b0*/  LEA.HI.X.SX32 R179, R13, R65, 0x1, P3 ;  /* 0x000000410db37211 */ /* 0x000fe400018f0eff */
[----:B------:R-:W-:Y:S02]  /*1c4c0*/  LEA R11, R78, R5, 0x1 ;  /* 0x000000054e0b7211 */ /* 0x000fe400078e08ff */
[-C--:B------:R-:W-:Y:S02]  /*1c4d0*/  LEA R184, P3, R187, R64.reuse, 0x1 ;  /* 0x00000040bbb87211 */ /* 0x080fe400078608ff */
[----:B------:R-:W-:Y:S02]  /*1c4e0*/  LEA.HI.X.SX32 R183, R185, R65, 0x1, P5 ;  /* 0x00000041b9b77211 */ /* 0x000fe400028f0eff */
[-C--:B------:R-:W-:Y:S02]  /*1c4f0*/  LEA R186, P4, R189, R64.reuse, 0x1 ;  /* 0x00000040bdba7211 */ /* 0x080fe400078808ff */
[----:B------:R-:W-:-:S02]  /*1c500*/  LEA R188, P5, R79, R64, 0x1 ;  /* 0x000000404fbc7211 */ /* 0x000fc400078a08ff */
[C---:B------:R-:W-:Y:S02]  /*1c510*/  LEA R13, R78.reuse, R11, 0x1 ;  /* 0x0000000b4e0d7211 */ /* 0x040fe400078e08ff */
[-C--:B------:R-:W-:Y:S02]  /*1c520*/  LEA.HI.X.SX32 R185, R187, R65.reuse, 0x1, P3 ;  /* 0x00000041bbb97211 */ /* 0x080fe400018f0eff */
[-C--:B------:R-:W-:Y:S02]  /*1c530*/  LEA.HI.X.SX32 R187, R189, R65.reuse, 0x1, P4 ;  /* 0x00000041bdbb7211 */ /* 0x080fe400020f0eff */
[----:B------:R-:W-:Y:S02]  /*1c540*/  LEA.HI.X.SX32 R189, R79, R65, 0x1, P5 ;  /* 0x000000414fbd7211 */ /* 0x000fe400028f0eff */
[----:B------:R-:W-:Y:S02]  /*1c550*/  LEA R79, R78, R13, 0x1 ;  /* 0x0000000d4e4f7211 */ /* 0x000fe400078e08ff */
[----:B------:R-:W-:-:S02]  /*1c560*/  LEA R192, P4, R193, R64, 0x1 ;  /* 0x00000040c1c07211 */ /* 0x000fc400078808ff */
[C---:B-----5:R-:W-:Y:S02]  /*1c570*/  LEA R217, R78.reuse, R79, 0x1 ;  /* 0x0000004f4ed97211 */ /* 0x060fe400078e08ff */
[-C--:B------:R-:W-:Y:S02]  /*1c580*/  LEA R190, P3, R191, R64.reuse, 0x1 ;  /* 0x00000040bfbe7211 */ /* 0x080fe400078608ff */
[----:B------:R-:W-:Y:S02]  /*1c590*/  LEA R219, R78, R217, 0x1 ;  /* 0x000000d94edb7211 */ /* 0x000fe400078e08ff */
[-C--:B------:R-:W-:Y:S02]  /*1c5a0*/  LEA R194, P5, R195, R64.reuse, 0x1 ;  /* 0x00000040c3c27211 */ /* 0x080fe400078a08ff */
[----:B------:R-:W-:Y:S02]  /*1c5b0*/  LEA.HI.X.SX32 R193, R193, R65, 0x1, P4 ;  /* 0x00000041c1c17211 */ /* 0x000fe400020f0eff */
[----:B------:R-:W-:-:S02]  /*1c5c0*/  LEA R198, P4, R199, R64, 0x1 ;  /* 0x00000040c7c67211 */ /* 0x000fc400078808ff */
[----:B------:R-:W-:Y:S02]  /*1c5d0*/  LEA.HI.X.SX32 R191, R191, R65, 0x1, P3 ;  /* 0x00000041bfbf7211 */ /* 0x000fe400018f0eff */
        /* <DEDUP_REMOVED lines=12> */
[C---:B------:R-:W-:Y:S02]  /*1c6a0*/  LEA R7, R78.reuse, R223, 0x1 ;  /* 0x000000df4e077211 */ /* 0x040fe400078e08ff */
[-C--:B------:R-:W-:Y:S02]  /*1c6b0*/  LEA.HI.X.SX32 R203, R203, R65.reuse, 0x1, P3 ;  /* 0x00000041cbcb7211 */ /* 0x080fe400018f0eff */
[----:B------:R-:W-:Y:S02]  /*1c6c0*/  LEA.HI.X.SX32 R207, R9, R65, 0x1, P5 ;  /* 0x0000004109cf7211 */ /* 0x000fe400028f0eff */
[----:B------:R-:W-:Y:S02]  /*1c6d0*/  LEA R208, P3, R5, R64, 0x1 ;  /* 0x0000004005d07211 */ /* 0x000fe400078608ff */
[----:B------:R-:W-:-:S02]  /*1c6e0*/  LEA R9, R78, R7, 0x1 ;  /* 0x000000074e097211 */ /* 0x000fc400078e08ff */
[-C--:B------:R-:W-:Y:S02]  /*1c6f0*/  LEA R210, P4, R11, R64.reuse, 0x1 ;  /* 0x000000400bd27211 */ /* 0x080fe400078808ff */
[----:B------:R-:W-:Y:S02]  /*1c700*/  LEA.HI.X.SX32 R209, R5, R65, 0x1, P3 ;  /* 0x0000004105d17211 */ /* 0x000fe400018f0eff */
[C---:B------:R-:W-:Y:S02]  /*1c710*/  LEA R5, R78.reuse, R9, 0x1 ;  /* 0x000000094e057211 */ /* 0x040fe400078e08ff */
[----:B------:R-:W-:Y:S02]  /*1c720*/  LEA R212, P5, R13, R64, 0x1 ;  /* 0x000000400dd47211 */ /* 0x000fe400078a08ff */
[----:B------:R-:W-:Y:S02]  /*1c730*/  LEA.HI.X.SX32 R211, R11, R65, 0x1, P4 ;  /* 0x000000410bd37211 */ /* 0x000fe400020f0eff */
[----:B------:R-:W-:-:S02]  /*1c740*/  LEA R11, R78, R5, 0x1 ;  /* 0x000000054e0b7211 */ /* 0x000fc400078e08ff */
[----:B------:R-:W-:Y:S02]  /*1c750*/  LEA.HI.X.SX32 R213, R13, R65, 0x1, P5 ;  /* 0x000000410dd57211 */ /* 0x000fe400028f0eff */
[-C--:B------:R-:W-:Y:S02]  /*1c760*/  LEA R218, P5, R219, R64.reuse, 0x1 ;  /* 0x00000040dbda7211 */ /* 0x080fe400078a08ff */
[-C--:B------:R-:W-:Y:S02]  /*1c770*/  LEA R214, P3, R79, R64.reuse, 0x1 ;  /* 0x000000404fd67211 */ /* 0x080fe400078608ff */
[----:B------:R-:W-:Y:S02]  /*1c780*/  LEA R216, P4, R217, R64, 0x1 ;  /* 0x00000040d9d87211 */ /* 0x000fe400078808ff */
[----:B------:R-:W-:Y:S02]  /*1c790*/  LEA R13, R78, R11, 0x1 ;  /* 0x0000000b4e0d7211 */ /* 0x000fe400078e08ff */
[----:B------:R-:W-:-:S02]  /*1c7a0*/  LEA.HI.X.SX32 R219, R219, R65, 0x1, P5 ;  /* 0x00000041dbdb7211 */ /* 0x000fc400028f0eff */
[-C--:B------:R-:W-:Y:S02]  /*1c7b0*/  LEA.HI.X.SX32 R215, R79, R65.reuse, 0x1, P3 ;  /* 0x000000414fd77211 */ /* 0x080fe400018f0eff */
[-C--:B------:R-:W-:Y:S02]  /*1c7c0*/  LEA R224, P5, R7, R64.reuse, 0x1 ;  /* 0x0000004007e07211 */ /* 0x080fe400078a08ff */
[----:B------:R-:W-:Y:S02]  /*1c7d0*/  LEA.HI.X.SX32 R217, R217, R65, 0x1, P4 ;  /* 0x00000041d9d97211 */ /* 0x000fe400020f0eff */
[----:B------:R-:W-:Y:S02]  /*1c7e0*/  LEA R79, R78, R13, 0x1 ;  /* 0x0000000d4e4f7211 */ /* 0x000fe400078e08ff */
[----:B------:R-:W-:Y:S02]  /*1c7f0*/  LEA R222, P4, R223, R64, 0x1 ;  /* 0x00000040dfde7211 */ /* 0x000fe400078808ff */
[----:B------:R-:W-:-:S02]  /*1c800*/  LEA.HI.X.SX32 R225, R7, R65, 0x1, P5 ;  /* 0x0000004107e17211 */ /* 0x000fc400028f0eff */
[C---:B------:R-:W-:Y:S02]  /*1c810*/  LEA R7, R78.reuse, R79, 0x1 ;  /* 0x0000004f4e077211 */ /* 0x040fe400078e08ff */
[-C--:B------:R-:W-:Y:S02]  /*1c820*/  LEA R230, P5, R11, R64.reuse, 0x1 ;  /* 0x000000400be67211 */ /* 0x080fe400078a08ff */
[----:B------:R-:W-:Y:S02]  /*1c830*/  LEA.HI.X.SX32 R223, R223, R65, 0x1, P4 ;  /* 0x00000041dfdf7211 */ /* 0x000fe400020f0eff */
[----:B------:R-:W-:Y:S02]  /*1c840*/  LEA R228, P4, R5, R64, 0x1 ;  /* 0x0000004005e47211 */ /* 0x000fe400078808ff */
[----:B------:R-:W-:Y:S02]  /*1c850*/  LEA R239, R78, R7, 0x1 ;  /* 0x000000074eef7211 */ /* 0x000fe400078e08ff */
[----:B------:R-:W-:-:S02]  /*1c860*/  LEA.HI.X.SX32 R231, R11, R65, 0x1, P5 ;  /* 0x000000410be77211 */ /* 0x000fc400028f0eff */
[-C--:B------:R-:W-:Y:S02]  /*1c870*/  LEA R236, P5, R7, R64.reuse, 0x1 ;  /* 0x0000004007ec7211 */ /* 0x080fe400078a08ff */
[-C--:B------:R-:W-:Y:S02]  /*1c880*/  LEA R220, P3, R221, R64.reuse, 0x1 ;  /* 0x00000040dddc7211 */ /* 0x080fe400078608ff */
[----:B------:R-:W-:Y:S02]  /*1c890*/  LEA.HI.X.SX32 R229, R5, R65, 0x1, P4 ;  /* 0x0000004105e57211 */ /* 0x000fe400020f0eff */
[----:B------:R-:W-:Y:S02]  /*1c8a0*/  LEA R234, P4, R79, R64, 0x1 ;  /* 0x000000404fea7211 */ /* 0x000fe400078808ff */
[----:B------:R-:W-:Y:S02]  /*1c8b0*/  LEA R5, R78, R239, 0x1 ;  /* 0x000000ef4e057211 */ /* 0x000fe400078e08ff */
[----:B------:R-:W-:-:S02]  /*1c8c0*/  LEA.HI.X.SX32 R237, R7, R65, 0x1, P5 ;  /* 0x0000004107ed7211 */ /* 0x000fc400028f0eff */
[-C--:B------:R-:W-:Y:S02]  /*1c8d0*/  LEA.HI.X.SX32 R221, R221, R65.reuse, 0x1, P3 ;  /* 0x00000041dddd7211 */ /* 0x080fe400018f0eff */
[----:B------:R-:W-:Y:S02]  /*1c8e0*/  PRMT R7, R25, 0x7632, R7 ;  /* 0x0000763219077816 */ /* 0x000fe40000000007 */
[-C--:B------:R-:W-:Y:S02]  /*1c8f0*/  LEA R226, P3, R9, R64.reuse, 0x1 ;  /* 0x0000004009e27211 */ /* 0x080fe400078608ff */
[----:B------:R-:W-:Y:S01]  /*1c900*/  LEA.HI.X.SX32 R235, R79, R65, 0x1, P4 ;  /* 0x000000414feb7211 */ /* 0x000fe200020f0eff */
[----:B------:R0:W-:Y:S01]  /*1c910*/  STG.E.U16 desc[UR4][R14.64], R7 ;  /* 0x000000070e007986 */ /* 0x0001e2000c101504 */
[----:B------:R-:W-:Y:S02]  /*1c920*/  PRMT R26, R26, 0x7632, R26 ;  /* 0x000076321a1a7816 */ /* 0x000fe4000000001a */
[----:B------:R-:W-:-:S02]  /*1c930*/  LEA R10, P4, R5, R64, 0x1 ;  /* 0x00000040050a7211 */ /* 0x000fc400078808ff */
[----:B------:R-:W-:Y:S01]  /*1c940*/  PRMT R27, R27, 0x7632, R27 ;  /* 0x000076321b1b7816 */ /* 0x000fe2000000001b */
[----:B------:R1:W-:Y:S01]  /*1c950*/  STG.E.U16 desc[UR4][R16.64], R26 ;  /* 0x0000001a10007986 */ /* 0x0003e2000c101504 */
[----:B------:R-:W-:Y:S02]  /*1c960*/  LEA.HI.X.SX32 R227, R9, R65, 0x1, P3 ;  /* 0x0000004109e37211 */ /* 0x000fe400018f0eff */
[----:B------:R-:W-:Y:S01]  /*1c970*/  LEA R9, R78, R5, 0x1 ;  /* 0x000000054e097211 */ /* 0x000fe200078e08ff */
[----:B------:R2:W-:Y:S01]  /*1c980*/  STG.E.U16 desc[UR4][R18.64], R27 ;  /* 0x0000001b12007986 */ /* 0x0005e2000c101504 */
[----:B------:R-:W-:Y:S02]  /*1c990*/  LEA.HI.X.SX32 R11, R5, R65, 0x1, P4 ;  /* 0x00000041050b7211 */ /* 0x000fe400020f0eff */
[----:B----4-:R-:W-:Y:S01]  /*1c9a0*/  PRMT R5, R28, 0x7632, R5 ;  /* 0x000076321c057816 */ /* 0x010fe20000000005 */
[----:B------:R-:W-:Y:S01]  /*1c9b0*/  STG.E.U16 desc[UR4][R20.64], R28 ;  /* 0x0000001c14007986 */ /* 0x000fe2000c101504 */
[----:B0-----:R-:W-:-:S02]  /*1c9c0*/  PRMT R15, R29, 0x7632, R15 ;  /* 0x000076321d0f7816 */ /* 0x001fc4000000000f */
[----:B------:R-:W-:Y:S01]  /*1c9d0*/  PRMT R7, R32, 0x7632, R7 ;  /* 0x0000763220077816 */ /* 0x000fe20000000007 */
[----:B------:R-:W-:Y:S01]  /*1c9e0*/  STG.E.U16 desc[UR4][R22.64], R29 ;  /* 0x0000001d16007986 */ /* 0x000fe2000c101504 */
[----:B-1----:R-:W-:Y:S02]  /*1c9f0*/  PRMT R17, R30, 0x7632, R17 ;  /* 0x000076321e117816 */ /* 0x002fe40000000011 */
[----:B------:R-:W-:Y:S01]  /*1ca00*/  PRMT R14, R33, 0x7632, R14 ;  /* 0x00007632210e7816 */ /* 0x000fe2000000000e */
[----:B------:R0:W-:Y:S01]  /*1ca10*/  STG.E.U16 desc[UR4][R66.64], R30 ;  /* 0x0000001e42007986 */ /* 0x0001e2000c101504 */
[----:B--2---:R-:W-:Y:S02]  /*1ca20*/  PRMT R19, R31, 0x7632, R19 ;  /* 0x000076321f137816 */ /* 0x004fe40000000013 */
[----:B------:R-:W-:Y:S01]  /*1ca30*/  PRMT R16, R34, 0x7632, R16 ;  /* 0x0000763222107816 */ /* 0x000fe20000000010 */
[----:B------:R-:W-:Y:S01]  /*1ca40*/  STG.E.U16 desc[UR4][R68.64], R31 ;  /* 0x0000001f44007986 */ /* 0x000fe2000c101504 */
[----:B------:R-:W-:-:S02]  /*1ca50*/  PRMT R18, R35, 0x7632, R18 ;  /* 0x0000763223127816 */ /* 0x000fc40000000012 */
[----:B------:R-:W-:Y:S01]  /*1ca60*/  PRMT R79, R60, 0x7632, R79 ;  /* 0x000076323c4f7816 */ /* 0x000fe2000000004f */
[----:B------:R1:W-:Y:S01]  /*1ca70*/  STG.E.U16 desc[UR4][R70.64], R5 ;  /* 0x0000000546007986 */ /* 0x0003e2000c101504 */
[-C--:B------:R-:W-:Y:S02]  /*1ca80*/  LEA R232, P3, R13, R64.reuse, 0x1 ;  /* 0x000000400de87211 */ /* 0x080fe400078608ff */
[----:B------:R-:W-:Y:S01]  /*1ca90*/  LEA R78, R78, R9, 0x1 ;  /* 0x000000094e4e7211 */ /* 0x000fe200078e08ff */
[----:B------:R2:W-:Y:S01]  /*1caa0*/  STG.E.U16 desc[UR4][R80.64], R15 ;  /* 0x0000000f50007986 */ /* 0x0005e2000c101504 */
[----:B0-----:R-:W-:Y:S02]  /*1cab0*/  PRMT R66, R51, 0x7632, R66 ;  /* 0x0000763233427816 */ /* 0x001fe40000000042 */
[----:B------:R-:W-:Y:S01]  /*1cac0*/  LEA.HI.X.SX32 R233, R13, R65, 0x1, P3 ;  /* 0x000000410de97211 */ /* 0x000fe200018f0eff */
[----:B------:R0:W-:Y:S01]  /*1cad0*/  STG.E.U16 desc[UR4][R82.64], R17 ;  /* 0x0000001152007986 */ /* 0x0001e2000c101504 */
[----:B------:R-:W-:-:S02]  /*1cae0*/  LEA R12, P3, R239, R64, 0x1 ;  /* 0x00000040ef0c7211 */ /* 0x000fc400078608ff */
[----:B------:R-:W-:Y:S01]  /*1caf0*/  LEA R8, P5, R9, R64, 0x1 ;  /* 0x0000004009087211 */ /* 0x000fe200078a08ff */
[----:B------:R3:W-:Y:S01]  /*1cb00*/  STG.E.U16 desc[UR4][R84.64], R19 ;  /* 0x0000001354007986 */ /* 0x0007e2000c101504 */
[----:B-1----:R-:W-:Y:S02]  /*1cb10*/  PRMT R5, R36, 0x7632, R5 ;  /* 0x0000763224057816 */ /* 0x002fe40000000005 */
[----:B------:R-:W-:Y:S01]  /*1cb20*/  PRMT R71, R52, 0x7632, R71 ;  /* 0x0000763234477816 */ /* 0x000fe20000000047 */
[----:B------:R1:W-:Y:S01]  /*1cb30*/  STG.E.U16 desc[UR4][R86.64], R32 ;  /* 0x0000002056007986 */ /* 0x0003e2000c101504 */
[----:B--2---:R-:W-:Y:S02]  /*1cb40*/  PRMT R15, R37, 0x7632, R15 ;  /* 0x00007632250f7816 */ /* 0x004fe4000000000f */
[----:B------:R-:W-:Y:S01]  /*1cb50*/  PRMT R80, R61, 0x7632, R80 ;  /* 0x000076323d507816 */ /* 0x000fe20000000050 */
[----:B------:R2:W-:Y:S01]  /*1cb60*/  STG.E.U16 desc[UR4][R88.64], R33 ;  /* 0x0000002158007986 */ /* 0x0005e2000c101504 */
[----:B0-----:R-:W-:-:S02]  /*1cb70*/  PRMT R17, R38, 0x7632, R17 ;  /* 0x0000763226117816 */ /* 0x001fc40000000011 */
[----:B------:R-:W-:Y:S01]  /*1cb80*/  PRMT R81, R62, 0x7632, R81 ;  /* 0x000076323e517816 */ /* 0x000fe20000000051 */
[----:B------:R0:W-:Y:S01]  /*1cb90*/  STG.E.U16 desc[UR4][R90.64], R34 ;  /* 0x000000225a007986 */ /* 0x0001e2000c101504 */
[----:B---3--:R-:W-:Y:S02]  /*1cba0*/  PRMT R19, R39, 0x7632, R19 ;  /* 0x0000763227137816 */ /* 0x008fe40000000013 */
[----:B------:R-:W-:Y:S01]  /*1cbb0*/  PRMT R82, R63, 0x7632, R82 ;  /* 0x000076323f527816 */ /* 0x000fe20000000052 */
[----:B------:R-:W-:Y:S01]  /*1cbc0*/  STG.E.U16 desc[UR4][R92.64], R35 ;  /* 0x000000235c007986 */ /* 0x000fe2000c101504 */
[----:B-1----:R-:W-:Y:S02]  /*1cbd0*/  PRMT R87, R72, 0x7632, R87 ;  /* 0x0000763248577816 */ /* 0x002fe40000000057 */
[----:B------:R-:W-:Y:S01]  /*1cbe0*/  LEA R64, P6, R78, R64, 0x1 ;  /* 0x000000404e407211 */ /* 0x000fe200078c08ff */
[----:B------:R1:W-:Y:S01]  /*1cbf0*/  STG.E.U16 desc[UR4][R94.64], R7 ;  /* 0x000000075e007986 */ /* 0x0003e2000c101504 */
[----:B--2---:R-:W-:-:S02]  /*1cc00*/  PRMT R88, R73, 0x7632, R88 ;  /* 0x0000763249587816 */ /* 0x004fc40000000058 */
[----:B------:R-:W-:Y:S01]  /*1cc10*/  PRMT R89, R74, 0x7632, R89 ;  /* 0x000076324a597816 */ /* 0x000fe20000000059 */
[----:B------:R2:W-:Y:S01]  /*1cc20*/  STG.E.U16 desc[UR4][R96.64], R14 ;  /* 0x0000000e60007986 */ /* 0x0005e2000c101504 */
[----:B0-----:R-:W-:Y:S02]  /*1cc30*/  PRMT R90, R75, 0x7632, R90 ;  /* 0x000076324b5a7816 */ /* 0x001fe4000000005a */
[-C--:B------:R-:W-:Y:S01]  /*1cc40*/  LEA.HI.X.SX32 R13, R239, R65.reuse, 0x1, P3 ;  /* 0x00000041ef0d7211 */ /* 0x080fe200018f0eff */
[----:B------:R0:W-:Y:S01]  /*1cc50*/  STG.E.U16 desc[UR4][R98.64], R16 ;  /* 0x0000001062007986 */ /* 0x0001e2000c101504 */
[-C--:B------:R-:W-:Y:S02]  /*1cc60*/  LEA.HI.X.SX32 R9, R9, R65.reuse, 0x1, P5 ;  /* 0x0000004109097211 */ /* 0x080fe400028f0eff */
[----:B------:R-:W-:Y:S01]  /*1cc70*/  LEA.HI.X.SX32 R65, R78, R65, 0x1, P6 ;  /* 0x000000414e417211 */ /* 0x000fe200030f0eff */
[----:B------:R-:W-:Y:S01]  /*1cc80*/  STG.E.U16 desc[UR4][R100.64], R18 ;  /* 0x0000001264007986 */ /* 0x000fe2000c101504 */
[----:B-1----:R-:W-:-:S02]  /*1cc90*/  PRMT R7, R48, 0x7632, R7 ;  /* 0x0000763230077816 */ /* 0x002fc40000000007 */
[----:B------:R-:W-:Y:S01]  /*1cca0*/  PRMT R95, R56, 0x7632, R95 ;  /* 0x00007632385f7816 */ /* 0x000fe2000000005f */
[----:B------:R1:W-:Y:S01]  /*1ccb0*/  STG.E.U16 desc[UR4][R102.64], R36 ;  /* 0x0000002466007986 */ /* 0x0003e2000c101504 */
[----:B--2---:R-:W-:Y:S02]  /*1ccc0*/  PRMT R14, R49, 0x7632, R14 ;  /* 0x00007632310e7816 */ /* 0x004fe4000000000e */
[----:B------:R-:W-:Y:S01]  /*1ccd0*/  PRMT R96, R57, 0x7632, R96 ;  /* 0x0000763239607816 */ /* 0x000fe20000000060 */
[----:B------:R2:W-:Y:S01]  /*1cce0*/  STG.E.U16 desc[UR4][R104.64], R37 ;  /* 0x0000002568007986 */ /* 0x0005e2000c101504 */
[----:B0-----:R-:W-:Y:S02]  /*1ccf0*/  PRMT R16, R50, 0x7632, R16 ;  /* 0x0000763232107816 */ /* 0x001fe40000000010 */
[----:B------:R-:W-:Y:S01]  /*1cd00*/  PRMT R97, R58, 0x7632, R97 ;  /* 0x000076323a617816 */ /* 0x000fe20000000061 */
[----:B------:R0:W-:Y:S01]  /*1cd10*/  STG.E.U16 desc[UR4][R106.64], R38 ;  /* 0x000000266a007986 */ /* 0x0001e2000c101504 */
[----:B------:R-:W-:-:S03]  /*1cd20*/  PRMT R98, R59, 0x7632, R98 ;  /* 0x000076323b627816 */ /* 0x000fc60000000062 */
[----:B------:R-:W-:Y:S01]  /*1cd30*/  STG.E.U16 desc[UR4][R108.64], R39 ;  /* 0x000000276c007986 */ /* 0x000fe2000c101504 */
[----:B-1----:R-:W-:-:S03]  /*1cd40*/  PRMT R103, R44, 0x7632, R103 ;  /* 0x000076322c677816 */ /* 0x002fc60000000067 */
[----:B------:R1:W-:Y:S01]  /*1cd50*/  STG.E.U16 desc[UR4][R110.64], R5 ;  /* 0x000000056e007986 */ /* 0x0003e2000c101504 */
[----:B--2---:R-:W-:Y:S02]  /*1cd60*/  PRMT R104, R45, 0x7632, R104 ;  /* 0x000076322d687816 */ /* 0x004fe40000000068 */
[----:B------:R-:W-:Y:S01]  /*1cd70*/  PRMT R105, R46, 0x7632, R105 ;  /* 0x000076322e697816 */ /* 0x000fe20000000069 */
[----:B------:R2:W-:Y:S01]  /*1cd80*/  STG.E.U16 desc[UR4][R112.64], R15 ;  /* 0x0000000f70007986 */ /* 0x0005e2000c101504 */
[----:B0-----:R-:W-:-:S03]  /*1cd90*/  PRMT R106, R47, 0x7632, R106 ;  /* 0x000076322f6a7816 */ /* 0x001fc6000000006a */
[----:B------:R0:W-:Y:S04]  /*1cda0*/  STG.E.U16 desc[UR4][R114.64], R17 ;  /* 0x0000001172007986 */ /* 0x0001e8000c101504 */
[----:B------:R-:W-:Y:S01]  /*1cdb0*/  STG.E.U16 desc[UR4][R116.64], R19 ;  /* 0x0000001374007986 */ /* 0x000fe2000c101504 */
[----:B-1----:R-:W-:Y:S02]  /*1cdc0*/  PRMT R5, R53, 0x7632, R5 ;  /* 0x0000763235057816 */ /* 0x002fe40000000005 */
[----:B------:R-:W-:Y:S01]  /*1cdd0*/  PRMT R111, R40, 0x7632, R111 ;  /* 0x00007632286f7816 */ /* 0x000fe2000000006f */
[----:B------:R-:W-:Y:S01]  /*1cde0*/  STG.E.U16 desc[UR4][R118.64], R48 ;  /* 0x0000003076007986 */ /* 0x000fe2000c101504 */
[----:B--2---:R-:W-:Y:S02]  /*1cdf0*/  PRMT R15, R54, 0x7632, R15 ;  /* 0x00007632360f7816 */ /* 0x004fe4000000000f */
[----:B------:R-:W-:Y:S01]  /*1ce00*/  PRMT R112, R41, 0x7632, R112 ;  /* 0x0000763229707816 */ /* 0x000fe20000000070 */
[----:B------:R-:W-:Y:S01]  /*1ce10*/  STG.E.U16 desc[UR4][R120.64], R49 ;  /* 0x0000003178007986 */ /* 0x000fe2000c101504 */
[----:B0-----:R-:W-:-:S02]  /*1ce20*/  PRMT R17, R55, 0x7632, R17 ;  /* 0x0000763237117816 */ /* 0x001fc40000000011 */
[----:B------:R-:W-:Y:S01]  /*1ce30*/  PRMT R113, R42, 0x7632, R113 ;  /* 0x000076322a717816 */ /* 0x000fe20000000071 */
[----:B------:R-:W-:Y:S01]  /*1ce40*/  STG.E.U16 desc[UR4][R122.64], R50 ;  /* 0x000000327a007986 */ /* 0x000fe2000c101504 */
[----:B------:R-:W-:-:S03]  /*1ce50*/  PRMT R114, R43, 0x7632, R114 ;  /* 0x000076322b727816 */ /* 0x000fc60000000072 */
[----:B------:R-:W-:Y:S04]  /*1ce60*/  STG.E.U16 desc[UR4][R124.64], R51 ;  /* 0x000000337c007986 */ /* 0x000fe8000c101504 */
        /* <DEDUP_REMOVED lines=9> */
[----:B------:R0:W-:Y:S04]  /*1cf00*/  STG.E.U16 desc[UR4][R144.64], R5 ;  /* 0x0000000590007986 */ /* 0x0001e8000c101504 */
[----:B------:R-:W-:Y:S04]  /*1cf10*/  STG.E.U16 desc[UR4][R146.64], R15 ;  /* 0x0000000f92007986 */ /* 0x000fe8000c101504 */
[----:B------:R-:W-:Y:S04]  /*1cf20*/  STG.E.U16 desc[UR4][R148.64], R17 ;  /* 0x0000001194007986 */ /* 0x000fe8000c101504 */
[----:B------:R1:W2:Y:S01]  /*1cf30*/  LDS.128 R16, [R2] ;  /* 0x0000000002107984 */ /* 0x0002a20000000c00 */
[----:B0-----:R-:W-:-:S03]  /*1cf40*/  FSEL R5, R76, -INF , P2 ;  /* 0xff8000004c057808 */ /* 0x001fc60001000000 */
[----:B------:R0:W-:Y:S02]  /*1cf50*/  STG.E.U16 desc[UR4][R150.64], R60 ;  /* 0x0000003c96007986 */ /* 0x0001e4000c101504 */
[----:B------:R-:W-:Y:S02]  /*1cf60*/  FFMA R7, R5, 0.69314718246459960938, R4 ;  /* 0x3f31721805077823 */ /* 0x000fe40000000004 */
[----:B------:R0:W-:Y:S01]  /*1cf70*/  STG.E.U16 desc[UR4][R152.64], R61 ;  /* 0x0000003d98007986 */ /* 0x0001e2000c101504 */
[----:B-1----:R-:W1:Y:S03]  /*1cf80*/  LDC R2, c[0x0][0x27c] ;  /* 0x00009f00ff027b82 */ /* 0x002e660000000800 */
[----:B------:R0:W-:Y:S04]  /*1cf90*/  STG.E.U16 desc[UR4][R154.64], R62 ;  /* 0x0000003e9a007986 */ /* 0x0001e8000c101504 */
[----:B------:R0:W-:Y:S04]  /*1cfa0*/  STG.E.U16 desc[UR4][R156.64], R63 ;  /* 0x0000003f9c007986 */ /* 0x0001e8000c101504 */
[----:B------:R0:W-:Y:S04]  /*1cfb0*/  STG.E.U16 desc[UR4][R158.64], R79 ;  /* 0x0000004f9e007986 */ /* 0x0001e8000c101504 */
[----:B------:R0:W-:Y:S04]  /*1cfc0*/  STG.E.U16 desc[UR4][R160.64], R80 ;  /* 0x00000050a0007986 */ /* 0x0001e8000c101504 */
[----:B------:R0:W-:Y:S04]  /*1cfd0*/  STG.E.U16 desc[UR4][R162.64], R81 ;  /* 0x00000051a2007986 */ /* 0x0001e8000c101504 */
[----:B------:R0:W-:Y:S04]  /*1cfe0*/  STG.E.U16 desc[UR4][R164.64], R82 ;  /* 0x00000052a4007986 */ /* 0x0001e8000c101504 */
[----:B------:R0:W-:Y:S04]  /*1cff0*/  STG.E.U16 desc[UR4][R166.64], R72 ;  /* 0x00000048a6007986 */ /* 0x0001e8000c101504 */
[----:B------:R0:W-:Y:S01]  /*1d000*/  STG.E.U16 desc[UR4][R168.64], R73 ;  /* 0x00000049a8007986 */ /* 0x0001e2000c101504 */
[----:B--2---:R-:W-:-:S02]  /*1d010*/  PRMT R14, R16, 0x7632, R14 ;  /* 0x00007632100e7816 */ /* 0x004fc4000000000e */
[----:B------:R-:W-:Y:S01]  /*1d020*/  PRMT R15, R17, 0x7632, R15 ;  /* 0x00007632110f7816 */ /* 0x000fe2000000000f */
[----:B------:R0:W-:Y:S01]  /*1d030*/  STG.E.U16 desc[UR4][R170.64], R74 ;  /* 0x0000004aaa007986 */ /* 0x0001e2000c101504 */
[----:B------:R-:W-:Y:S02]  /*1d040*/  PRMT R20, R18, 0x7632, R20 ;  /* 0x0000763212147816 */ /* 0x000fe40000000014 */
[----:B------:R-:W-:Y:S01]  /*1d050*/  PRMT R32, R19, 0x7632, R32 ;  /* 0x0000763213207816 */ /* 0x000fe20000000020 */
[----:B------:R0:W-:Y:S04]  /*1d060*/  STG.E.U16 desc[UR4][R172.64], R75 ;  /* 0x0000004bac007986 */ /* 0x0001e8000c101504 */
        /* <DEDUP_REMOVED lines=36> */
[----:B------:R-:W-:Y:S06]  /*1d2b0*/  BAR.SYNC.DEFER_BLOCKING 0x0 ;  /* 0x0000000000007b1d */ /* 0x000fec0000010000 */
[----:B------:R0:W-:Y:S02]  /*1d2c0*/  STS.64 [R0], R6 ;  /* 0x0000000600007388 */ /* 0x0001e40000000a00 */
[----:B------:R-:W-:Y:S06]  /*1d2d0*/  BAR.SYNC.DEFER_BLOCKING 0x0 ;  /* 0x0000000000007b1d */ /* 0x000fec0000010000 */
[----:B-1----:R-:W-:Y:S05]  /*1d2e0*/  @P0 EXIT ;  /* 0x000000000000094d */ /* 0x002fea0003800000 */
[----:B------:R-:W1:Y:S01]  /*1d2f0*/  LDS R3, [R3] ;  /* 0x0000000003037984 */ /* 0x000e620000000800 */
[----:B0-----:R-:W0:Y:S01]  /*1d300*/  LDC.64 R6, c[0x0][0x230] ;  /* 0x00008c00ff067b82 */ /* 0x001e220000000a00 */
[----:B------:R-:W-:Y:S01]  /*1d310*/  IMAD R0, R241, R2, RZ ;  /* 0x00000002f1007224 */ /* 0x000fe200078e02ff */
[C---:B------:R-:W-:Y:S01]  /*1d320*/  SHF.L.U32 R4, R238.reuse, 0x2, RZ ;  /* 0x00000002ee047819 */ /* 0x040fe200000006ff */
[----:B------:R-:W-:-:S03]  /*1d330*/  IMAD.HI R2, R238, 0x4, RZ ;  /* 0x00000004ee027827 */ /* 0x000fc600078e02ff */
[C---:B------:R-:W-:Y:S01]  /*1d340*/  SHF.L.U32 R5, R0.reuse, 0x2, RZ ;  /* 0x0000000200057819 */ /* 0x040fe200000006ff */
[----:B------:R-:W-:-:S03]  /*1d350*/  IMAD.HI R0, R0, 0x4, RZ ;  /* 0x0000000400007827 */ /* 0x000fc600078e02ff */
[----:B0-----:R-:W-:-:S04]  /*1d360*/  IADD3 R4, P0, P1, R4, R6, R5 ;  /* 0x0000000604047210 */ /* 0x001fc8000791e005 */
[----:B------:R-:W-:-:S05]  /*1d370*/  IADD3.X R5, R2, R7, R0, P0, P1 ;  /* 0x0000000702057210 */ /* 0x000fca00007e2400 */
[----:B-1----:R-:W-:Y:S01]  /*1d380*/  STG.E desc[UR4][R4.64], R3 ;  /* 0x0000000304007986 */ /* 0x002fe2000c101904 */
[----:B------:R-:W-:Y:S05]  /*1d390*/  EXIT ;  /* 0x000000000000794d */ /* 0x000fea0003800000 */
.L_x_2:
[----:B------:R-:W-:-:S00]  /*1d3a0*/  BRA `(.L_x_2) ;  /* 0xfffffffc00fc7947 */ /* 0x000fc0000383ffff */
[----:B------:R-:W-:-:S00]  /*1d3b0*/  NOP ;  /* 0x0000000000007918 */ /* 0x000fc00000000000 */
        /* <DEDUP_REMOVED lines=12> */
.L_x_3:


//--------------------- .nv.global.init           --------------------------
	.section	.nv.global.init,"aw",@progbits
.nv.global.init:
	.type		_$_str,@object
	.size		_$_str,(.L_0 - _$_str)
_$_str:
        /*0000*/ 	.byte	0x5f, 0x5f, 0x43, 0x55, 0x44, 0x41, 0x5f, 0x46, 0x54, 0x5a, 0x00
.L_0:


//--------------------- .nv.shared.attn_fwd       --------------------------
	.section	.nv.shared.attn_fwd,"aw",@nobits
	.sectionflags	@""
	.align	16
	.zero		1024


//--------------------- .nv.shared.reserved.0     --------------------------
	.section	.nv.shared.reserved.0,"aw",@nobits
	.weak		__nv_reservedSMEM_offset_0_alias
	.size		__nv_reservedSMEM_offset_0_alias, 0, 0
	.other		__nv_reservedSMEM_offset_0_alias,@"STO_CUDA_RESERVED_SHARED STV_DEFAULT"
__nv_reservedSMEM_offset_0_alias:
	.zero		0


//--------------------- .nv.constant0.attn_fwd    --------------------------
	.section	.nv.constant0.attn_fwd,"a",@progbits
	.sectionflags	@""
	.align	4
.nv.constant0.attn_fwd:
	.zero		664


//--------------------- SYMBOLS --------------------------

	.type		.nv.reservedSmem.offset0,@object
	.size		.nv.reservedSmem.offset0,0x4
